// auto-generated by cutlass_sweep.gemm — config: {"arch": "sm_90", "cluster_m": 2, "cluster_n": 1, "dtype": "int8", "dtype_b": "int8", "layout": "nt", "stages": 0, "tile_k": 32, "tile_m": 384, "tile_n": 240}
#include "cutlass/cutlass.h"
#include "cutlass/gemm/collective/collective_builder.hpp"
#include "cutlass/gemm/device/gemm_universal_adapter.h"
#include "cutlass/gemm/kernel/gemm_universal.hpp"
#include "cutlass/epilogue/collective/collective_builder.hpp"

using ElemA = int8_t;
using ElemB = int8_t;
using ElemCD = int8_t;
using Acc  = int32_t;
using TileShape    = cute::Shape<cute::_384, cute::_240, cute::_32>;
using ClusterShape = cute::Shape<cute::_2, cute::_1, cute::_1>;

using CollectiveEpilogue = typename cutlass::epilogue::collective::CollectiveBuilder<
    cutlass::arch::Sm90, cutlass::arch::OpClassTensorOp,
    TileShape, ClusterShape,
    cutlass::epilogue::collective::EpilogueTileAuto,
    Acc, Acc,
    ElemCD, cutlass::layout::RowMajor, 128 / cutlass::sizeof_bits<ElemCD>::value,
    ElemCD, cutlass::layout::RowMajor, 128 / cutlass::sizeof_bits<ElemCD>::value,
    cutlass::epilogue::collective::EpilogueScheduleAuto
  >::CollectiveOp;

using CollectiveMainloop = typename cutlass::gemm::collective::CollectiveBuilder<
    cutlass::arch::Sm90, cutlass::arch::OpClassTensorOp,
    ElemA, cutlass::layout::RowMajor, 128 / cutlass::sizeof_bits<ElemA>::value,
    ElemB, cutlass::layout::ColumnMajor, 128 / cutlass::sizeof_bits<ElemB>::value,
    Acc,
    TileShape, ClusterShape,
    cutlass::gemm::collective::StageCountAutoCarveout<static_cast<int>(sizeof(typename CollectiveEpilogue::SharedStorage))>,
    cutlass::gemm::collective::KernelScheduleAuto
  >::CollectiveOp;

using GemmKernel = cutlass::gemm::kernel::GemmUniversal<
    cute::Shape<int,int,int,int>,
    CollectiveMainloop,
    CollectiveEpilogue
>;
using Gemm = cutlass::gemm::device::GemmUniversalAdapter<GemmKernel>;

// Force the device kernel symbol into the cubin without needing a host main.
auto* _anchor = &cutlass::device_kernel<GemmKernel>;


// ===== COMPILED SASS (sm_90a) =====

	.target	sm_90a

	.elftype	@"ET_EXEC"


//--------------------- .note.nv.tkinfo           --------------------------
	.section	.note.nv.tkinfo,"",@"SHT_NOTE"
	.sectionflags	@"SHF_NOTE_NV_TKINFO"
	.tkinfo
        /*0018*/ 	.word	0x00000002
        /*0030*/ 	.string	""
        /*0030*/ 	.string	"ptxas"
        /*0030*/ 	.string	"Cuda compilation tools, release 13.0, V13.0.88"
        /*0030*/ 	.string	"Build cuda_13.0.r13.0/compiler.36424714_0"
        /*0030*/ 	.string	"-arch sm_90a -m 64 "



//--------------------- .note.nv.cuinfo           --------------------------
	.section	.note.nv.cuinfo,"",@"SHT_NOTE"
	.sectionflags	@"SHF_NOTE_NV_CUINFO"
        /*0018*/ 	.short	0x0002
        /*001a*/ 	.short	0x005a
        /*001c*/ 	.short	0x0082
	.zero		2


//--------------------- .nv.info                  --------------------------
	.section	.nv.info,"",@"SHT_CUDA_INFO"
	.align	4


	//----- nvinfo : EIATTR_REGCOUNT
	.align		4
        /*0000*/ 	.byte	0x04, 0x2f
        /*0002*/ 	.short	(.L_15 - .L_14)
	.align		4
.L_14:
        /*0004*/ 	.word	index@(_ZN7cutlass13device_kernelINS_4gemm6kernel13GemmUniversalIN4cute5tupleIJiiiiEEENS1_10collective13CollectiveMmaINS1_34MainloopSm90TmaGmmaWarpSpecializedILi11ENS5_IJNS4_1CILi2EEENSA_ILi1EEESC_EEENS1_35KernelTmaWarpSpecializedCooperativeEEENS5_IJNSA_ILi384EEENSA_ILi240EEENSA_ILi32EEEEEEaNS5_IJlSC_lEEEaSK_NS4_8TiledMMAINS4_8MMA_AtomIJNS4_4SM904GMMA26MMA_64x16x32_S32S8S8_SS_TNEEEENS4_6LayoutISD_NS5_IJSC_NSA_ILi0EEESS_EEEEENS5_IJNS4_10UnderscoreESV_SV_EEEEENS4_13SM90_TMA_LOADENS4_14ComposedLayoutINS4_7SwizzleILi1ELi4ELi3EEENS4_18smem_ptr_flag_bitsILi8EEENSR_INS5_IJNSA_ILi8EEESI_EEENS5_IJSI_SC_EEEEEEEvNS4_8identityENS4_23SM90_TMA_LOAD_MULTICASTES18_vS19_EENS_8epilogue10collective6detail29Sm90TmaWarpSpecializedAdapterINS1D_15DefaultEpilogueIaSK_SK_NS1C_6thread17LinearCombinationIaLi1EiiLNS1H_9ScaleType4KindE0ELNS_15FloatRoundStyleE2EaEENS1_15EpilogueDefaultEEEEEvvEEEEvNT_6ParamsE)
        /*0008*/ 	.word	0x000000a8


	//----- nvinfo : EIATTR_FRAME_SIZE
	.align		4
.L_15:
        /*000c*/ 	.byte	0x04, 0x11
        /*000e*/ 	.short	(.L_17 - .L_16)
	.align		4
.L_16:
        /*0010*/ 	.word	index@(_ZN7cutlass13device_kernelINS_4gemm6kernel13GemmUniversalIN4cute5tupleIJiiiiEEENS1_10collective13CollectiveMmaINS1_34MainloopSm90TmaGmmaWarpSpecializedILi11ENS5_IJNS4_1CILi2EEENSA_ILi1EEESC_EEENS1_35KernelTmaWarpSpecializedCooperativeEEENS5_IJNSA_ILi384EEENSA_ILi240EEENSA_ILi32EEEEEEaNS5_IJlSC_lEEEaSK_NS4_8TiledMMAINS4_8MMA_AtomIJNS4_4SM904GMMA26MMA_64x16x32_S32S8S8_SS_TNEEEENS4_6LayoutISD_NS5_IJSC_NSA_ILi0EEESS_EEEEENS5_IJNS4_10UnderscoreESV_SV_EEEEENS4_13SM90_TMA_LOADENS4_14ComposedLayoutINS4_7SwizzleILi1ELi4ELi3EEENS4_18smem_ptr_flag_bitsILi8EEENSR_INS5_IJNSA_ILi8EEESI_EEENS5_IJSI_SC_EEEEEEEvNS4_8identityENS4_23SM90_TMA_LOAD_MULTICASTES18_vS19_EENS_8epilogue10collective6detail29Sm90TmaWarpSpecializedAdapterINS1D_15DefaultEpilogueIaSK_SK_NS1C_6thread17LinearCombinationIaLi1EiiLNS1H_9ScaleType4KindE0ELNS_15FloatRoundStyleE2EaEENS1_15EpilogueDefaultEEEEEvvEEEEvNT_6ParamsE)
        /*0014*/ 	.word	0x00000518


	//----- nvinfo : EIATTR_MIN_STACK_SIZE
	.align		4
.L_17:
        /*0018*/ 	.byte	0x04, 0x12
        /*001a*/ 	.short	(.L_19 - .L_18)
	.align		4
.L_18:
        /*001c*/ 	.word	index@(_ZN7cutlass13device_kernelINS_4gemm6kernel13GemmUniversalIN4cute5tupleIJiiiiEEENS1_10collective13CollectiveMmaINS1_34MainloopSm90TmaGmmaWarpSpecializedILi11ENS5_IJNS4_1CILi2EEENSA_ILi1EEESC_EEENS1_35KernelTmaWarpSpecializedCooperativeEEENS5_IJNSA_ILi384EEENSA_ILi240EEENSA_ILi32EEEEEEaNS5_IJlSC_lEEEaSK_NS4_8TiledMMAINS4_8MMA_AtomIJNS4_4SM904GMMA26MMA_64x16x32_S32S8S8_SS_TNEEEENS4_6LayoutISD_NS5_IJSC_NSA_ILi0EEESS_EEEEENS5_IJNS4_10UnderscoreESV_SV_EEEEENS4_13SM90_TMA_LOADENS4_14ComposedLayoutINS4_7SwizzleILi1ELi4ELi3EEENS4_18smem_ptr_flag_bitsILi8EEENSR_INS5_IJNSA_ILi8EEESI_EEENS5_IJSI_SC_EEEEEEEvNS4_8identityENS4_23SM90_TMA_LOAD_MULTICASTES18_vS19_EENS_8epilogue10collective6detail29Sm90TmaWarpSpecializedAdapterINS1D_15DefaultEpilogueIaSK_SK_NS1C_6thread17LinearCombinationIaLi1EiiLNS1H_9ScaleType4KindE0ELNS_15FloatRoundStyleE2EaEENS1_15EpilogueDefaultEEEEEvvEEEEvNT_6ParamsE)
        /*0020*/ 	.word	0x00000518
.L_19:


//--------------------- .nv.compat                --------------------------
	.section	.nv.compat,"",@"SHT_CUDA_COMPAT_INFO"
	.align	4
        /*0000*/ 	.byte	0x02, 0x09, 0x01, 0x00, 0x02, 0x02, 0x04, 0x00, 0x02, 0x05, 0x05, 0x00, 0x03, 0x07, 0x01, 0x01
        /*0010*/ 	.byte	0x02, 0x03, 0x01, 0x00, 0x02, 0x06, 0x01, 0x00, 0x04, 0x0b, 0x08, 0x00, 0x00, 0x00, 0x00, 0x00
        /*0020*/ 	.byte	0x00, 0x00, 0x00, 0x00


//--------------------- .nv.info._ZN7cutlass13device_kernelINS_4gemm6kernel13GemmUniversalIN4cute5tupleIJiiiiEEENS1_10collective13CollectiveMmaINS1_34MainloopSm90TmaGmmaWarpSpecializedILi11ENS5_IJNS4_1CILi2EEENSA_ILi1EEESC_EEENS1_35KernelTmaWarpSpecializedCooperativeEEENS5_IJNSA_ILi384EEENSA_ILi240EEENSA_ILi32EEEEEEaNS5_IJlSC_lEEEaSK_NS4_8TiledMMAINS4_8MMA_AtomIJNS4_4SM904GMMA26MMA_64x16x32_S32S8S8_SS_TNEEEENS4_6LayoutISD_NS5_IJSC_NSA_ILi0EEESS_EEEEENS5_IJNS4_10UnderscoreESV_SV_EEEEENS4_13SM90_TMA_LOADENS4_14ComposedLayoutINS4_7SwizzleILi1ELi4ELi3EEENS4_18smem_ptr_flag_bitsILi8EEENSR_INS5_IJNSA_ILi8EEESI_EEENS5_IJSI_SC_EEEEEEEvNS4_8identityENS4_23SM90_TMA_LOAD_MULTICASTES18_vS19_EENS_8epilogue10collective6detail29Sm90TmaWarpSpecializedAdapterINS1D_15DefaultEpilogueIaSK_SK_NS1C_6thread17LinearCombinationIaLi1EiiLNS1H_9ScaleType4KindE0ELNS_15FloatRoundStyleE2EaEENS1_15EpilogueDefaultEEEEEvvEEEEvNT_6ParamsE --------------------------
	.section	.nv.info._ZN7cutlass13device_kernelINS_4gemm6kernel13GemmUniversalIN4cute5tupleIJiiiiEEENS1_10collective13CollectiveMmaINS1_34MainloopSm90TmaGmmaWarpSpecializedILi11ENS5_IJNS4_1CILi2EEENSA_ILi1EEESC_EEENS1_35KernelTmaWarpSpecializedCooperativeEEENS5_IJNSA_ILi384EEENSA_ILi240EEENSA_ILi32EEEEEEaNS5_IJlSC_lEEEaSK_NS4_8TiledMMAINS4_8MMA_AtomIJNS4_4SM904GMMA26MMA_64x16x32_S32S8S8_SS_TNEEEENS4_6LayoutISD_NS5_IJSC_NSA_ILi0EEESS_EEEEENS5_IJNS4_10UnderscoreESV_SV_EEEEENS4_13SM90_TMA_LOADENS4_14ComposedLayoutINS4_7SwizzleILi1ELi4ELi3EEENS4_18smem_ptr_flag_bitsILi8EEENSR_INS5_IJNSA_ILi8EEESI_EEENS5_IJSI_SC_EEEEEEEvNS4_8identityENS4_23SM90_TMA_LOAD_MULTICASTES18_vS19_EENS_8epilogue10collective6detail29Sm90TmaWarpSpecializedAdapterINS1D_15DefaultEpilogueIaSK_SK_NS1C_6thread17LinearCombinationIaLi1EiiLNS1H_9ScaleType4KindE0ELNS_15FloatRoundStyleE2EaEENS1_15EpilogueDefaultEEEEEvvEEEEvNT_6ParamsE,"",@"SHT_CUDA_INFO"
	.sectionflags	@""
	.align	4


	//----- nvinfo : EIATTR_CUDA_API_VERSION
	.align		4
        /*0000*/ 	.byte	0x04, 0x37
        /*0002*/ 	.short	(.L_21 - .L_20)
.L_20:
        /*0004*/ 	.word	0x00000082


	//----- nvinfo : EIATTR_KPARAM_INFO
	.align		4
.L_21:
        /*0008*/ 	.byte	0x04, 0x17
        /*000a*/ 	.short	(.L_23 - .L_22)
.L_22:
        /*000c*/ 	.word	0x00000000
        /*0010*/ 	.short	0x0000
        /*0012*/ 	.short	0x0070
        /*0014*/ 	.byte	0x00, 0xf0, 0x01, 0x10


	//----- nvinfo : EIATTR_SPARSE_MMA_MASK
	.align		4
.L_23:
        /*0018*/ 	.byte	0x03, 0x50
        /*001a*/ 	.short	0x0000


	//----- nvinfo : EIATTR_MAXREG_COUNT
	.align		4
        /*001c*/ 	.byte	0x03, 0x1b
        /*001e*/ 	.short	0x00a8


	//----- nvinfo : EIATTR_NUM_BARRIERS
	.align		4
        /*0020*/ 	.byte	0x02, 0x4c
        /*0022*/ 	.byte	0x01
	.zero		1


	//----- nvinfo : EIATTR_EXTERNS
	.align		4
        /*0024*/ 	.byte	0x04, 0x0f
        /*0026*/ 	.short	(.L_25 - .L_24)


	//   ....[0]....
	.align		4
.L_24:
        /*0028*/ 	.word	index@(__assertfail)


	//----- nvinfo : EIATTR_ANNOTATIONS
	.align		4
.L_25:
        /*002c*/ 	.byte	0x04, 0x55
        /*002e*/ 	.short	(.L_27 - .L_26)


	//   ....[0]....
.L_26:
        /*0030*/ 	.word	0x00000001
        /*0034*/ 	.byte	0x50, 0x02, 0x00, 0x00, 0x01, 0x00, 0x00, 0x00, 0x70, 0x08, 0x00, 0x00, 0x01, 0x00, 0x00, 0x00
        /* <DEDUP_REMOVED lines=467> */
        /*1d74*/ 	.byte	0xa0, 0xb3, 0x01, 0x00, 0x01, 0x00, 0x00, 0x00, 0xe0, 0xb5, 0x01, 0x00


	//----- nvinfo : EIATTR_MERCURY_ISA_VERSION
	.align		4
.L_27:
        /*1d80*/ 	.byte	0x03, 0x5f
        /*1d82*/ 	.short	0x0101


	//----- nvinfo : EIATTR_INT_WARP_WIDE_INSTR_OFFSETS
	.align		4
        /*1d84*/ 	.byte	0x04, 0x31
        /*1d86*/ 	.short	(.L_29 - .L_28)


	//   ....[0]....
.L_28:
        /*1d88*/ 	.word	0x000006a0


	//   ....[1]....
        /*1d8c*/ 	.word	0x000006b0


	//   ....[2]....
        /*1d90*/ 	.word	0x00000810


	//   ....[3]....
        /*1d94*/ 	.word	0x00005120


	//----- nvinfo : EIATTR_COOP_GROUP_MASK_REGIDS
	.align		4
.L_29:
        /*1d98*/ 	.byte	0x04, 0x29
        /*1d9a*/ 	.short	(.L_31 - .L_30)


	//   ....[0]....
.L_30:
        /*1d9c*/ 	.word	0xffffffff


	//   ....[1]....
        /*1da0*/ 	.word	0xffffffff


	//   ....[2]....
        /*1da4*/ 	.word	0xffffffff


	//   ....[3]....
        /*1da8*/ 	.word	0xffffffff


	//   ....[4]....
        /*1dac*/ 	.word	0xffffffff


	//   ....[5]....
        /*1db0*/ 	.word	0xffffffff


	//----- nvinfo : EIATTR_COOP_GROUP_INSTR_OFFSETS
	.align		4
.L_31:
        /*1db4*/ 	.byte	0x04, 0x28
        /*1db6*/ 	.short	(.L_33 - .L_32)


	//   ....[0]....
.L_32:
        /*1db8*/ 	.word	0x00000070


	//   ....[1]....
        /*1dbc*/ 	.word	0x00000080


	//   ....[2]....
        /*1dc0*/ 	.word	0x000001b0


	//   ....[3]....
        /*1dc4*/ 	.word	0x00000500


	//   ....[4]....
        /*1dc8*/ 	.word	0x00000990


	//   ....[5]....
        /*1dcc*/ 	.word	0x00001740


	//----- nvinfo : EIATTR_REG_RECONFIG
	.align		4
.L_33:
        /*1dd0*/ 	.byte	0x01, 0x54
	.zero		2


	//----- nvinfo : EIATTR_SYSCALL_OFFSETS
	.align		4
        /*1dd4*/ 	.byte	0x04, 0x46
        /*1dd6*/ 	.short	(.L_35 - .L_34)


	//   ....[0]....
.L_34:
        /*1dd8*/ 	.word	0x000018f0


	//----- nvinfo : EIATTR_MBARRIER_INSTR_OFFSETS
	.align		4
.L_35:
        /*1ddc*/ 	.byte	0x04, 0x39
        /*1dde*/ 	.short	(.L_37 - .L_36)


	//   ....[0]....
.L_36:
        /*1de0*/ 	.word	0x00000360
        /*1de4*/ 	.word	0x000000ff
        /*1de8*/ 	.word	0x00000000
        /*1dec*/ 	.short	0x0100
        /*1dee*/ 	.byte	0x08
	.zero		1


	//   ....[1]....
        /*1df0*/ 	.word	0x00000370
        /*1df4*/ 	.word	0x000000ff
        /*1df8*/ 	.word	0x00000058
        /*1dfc*/ 	.short	0x0100
        /*1dfe*/ 	.byte	0x08
	.zero		1


	//   ....[2]....
        /*1e00*/ 	.word	0x00000380
        /*1e04*/ 	.word	0x000000ff
        /*1e08*/ 	.word	0x00000008
        /*1e0c*/ 	.short	0x0100
        /*1e0e*/ 	.byte	0x08
	.zero		1


	//   ....[3]....
        /*1e10*/ 	.word	0x00000390
        /*1e14*/ 	.word	0x000000ff
        /*1e18*/ 	.word	0x00000060
        /*1e1c*/ 	.short	0x0100
        /*1e1e*/ 	.byte	0x08
	.zero		1


	//   ....[4]....
        /*1e20*/ 	.word	0x000003a0
        /*1e24*/ 	.word	0x000000ff
        /*1e28*/ 	.word	0x00000010
        /*1e2c*/ 	.short	0x0100
        /*1e2e*/ 	.byte	0x08
	.zero		1


	//   ....[5]....
        /*1e30*/ 	.word	0x000003b0
        /*1e34*/ 	.word	0x000000ff
        /*1e38*/ 	.word	0x00000068
        /*1e3c*/ 	.short	0x0100
        /*1e3e*/ 	.byte	0x08
	.zero		1


	//   ....[6]....
        /*1e40*/ 	.word	0x000003c0
        /*1e44*/ 	.word	0x000000ff
        /*1e48*/ 	.word	0x00000018
        /*1e4c*/ 	.short	0x0100
        /*1e4e*/ 	.byte	0x08
	.zero		1


	//   ....[7]....
        /*1e50*/ 	.word	0x000003d0
        /*1e54*/ 	.word	0x000000ff
        /*1e58*/ 	.word	0x00000070
        /*1e5c*/ 	.short	0x0100
        /*1e5e*/ 	.byte	0x08
	.zero		1


	//   ....[8]....
        /*1e60*/ 	.word	0x000003e0
        /*1e64*/ 	.word	0x000000ff
        /*1e68*/ 	.word	0x00000020
        /*1e6c*/ 	.short	0x0100
        /*1e6e*/ 	.byte	0x08
	.zero		1


	//   ....[9]....
        /*1e70*/ 	.word	0x000003f0
        /*1e74*/ 	.word	0x000000ff
        /*1e78*/ 	.word	0x00000078
        /*1e7c*/ 	.short	0x0100
        /*1e7e*/ 	.byte	0x08
	.zero		1


	//   ....[10]....
        /*1e80*/ 	.word	0x00000400
        /*1e84*/ 	.word	0x000000ff
        /*1e88*/ 	.word	0x00000028
        /*1e8c*/ 	.short	0x0100
        /*1e8e*/ 	.byte	0x08
	.zero		1


	//   ....[11]....
        /*1e90*/ 	.word	0x00000410
        /*1e94*/ 	.word	0x000000ff
        /*1e98*/ 	.word	0x00000080
        /*1e9c*/ 	.short	0x0100
        /*1e9e*/ 	.byte	0x08
	.zero		1


	//   ....[12]....
        /*1ea0*/ 	.word	0x00000420
        /*1ea4*/ 	.word	0x000000ff
        /*1ea8*/ 	.word	0x00000030
        /*1eac*/ 	.short	0x0100
        /*1eae*/ 	.byte	0x08
	.zero		1


	//   ....[13]....
        /*1eb0*/ 	.word	0x00000430
        /*1eb4*/ 	.word	0x000000ff
        /*1eb8*/ 	.word	0x00000088
        /*1ebc*/ 	.short	0x0100
        /*1ebe*/ 	.byte	0x08
	.zero		1


	//   ....[14]....
        /*1ec0*/ 	.word	0x00000440
        /*1ec4*/ 	.word	0x000000ff
        /*1ec8*/ 	.word	0x00000038
        /*1ecc*/ 	.short	0x0100
        /*1ece*/ 	.byte	0x08
	.zero		1


	//   ....[15]....
        /*1ed0*/ 	.word	0x00000450
        /*1ed4*/ 	.word	0x000000ff
        /*1ed8*/ 	.word	0x00000090
        /*1edc*/ 	.short	0x0100
        /*1ede*/ 	.byte	0x08
	.zero		1


	//   ....[16]....
        /*1ee0*/ 	.word	0x00000460
        /*1ee4*/ 	.word	0x000000ff
        /*1ee8*/ 	.word	0x00000040
        /*1eec*/ 	.short	0x0100
        /*1eee*/ 	.byte	0x08
	.zero		1


	//   ....[17]....
        /*1ef0*/ 	.word	0x00000470
        /*1ef4*/ 	.word	0x000000ff
        /*1ef8*/ 	.word	0x00000098
        /*1efc*/ 	.short	0x0100
        /*1efe*/ 	.byte	0x08
	.zero		1


	//   ....[18]....
        /*1f00*/ 	.word	0x00000480
        /*1f04*/ 	.word	0x000000ff
        /*1f08*/ 	.word	0x00000048
        /*1f0c*/ 	.short	0x0100
        /*1f0e*/ 	.byte	0x08
	.zero		1


	//   ....[19]....
        /*1f10*/ 	.word	0x00000490
        /*1f14*/ 	.word	0x000000ff
        /*1f18*/ 	.word	0x000000a0
        /*1f1c*/ 	.short	0x0100
        /*1f1e*/ 	.byte	0x08
	.zero		1


	//   ....[20]....
        /*1f20*/ 	.word	0x000004a0
        /*1f24*/ 	.word	0x000000ff
        /*1f28*/ 	.word	0x00000050
        /*1f2c*/ 	.short	0x0100
        /*1f2e*/ 	.byte	0x08
	.zero		1


	//   ....[21]....
        /*1f30*/ 	.word	0x000004b0
        /*1f34*/ 	.word	0x000000ff
        /*1f38*/ 	.word	0x000000a8
        /*1f3c*/ 	.short	0x0100
        /*1f3e*/ 	.byte	0x08
	.zero		1


	//   ....[22]....
        /*1f40*/ 	.word	0x00000890
        /*1f44*/ 	.word	0x000000ff
        /*1f48*/ 	.word	0x000000c0
        /*1f4c*/ 	.short	0x0100
        /*1f4e*/ 	.byte	0x06
	.zero		1


	//   ....[23]....
        /*1f50*/ 	.word	0x000008e0
        /*1f54*/ 	.word	0x000000ff
        /*1f58*/ 	.word	0x000000c8
        /*1f5c*/ 	.short	0x0100
        /*1f5e*/ 	.byte	0x06
	.zero		1


	//   ....[24]....
        /*1f60*/ 	.word	0x000019f0
        /*1f64*/ 	.word	0x00000003
        /*1f68*/ 	.word	0x00000000
        /*1f6c*/ 	.short	0x010a
        /*1f6e*/ 	.byte	0x3f
	.zero		1


	//   ....[25]....
        /*1f70*/ 	.word	0x00001a30
        /*1f74*/ 	.word	0x00000003
        /*1f78*/ 	.word	0x00000000
        /*1f7c*/ 	.short	0x010a
        /*1f7e*/ 	.byte	0x3f
	.zero		1


	//   ....[26]....
        /*1f80*/ 	.word	0x00003290
        /*1f84*/ 	.word	0x000000ff
        /*1f88*/ 	.word	0x00000000
        /*1f8c*/ 	.short	0x010a
        /*1f8e*/ 	.byte	0x04
	.zero		1


	//   ....[27]....
        /*1f90*/ 	.word	0x000032d0
        /*1f94*/ 	.word	0x000000ff
        /*1f98*/ 	.word	0x00000000
        /*1f9c*/ 	.short	0x010a
        /*1f9e*/ 	.byte	0x04
	.zero		1


	//   ....[28]....
        /*1fa0*/ 	.word	0x00005180
        /*1fa4*/ 	.word	0x00000005
        /*1fa8*/ 	.word	0x00000000
        /*1fac*/ 	.short	0x0101
        /*1fae*/ 	.byte	0x3f
	.zero		1


	//   ....[29]....
        /*1fb0*/ 	.word	0x00005460
        /*1fb4*/ 	.word	0x00000000
        /*1fb8*/ 	.word	0x00000000
        /*1fbc*/ 	.short	0x0101
        /*1fbe*/ 	.byte	0x3f
	.zero		1


	//   ....[30]....
        /*1fc0*/ 	.word	0x0001aae0
        /*1fc4*/ 	.word	0x0000000e
        /*1fc8*/ 	.word	0x00000058
        /*1fcc*/ 	.short	0x010a
        /*1fce*/ 	.byte	0x3f
	.zero		1


	//   ....[31]....
        /*1fd0*/ 	.word	0x0001ae70
        /*1fd4*/ 	.word	0x00000002
        /*1fd8*/ 	.word	0x000000c8
        /*1fdc*/ 	.short	0x0101
        /*1fde*/ 	.byte	0x3f
	.zero		1


	//   ....[32]....
        /*1fe0*/ 	.word	0x0001b6b0
        /*1fe4*/ 	.word	0x00000003
        /*1fe8*/ 	.word	0x00000000
        /*1fec*/ 	.short	0x010a
        /*1fee*/ 	.byte	0x3f
	.zero		1


	//   ....[33]....
        /*1ff0*/ 	.word	0x0001b740
        /*1ff4*/ 	.word	0x00000003
        /*1ff8*/ 	.word	0x00000000
        /*1ffc*/ 	.short	0x010a
        /*1ffe*/ 	.byte	0x3f
	.zero		1


	//   ....[34]....
        /*2000*/ 	.word	0x0001b7d0
        /*2004*/ 	.word	0x00000003
        /*2008*/ 	.word	0x00000000
        /*200c*/ 	.short	0x010a
        /*200e*/ 	.byte	0x3f
	.zero		1


	//   ....[35]....
        /*2010*/ 	.word	0x0001b860
        /*2014*/ 	.word	0x00000003
        /*2018*/ 	.word	0x00000000
        /*201c*/ 	.short	0x010a
        /*201e*/ 	.byte	0x3f
	.zero		1


	//   ....[36]....
        /*2020*/ 	.word	0x0001b8f0
        /*2024*/ 	.word	0x00000003
        /*2028*/ 	.word	0x00000000
        /*202c*/ 	.short	0x010a
        /*202e*/ 	.byte	0x3f
	.zero		1


	//   ....[37]....
        /*2030*/ 	.word	0x0001b980
        /*2034*/ 	.word	0x00000003
        /*2038*/ 	.word	0x00000000
        /*203c*/ 	.short	0x010a
        /*203e*/ 	.byte	0x3f
	.zero		1


	//   ....[38]....
        /*2040*/ 	.word	0x0001ba10
        /*2044*/ 	.word	0x00000003
        /*2048*/ 	.word	0x00000000
        /*204c*/ 	.short	0x010a
        /*204e*/ 	.byte	0x3f
	.zero		1


	//   ....[39]....
        /*2050*/ 	.word	0x0001baa0
        /*2054*/ 	.word	0x00000003
        /*2058*/ 	.word	0x00000000
        /*205c*/ 	.short	0x010a
        /*205e*/ 	.byte	0x3f
	.zero		1


	//   ....[40]....
        /*2060*/ 	.word	0x0001bb30
        /*2064*/ 	.word	0x00000003
        /*2068*/ 	.word	0x00000000
        /*206c*/ 	.short	0x010a
        /*206e*/ 	.byte	0x3f
	.zero		1


	//   ....[41]....
        /*2070*/ 	.word	0x0001bbc0
        /*2074*/ 	.word	0x00000003
        /*2078*/ 	.word	0x00000000
        /*207c*/ 	.short	0x010a
        /*207e*/ 	.byte	0x3f
	.zero		1


	//   ....[42]....
        /*2080*/ 	.word	0x0001bc50
        /*2084*/ 	.word	0x00000003
        /*2088*/ 	.word	0x00000000
        /*208c*/ 	.short	0x010a
        /*208e*/ 	.byte	0x3f
	.zero		1


	//   ....[43]....
        /*2090*/ 	.word	0x0001bcb0
        /*2094*/ 	.word	0x00000003
        /*2098*/ 	.word	0x00000000
        /*209c*/ 	.short	0x010a
        /*209e*/ 	.byte	0x3f
	.zero		1


	//   ....[44]....
        /*20a0*/ 	.word	0x0001bd10
        /*20a4*/ 	.word	0x00000006
        /*20a8*/ 	.word	0x00000000
        /*20ac*/ 	.short	0x010a
        /*20ae*/ 	.byte	0x3f
	.zero		1


	//   ....[45]....
        /*20b0*/ 	.word	0x0001bde0
        /*20b4*/ 	.word	0x0000000e
        /*20b8*/ 	.word	0x00000058
        /*20bc*/ 	.short	0x010a
        /*20be*/ 	.byte	0x3f
	.zero		1


	//   ....[46]....
        /*20c0*/ 	.word	0x0001beb0
        /*20c4*/ 	.word	0x00000003
        /*20c8*/ 	.word	0x00000000
        /*20cc*/ 	.short	0x010a
        /*20ce*/ 	.byte	0x3f
	.zero		1


	//   ....[47]....
        /*20d0*/ 	.word	0x0001bf00
        /*20d4*/ 	.word	0x00000003
        /*20d8*/ 	.word	0x00000000
        /*20dc*/ 	.short	0x010a
        /*20de*/ 	.byte	0x3f
	.zero		1


	//   ....[48]....
        /*20e0*/ 	.word	0x0001bf50
        /*20e4*/ 	.word	0x00000003
        /*20e8*/ 	.word	0x00000000
        /*20ec*/ 	.short	0x010a
        /*20ee*/ 	.byte	0x3f
	.zero		1


	//   ....[49]....
        /*20f0*/ 	.word	0x0001bfa0
        /*20f4*/ 	.word	0x00000003
        /*20f8*/ 	.word	0x00000000
        /*20fc*/ 	.short	0x010a
        /*20fe*/ 	.byte	0x3f
	.zero		1


	//   ....[50]....
        /*2100*/ 	.word	0x0001bff0
        /*2104*/ 	.word	0x00000003
        /*2108*/ 	.word	0x00000000
        /*210c*/ 	.short	0x010a
        /*210e*/ 	.byte	0x3f
	.zero		1


	//   ....[51]....
        /*2110*/ 	.word	0x0001c040
        /*2114*/ 	.word	0x00000003
        /*2118*/ 	.word	0x00000000
        /*211c*/ 	.short	0x010a
        /*211e*/ 	.byte	0x3f
	.zero		1


	//   ....[52]....
        /*2120*/ 	.word	0x0001c090
        /*2124*/ 	.word	0x00000003
        /*2128*/ 	.word	0x00000000
        /*212c*/ 	.short	0x010a
        /*212e*/ 	.byte	0x3f
	.zero		1


	//   ....[53]....
        /*2130*/ 	.word	0x0001c0e0
        /*2134*/ 	.word	0x00000003
        /*2138*/ 	.word	0x00000000
        /*213c*/ 	.short	0x010a
        /*213e*/ 	.byte	0x3f
	.zero		1


	//   ....[54]....
        /*2140*/ 	.word	0x0001c130
        /*2144*/ 	.word	0x00000003
        /*2148*/ 	.word	0x00000000
        /*214c*/ 	.short	0x010a
        /*214e*/ 	.byte	0x3f
	.zero		1


	//   ....[55]....
        /*2150*/ 	.word	0x0001c180
        /*2154*/ 	.word	0x00000003
        /*2158*/ 	.word	0x00000000
        /*215c*/ 	.short	0x010a
        /*215e*/ 	.byte	0x3f
	.zero		1


	//----- nvinfo : EIATTR_NUM_MBARRIERS
	.align		4
.L_37:
        /*2160*/ 	.byte	0x03, 0x38
        /*2162*/ 	.short	0x0018


	//----- nvinfo : EIATTR_EXIT_INSTR_OFFSETS
	.align		4
        /*2164*/ 	.byte	0x04, 0x1c
        /*2166*/ 	.short	(.L_39 - .L_38)


	//   ....[0]....
.L_38:
        /*2168*/ 	.word	0x00000c10


	//   ....[1]....
        /*216c*/ 	.word	0x00001570


	//   ....[2]....
        /*2170*/ 	.word	0x0001a100


	//   ....[3]....
        /*2174*/ 	.word	0x0001a750


	//   ....[4]....
        /*2178*/ 	.word	0x0001bca0


	//----- nvinfo : EIATTR_MAX_THREADS
	.align		4
.L_39:
        /*217c*/ 	.byte	0x04, 0x05
        /*217e*/ 	.short	(.L_41 - .L_40)
.L_40:
        /*2180*/ 	.word	0x00000180
        /*2184*/ 	.word	0x00000001
        /*2188*/ 	.word	0x00000001


	//----- nvinfo : EIATTR_CRS_STACK_SIZE
	.align		4
.L_41:
        /*218c*/ 	.byte	0x04, 0x1e
        /*218e*/ 	.short	(.L_43 - .L_42)
.L_42:
        /*2190*/ 	.word	0x00000000


	//----- nvinfo : EIATTR_CBANK_PARAM_SIZE
	.align		4
.L_43:
        /*2194*/ 	.byte	0x03, 0x19
        /*2196*/ 	.short	0x0470


	//----- nvinfo : EIATTR_PARAM_CBANK
	.align		4
        /*2198*/ 	.byte	0x04, 0x0a
        /*219a*/ 	.short	(.L_45 - .L_44)
	.align		4
.L_44:
        /*219c*/ 	.word	index@(.nv.constant0._ZN7cutlass13device_kernelINS_4gemm6kernel13GemmUniversalIN4cute5tupleIJiiiiEEENS1_10collective13CollectiveMmaINS1_34MainloopSm90TmaGmmaWarpSpecializedILi11ENS5_IJNS4_1CILi2EEENSA_ILi1EEESC_EEENS1_35KernelTmaWarpSpecializedCooperativeEEENS5_IJNSA_ILi384EEENSA_ILi240EEENSA_ILi32EEEEEEaNS5_IJlSC_lEEEaSK_NS4_8TiledMMAINS4_8MMA_AtomIJNS4_4SM904GMMA26MMA_64x16x32_S32S8S8_SS_TNEEEENS4_6LayoutISD_NS5_IJSC_NSA_ILi0EEESS_EEEEENS5_IJNS4_10UnderscoreESV_SV_EEEEENS4_13SM90_TMA_LOADENS4_14ComposedLayoutINS4_7SwizzleILi1ELi4ELi3EEENS4_18smem_ptr_flag_bitsILi8EEENSR_INS5_IJNSA_ILi8EEESI_EEENS5_IJSI_SC_EEEEEEEvNS4_8identityENS4_23SM90_TMA_LOAD_MULTICASTES18_vS19_EENS_8epilogue10collective6detail29Sm90TmaWarpSpecializedAdapterINS1D_15DefaultEpilogueIaSK_SK_NS1C_6thread17LinearCombinationIaLi1EiiLNS1H_9ScaleType4KindE0ELNS_15FloatRoundStyleE2EaEENS1_15EpilogueDefaultEEEEEvvEEEEvNT_6ParamsE)
        /*21a0*/ 	.short	0x0210
        /*21a2*/ 	.short	0x0470


	//----- nvinfo : EIATTR_SW_WAR
	.align		4
.L_45:
        /*21a4*/ 	.byte	0x04, 0x36
        /*21a6*/ 	.short	(.L_47 - .L_46)
.L_46:
        /*21a8*/ 	.word	0x00000008
.L_47:


//--------------------- .nv.callgraph             --------------------------
	.section	.nv.callgraph,"",@"SHT_CUDA_CALLGRAPH"
	.align	4
	.sectionentsize	8
	.align		4
        /*0000*/ 	.word	0x00000000
	.align		4
        /*0004*/ 	.word	0xffffffff
	.align		4
        /*0008*/ 	.word	index@(_ZN7cutlass13device_kernelINS_4gemm6kernel13GemmUniversalIN4cute5tupleIJiiiiEEENS1_10collective13CollectiveMmaINS1_34MainloopSm90TmaGmmaWarpSpecializedILi11ENS5_IJNS4_1CILi2EEENSA_ILi1EEESC_EEENS1_35KernelTmaWarpSpecializedCooperativeEEENS5_IJNSA_ILi384EEENSA_ILi240EEENSA_ILi32EEEEEEaNS5_IJlSC_lEEEaSK_NS4_8TiledMMAINS4_8MMA_AtomIJNS4_4SM904GMMA26MMA_64x16x32_S32S8S8_SS_TNEEEENS4_6LayoutISD_NS5_IJSC_NSA_ILi0EEESS_EEEEENS5_IJNS4_10UnderscoreESV_SV_EEEEENS4_13SM90_TMA_LOADENS4_14ComposedLayoutINS4_7SwizzleILi1ELi4ELi3EEENS4_18smem_ptr_flag_bitsILi8EEENSR_INS5_IJNSA_ILi8EEESI_EEENS5_IJSI_SC_EEEEEEEvNS4_8identityENS4_23SM90_TMA_LOAD_MULTICASTES18_vS19_EENS_8epilogue10collective6detail29Sm90TmaWarpSpecializedAdapterINS1D_15DefaultEpilogueIaSK_SK_NS1C_6thread17LinearCombinationIaLi1EiiLNS1H_9ScaleType4KindE0ELNS_15FloatRoundStyleE2EaEENS1_15EpilogueDefaultEEEEEvvEEEEvNT_6ParamsE)
	.align		4
        /*000c*/ 	.word	index@(__assertfail)
	.align		4
        /*0010*/ 	.word	0x00000000
	.align		4
        /*0014*/ 	.word	0xfffffffe
	.align		4
        /*0018*/ 	.word	0x00000000
	.align		4
        /*001c*/ 	.word	0xfffffffd
	.align		4
        /*0020*/ 	.word	0x00000000
	.align		4
        /*0024*/ 	.word	0xfffffffc


//--------------------- .nv.constant4             --------------------------
	.section	.nv.constant4,"a",@progbits
	.align	8
	.align		8
.nv.constant4:
        /*0000*/ 	.dword	__assertfail
	.align		8
        /*0008*/ 	.dword	__unnamed_1
	.align		8
        /*0010*/ 	.dword	_ZN40_INTERNAL_abd653ab_4_k_cu_d816359e_136484cuda3std3__45__cpo5beginE
	.align		8
        /*0018*/ 	.dword	_ZN40_INTERNAL_abd653ab_4_k_cu_d816359e_136484cuda3std3__45__cpo3endE
	.align		8
        /*0020*/ 	.dword	_ZN40_INTERNAL_abd653ab_4_k_cu_d816359e_136484cuda3std3__45__cpo6cbeginE
	.align		8
        /*0028*/ 	.dword	_ZN40_INTERNAL_abd653ab_4_k_cu_d816359e_136484cuda3std3__45__cpo4cendE
	.align		8
        /*0030*/ 	.dword	_ZN40_INTERNAL_abd653ab_4_k_cu_d816359e_136484cuda3std3__442_GLOBAL__N__abd653ab_4_k_cu_d816359e_136486ignoreE
	.align		8
        /*0038*/ 	.dword	_ZN40_INTERNAL_abd653ab_4_k_cu_d816359e_136484cuda3std3__419piecewise_constructE
	.align		8
        /*0040*/ 	.dword	_ZN40_INTERNAL_abd653ab_4_k_cu_d816359e_136484cuda3std3__48in_placeE
	.align		8
        /*0048*/ 	.dword	_ZN40_INTERNAL_abd653ab_4_k_cu_d816359e_136484cuda3std6ranges3__45__cpo4swapE
	.align		8
        /*0050*/ 	.dword	_ZN40_INTERNAL_abd653ab_4_k_cu_d816359e_136484cuda3std6ranges3__45__cpo9iter_moveE
	.align		8
        /*0058*/ 	.dword	_ZN40_INTERNAL_abd653ab_4_k_cu_d816359e_136484cute7productE
	.align		8
        /*0060*/ 	.dword	_ZN40_INTERNAL_abd653ab_4_k_cu_d816359e_136484cute1_E
	.align		8
        /*0068*/ 	.dword	$str$22
	.align		8
        /*0070*/ 	.dword	$str$23


//--------------------- .text._ZN7cutlass13device_kernelINS_4gemm6kernel13GemmUniversalIN4cute5tupleIJiiiiEEENS1_10collective13CollectiveMmaINS1_34MainloopSm90TmaGmmaWarpSpecializedILi11ENS5_IJNS4_1CILi2EEENSA_ILi1EEESC_EEENS1_35KernelTmaWarpSpecializedCooperativeEEENS5_IJNSA_ILi384EEENSA_ILi240EEENSA_ILi32EEEEEEaNS5_IJlSC_lEEEaSK_NS4_8TiledMMAINS4_8MMA_AtomIJNS4_4SM904GMMA26MMA_64x16x32_S32S8S8_SS_TNEEEENS4_6LayoutISD_NS5_IJSC_NSA_ILi0EEESS_EEEEENS5_IJNS4_10UnderscoreESV_SV_EEEEENS4_13SM90_TMA_LOADENS4_14ComposedLayoutINS4_7SwizzleILi1ELi4ELi3EEENS4_18smem_ptr_flag_bitsILi8EEENSR_INS5_IJNSA_ILi8EEESI_EEENS5_IJSI_SC_EEEEEEEvNS4_8identityENS4_23SM90_TMA_LOAD_MULTICASTES18_vS19_EENS_8epilogue10collective6detail29Sm90TmaWarpSpecializedAdapterINS1D_15DefaultEpilogueIaSK_SK_NS1C_6thread17LinearCombinationIaLi1EiiLNS1H_9ScaleType4KindE0ELNS_15FloatRoundStyleE2EaEENS1_15EpilogueDefaultEEEEEvvEEEEvNT_6ParamsE --------------------------
	.section	.text._ZN7cutlass13device_kernelINS_4gemm6kernel13GemmUniversalIN4cute5tupleIJiiiiEEENS1_10collective13CollectiveMmaINS1_34MainloopSm90TmaGmmaWarpSpecializedILi11ENS5_IJNS4_1CILi2EEENSA_ILi1EEESC_EEENS1_35KernelTmaWarpSpecializedCooperativeEEENS5_IJNSA_ILi384EEENSA_ILi240EEENSA_ILi32EEEEEEaNS5_IJlSC_lEEEaSK_NS4_8TiledMMAINS4_8MMA_AtomIJNS4_4SM904GMMA26MMA_64x16x32_S32S8S8_SS_TNEEEENS4_6LayoutISD_NS5_IJSC_NSA_ILi0EEESS_EEEEENS5_IJNS4_10UnderscoreESV_SV_EEEEENS4_13SM90_TMA_LOADENS4_14ComposedLayoutINS4_7SwizzleILi1ELi4ELi3EEENS4_18smem_ptr_flag_bitsILi8EEENSR_INS5_IJNSA_ILi8EEESI_EEENS5_IJSI_SC_EEEEEEEvNS4_8identityENS4_23SM90_TMA_LOAD_MULTICASTES18_vS19_EENS_8epilogue10collective6detail29Sm90TmaWarpSpecializedAdapterINS1D_15DefaultEpilogueIaSK_SK_NS1C_6thread17LinearCombinationIaLi1EiiLNS1H_9ScaleType4KindE0ELNS_15FloatRoundStyleE2EaEENS1_15EpilogueDefaultEEEEEvvEEEEvNT_6ParamsE,"ax",@progbits
	.align	128
.text._ZN7cutlass13device_kernelINS_4gemm6kernel13GemmUniversalIN4cute5tupleIJiiiiEEENS1_10collective13CollectiveMmaINS1_34MainloopSm90TmaGmmaWarpSpecializedILi11ENS5_IJNS4_1CILi2EEENSA_ILi1EEESC_EEENS1_35KernelTmaWarpSpecializedCooperativeEEENS5_IJNSA_ILi384EEENSA_ILi240EEENSA_ILi32EEEEEEaNS5_IJlSC_lEEEaSK_NS4_8TiledMMAINS4_8MMA_AtomIJNS4_4SM904GMMA26MMA_64x16x32_S32S8S8_SS_TNEEEENS4_6LayoutISD_NS5_IJSC_NSA_ILi0EEESS_EEEEENS5_IJNS4_10UnderscoreESV_SV_EEEEENS4_13SM90_TMA_LOADENS4_14ComposedLayoutINS4_7SwizzleILi1ELi4ELi3EEENS4_18smem_ptr_flag_bitsILi8EEENSR_INS5_IJNSA_ILi8EEESI_EEENS5_IJSI_SC_EEEEEEEvNS4_8identityENS4_23SM90_TMA_LOAD_MULTICASTES18_vS19_EENS_8epilogue10collective6detail29Sm90TmaWarpSpecializedAdapterINS1D_15DefaultEpilogueIaSK_SK_NS1C_6thread17LinearCombinationIaLi1EiiLNS1H_9ScaleType4KindE0ELNS_15FloatRoundStyleE2EaEENS1_15EpilogueDefaultEEEEEvvEEEEvNT_6ParamsE:
        .type           _ZN7cutlass13device_kernelINS_4gemm6kernel13GemmUniversalIN4cute5tupleIJiiiiEEENS1_10collective13CollectiveMmaINS1_34MainloopSm90TmaGmmaWarpSpecializedILi11ENS5_IJNS4_1CILi2EEENSA_ILi1EEESC_EEENS1_35KernelTmaWarpSpecializedCooperativeEEENS5_IJNSA_ILi384EEENSA_ILi240EEENSA_ILi32EEEEEEaNS5_IJlSC_lEEEaSK_NS4_8TiledMMAINS4_8MMA_AtomIJNS4_4SM904GMMA26MMA_64x16x32_S32S8S8_SS_TNEEEENS4_6LayoutISD_NS5_IJSC_NSA_ILi0EEESS_EEEEENS5_IJNS4_10UnderscoreESV_SV_EEEEENS4_13SM90_TMA_LOADENS4_14ComposedLayoutINS4_7SwizzleILi1ELi4ELi3EEENS4_18smem_ptr_flag_bitsILi8EEENSR_INS5_IJNSA_ILi8EEESI_EEENS5_IJSI_SC_EEEEEEEvNS4_8identityENS4_23SM90_TMA_LOAD_MULTICASTES18_vS19_EENS_8epilogue10collective6detail29Sm90TmaWarpSpecializedAdapterINS1D_15DefaultEpilogueIaSK_SK_NS1C_6thread17LinearCombinationIaLi1EiiLNS1H_9ScaleType4KindE0ELNS_15FloatRoundStyleE2EaEENS1_15EpilogueDefaultEEEEEvvEEEEvNT_6ParamsE,@function
        .size           _ZN7cutlass13device_kernelINS_4gemm6kernel13GemmUniversalIN4cute5tupleIJiiiiEEENS1_10collective13CollectiveMmaINS1_34MainloopSm90TmaGmmaWarpSpecializedILi11ENS5_IJNS4_1CILi2EEENSA_ILi1EEESC_EEENS1_35KernelTmaWarpSpecializedCooperativeEEENS5_IJNSA_ILi384EEENSA_ILi240EEENSA_ILi32EEEEEEaNS5_IJlSC_lEEEaSK_NS4_8TiledMMAINS4_8MMA_AtomIJNS4_4SM904GMMA26MMA_64x16x32_S32S8S8_SS_TNEEEENS4_6LayoutISD_NS5_IJSC_NSA_ILi0EEESS_EEEEENS5_IJNS4_10UnderscoreESV_SV_EEEEENS4_13SM90_TMA_LOADENS4_14ComposedLayoutINS4_7SwizzleILi1ELi4ELi3EEENS4_18smem_ptr_flag_bitsILi8EEENSR_INS5_IJNSA_ILi8EEESI_EEENS5_IJSI_SC_EEEEEEEvNS4_8identityENS4_23SM90_TMA_LOAD_MULTICASTES18_vS19_EENS_8epilogue10collective6detail29Sm90TmaWarpSpecializedAdapterINS1D_15DefaultEpilogueIaSK_SK_NS1C_6thread17LinearCombinationIaLi1EiiLNS1H_9ScaleType4KindE0ELNS_15FloatRoundStyleE2EaEENS1_15EpilogueDefaultEEEEEvvEEEEvNT_6ParamsE,(.L_x_118 - _ZN7cutlass13device_kernelINS_4gemm6kernel13GemmUniversalIN4cute5tupleIJiiiiEEENS1_10collective13CollectiveMmaINS1_34MainloopSm90TmaGmmaWarpSpecializedILi11ENS5_IJNS4_1CILi2EEENSA_ILi1EEESC_EEENS1_35KernelTmaWarpSpecializedCooperativeEEENS5_IJNSA_ILi384EEENSA_ILi240EEENSA_ILi32EEEEEEaNS5_IJlSC_lEEEaSK_NS4_8TiledMMAINS4_8MMA_AtomIJNS4_4SM904GMMA26MMA_64x16x32_S32S8S8_SS_TNEEEENS4_6LayoutISD_NS5_IJSC_NSA_ILi0EEESS_EEEEENS5_IJNS4_10UnderscoreESV_SV_EEEEENS4_13SM90_TMA_LOADENS4_14ComposedLayoutINS4_7SwizzleILi1ELi4ELi3EEENS4_18smem_ptr_flag_bitsILi8EEENSR_INS5_IJNSA_ILi8EEESI_EEENS5_IJSI_SC_EEEEEEEvNS4_8identityENS4_23SM90_TMA_LOAD_MULTICASTES18_vS19_EENS_8epilogue10collective6detail29Sm90TmaWarpSpecializedAdapterINS1D_15DefaultEpilogueIaSK_SK_NS1C_6thread17LinearCombinationIaLi1EiiLNS1H_9ScaleType4KindE0ELNS_15FloatRoundStyleE2EaEENS1_15EpilogueDefaultEEEEEvvEEEEvNT_6ParamsE)
        .other          _ZN7cutlass13device_kernelINS_4gemm6kernel13GemmUniversalIN4cute5tupleIJiiiiEEENS1_10collective13CollectiveMmaINS1_34MainloopSm90TmaGmmaWarpSpecializedILi11ENS5_IJNS4_1CILi2EEENSA_ILi1EEESC_EEENS1_35KernelTmaWarpSpecializedCooperativeEEENS5_IJNSA_ILi384EEENSA_ILi240EEENSA_ILi32EEEEEEaNS5_IJlSC_lEEEaSK_NS4_8TiledMMAINS4_8MMA_AtomIJNS4_4SM904GMMA26MMA_64x16x32_S32S8S8_SS_TNEEEENS4_6LayoutISD_NS5_IJSC_NSA_ILi0EEESS_EEEEENS5_IJNS4_10UnderscoreESV_SV_EEEEENS4_13SM90_TMA_LOADENS4_14ComposedLayoutINS4_7SwizzleILi1ELi4ELi3EEENS4_18smem_ptr_flag_bitsILi8EEENSR_INS5_IJNSA_ILi8EEESI_EEENS5_IJSI_SC_EEEEEEEvNS4_8identityENS4_23SM90_TMA_LOAD_MULTICASTES18_vS19_EENS_8epilogue10collective6detail29Sm90TmaWarpSpecializedAdapterINS1D_15DefaultEpilogueIaSK_SK_NS1C_6thread17LinearCombinationIaLi1EiiLNS1H_9ScaleType4KindE0ELNS_15FloatRoundStyleE2EaEENS1_15EpilogueDefaultEEEEEvvEEEEvNT_6ParamsE,@"STO_CUDA_ENTRY STV_DEFAULT"
_ZN7cutlass13device_kernelINS_4gemm6kernel13GemmUniversalIN4cute5tupleIJiiiiEEENS1_10collective13CollectiveMmaINS1_34MainloopSm90TmaGmmaWarpSpecializedILi11ENS5_IJNS4_1CILi2EEENSA_ILi1EEESC_EEENS1_35KernelTmaWarpSpecializedCooperativeEEENS5_IJNSA_ILi384EEENSA_ILi240EEENSA_ILi32EEEEEEaNS5_IJlSC_lEEEaSK_NS4_8TiledMMAINS4_8MMA_AtomIJNS4_4SM904GMMA26MMA_64x16x32_S32S8S8_SS_TNEEEENS4_6LayoutISD_NS5_IJSC_NSA_ILi0EEESS_EEEEENS5_IJNS4_10UnderscoreESV_SV_EEEEENS4_13SM90_TMA_LOADENS4_14ComposedLayoutINS4_7SwizzleILi1ELi4ELi3EEENS4_18smem_ptr_flag_bitsILi8EEENSR_INS5_IJNSA_ILi8EEESI_EEENS5_IJSI_SC_EEEEEEEvNS4_8identityENS4_23SM90_TMA_LOAD_MULTICASTES18_vS19_EENS_8epilogue10collective6detail29Sm90TmaWarpSpecializedAdapterINS1D_15DefaultEpilogueIaSK_SK_NS1C_6thread17LinearCombinationIaLi1EiiLNS1H_9ScaleType4KindE0ELNS_15FloatRoundStyleE2EaEENS1_15EpilogueDefaultEEEEEvvEEEEvNT_6ParamsE:
[----:B------:R-:W0:Y:S02]  /*0000*/  LDC R1, c[0x0][0x28] ;  /* 0x00000a00ff017b82 */ /* 0x000e240000000800 */
[----:B0-----:R-:W-:Y:S01]  /*0010*/  VIADD R1, R1, 0xfffffae8 ;  /* 0xfffffae801017836 */ /* 0x001fe20000000000 */
[----:B------:R-:W0:Y:S01]  /*0020*/  S2R R4, SR_TID.X ;  /* 0x0000000000047919 */ /* 0x000e220000002100 */
[----:B------:R-:W-:Y:S01]  /*0030*/  ELECT P0, URZ, PT ;  /* 0x00000000003f782f */ /* 0x000fe20003800000 */
[----:B------:R-:W-:Y:S01]  /*0040*/  BSSY B0, `(.L_x_0) ;  /* 0x0000015000007945 */ /* 0x000fe20003800000 */
[--C-:B0-----:R-:W-:Y:S02]  /*0050*/  SHF.R.U32.HI R0, RZ, 0x5, R4.reuse ;  /* 0x00000005ff007819 */ /* 0x101fe40000011604 */
[----:B------:R-:W-:-:S03]  /*0060*/  SHF.R.U32.HI R2, RZ, 0x7, R4 ;  /* 0x00000007ff027819 */ /* 0x000fc60000011604 */
[----:B------:R-:W0:Y:S04]  /*0070*/  SHFL.IDX PT, R3, R0, RZ, 0x1f ;  /* 0x00001fff00037589 */ /* 0x000e2800000e0000 */
[----:B------:R-:W1:Y:S01]  /*0080*/  SHFL.IDX PT, R2, R2, RZ, 0x1f ;  /* 0x00001fff02027589 */ /* 0x000e6200000e0000 */
[----:B0-----:R-:W-:Y:S02]  /*0090*/  R2UR UR9, R3 ;  /* 0x00000000030972ca */ /* 0x001fe400000e0000 */
[----:B-1----:R-:W-:-:S11]  /*00a0*/  R2UR UR5, R2 ;  /* 0x00000000020572ca */ /* 0x002fd600000e0000 */
[----:B------:R-:W-:Y:S02]  /*00b0*/  USHF.R.S32.HI UR4, URZ, 0x1f, UR9 ;  /* 0x0000001f3f047899 */ /* 0x000fe40008011409 */
[----:B------:R-:W-:Y:S02]  /*00c0*/  ISETP.NE.OR P0, PT, RZ, UR9, !P0 ;  /* 0x00000009ff007c0c */ /* 0x000fe4000c705670 */
[----:B------:R-:W-:-:S04]  /*00d0*/  ULEA.HI UR4, UR4, UR9, URZ, 0x2 ;  /* 0x0000000904047291 */ /* 0x000fc8000f8f103f */
[----:B------:R-:W-:-:S04]  /*00e0*/  ULOP3.LUT UR4, UR4, 0xfffffffc, URZ, 0xc0, !UPT ;  /* 0xfffffffc04047892 */ /* 0x000fc8000f8ec03f */
[----:B------:R-:W-:-:S03]  /*00f0*/  UIADD3 UR9, UR9, -UR4, URZ ;  /* 0x8000000409097290 */ /* 0x000fc6000fffe03f */
[----:B------:R-:W-:Y:S09]  /*0100*/  @P0 BRA `(.L_x_1) ;  /* 0x0000000000200947 */ /* 0x000ff20003800000 */
[----:B------:R-:W-:Y:S02]  /*0110*/  ULDC.64 UR6, c[0x0][0x198] ;  /* 0x0000660000067ab9 */ /* 0x000fe40000000a00 */
[----:B------:R-:W-:Y:S02]  /*0120*/  UIADD3 UR10, UP0, UR6, 0xf0, URZ ;  /* 0x000000f0060a7890 */ /* 0x000fe4000ff1e03f */
[----:B------:R-:W-:Y:S02]  /*0130*/  UIADD3 UR6, UP1, UR6, 0x1f0, URZ ;  /* 0x000001f006067890 */ /* 0x000fe4000ff3e03f */
[----:B------:R-:W-:Y:S02]  /*0140*/  UIADD3.X UR11, URZ, UR7, URZ, UP0, !UPT ;  /* 0x000000073f0b7290 */ /* 0x000fe400087fe43f */
[----:B------:R-:W-:-:S07]  /*0150*/  UIADD3.X UR7, URZ, UR7, URZ, UP1, !UPT ;  /* 0x000000073f077290 */ /* 0x000fce0008ffe43f */
[----:B------:R0:W-:Y:S02]  /*0160*/  UTMACCTL.PF [UR10] ;  /* 0x000000000a0079b9 */ /* 0x0001e40008040000 */
[----:B------:R0:W-:Y:S02]  /*0170*/  UTMACCTL.PF [UR6] ;  /* 0x00000000060079b9 */ /* 0x0001e40008040000 */
[----:B0-----:R-:W-:Y:S01]  /*0180*/  NOP ;  /* 0x0000000000007918 */ /* 0x001fe20000000000 */
.L_x_1:
[----:B------:R-:W-:Y:S05]  /*0190*/  BSYNC B0 ;  /* 0x0000000000007941 */ /* 0x000fea0003800000 */
.L_x_0:
[----:B------:R-:W-:Y:S01]  /*01a0*/  UISETP.NE.AND UP0, UPT, UR9, 0x3, UPT ;  /* 0x000000030900788c */ /* 0x000fe2000bf05270 */
[----:B------:R-:W0:Y:S01]  /*01b0*/  SHFL.IDX PT, R2, R0, RZ, 0x1f ;  /* 0x00001fff00027589 */ /* 0x000e2200000e0000 */
[----:B------:R-:W-:Y:S02]  /*01c0*/  UIADD3 UR16, UR5, -0x1, URZ ;  /* 0xffffffff05107890 */ /* 0x000fe4000fffe03f */
[----:B------:R-:W-:Y:S01]  /*01d0*/  ISETP.NE.AND P1, PT, RZ, UR5, PT ;  /* 0x00000005ff007c0c */ /* 0x000fe2000bf25270 */
[----:B------:R-:W-:Y:S02]  /*01e0*/  UISETP.EQ.OR UP0, UPT, UR9, URZ, !UP0 ;  /* 0x0000003f0900728c */ /* 0x000fe4000c702670 */
[----:B------:R-:W-:Y:S02]  /*01f0*/  UISETP.GE.U32.AND UP1, UPT, UR16, 0x2, UPT ;  /* 0x000000021000788c */ /* 0x000fe4000bf26070 */
[----:B------:R-:W-:-:S04]  /*0200*/  UISETP.EQ.AND UP0, UPT, UR5, URZ, UP0 ;  /* 0x0000003f0500728c */ /* 0x000fc80008702270 */
[----:B------:R-:W-:-:S04]  /*0210*/  USEL UR4, URZ, 0x1, !UP0 ;  /* 0x000000013f047887 */ /* 0x000fc8000c000000 */
[----:B------:R-:W-:-:S06]  /*0220*/  USEL UR4, UR4, 0x2, UP1 ;  /* 0x0000000204047887 */ /* 0x000fcc0008800000 */
[----:B------:R-:W-:Y:S01]  /*0230*/  IMAD.U32 R3, RZ, RZ, UR4 ;  /* 0x00000004ff037e24 */ /* 0x000fe2000f8e00ff */
[----:B0-----:R-:W-:-:S04]  /*0240*/  ISETP.NE.AND P0, PT, R2, RZ, PT ;  /* 0x000000ff0200720c */ /* 0x001fc80003f05270 */
[----:B------:R0:W-:Y:S09]  /*0250*/  STL [R1+0x27c], R3 ;  /* 0x00027c0301007387 */ /* 0x0001f20000100800 */
[----:B0-----:R-:W-:Y:S05]  /*0260*/  @P0 BRA `(.L_x_2) ;  /* 0x00000000009c0947 */ /* 0x001fea0003800000 */
[----:B------:R-:W-:Y:S01]  /*0270*/  ELECT P0, URZ, PT ;  /* 0x00000000003f782f */ /* 0x000fe20003800000 */
[----:B------:R-:W-:-:S12]  /*0280*/  BSSY B0, `(.L_x_2) ;  /* 0x0000025000007945 */ /* 0x000fd80003800000 */
[----:B------:R-:W-:Y:S05]  /*0290*/  @!P0 BRA `(.L_x_3) ;  /* 0x00000000008c8947 */ /* 0x000fea0003800000 */
[----:B------:R-:W0:Y:S01]  /*02a0*/  S2UR UR8, SR_CgaCtaId ;  /* 0x00000000000879c3 */ /* 0x000e220000008800 */
[----:B------:R-:W-:Y:S01]  /*02b0*/  UMOV UR4, 0x400 ;  /* 0x0000040000047882 */ /* 0x000fe20000000000 */
[----:B------:R-:W-:Y:S01]  /*02c0*/  UMOV UR5, 0x1 ;  /* 0x0000000100057882 */ /* 0x000fe20000000000 */
[----:B------:R-:W-:Y:S02]  /*02d0*/  UMOV UR6, 0x4 ;  /* 0x0000000400067882 */ /* 0x000fe40000000000 */
[----:B------:R-:W-:-:S04]  /*02e0*/  UIADD3 UR6, -UR6, 0x100000, URZ ;  /* 0x0010000006067890 */ /* 0x000fc8000fffe13f */
[----:B------:R-:W-:Y:S02]  /*02f0*/  USHF.L.U32 UR7, UR6, 0xb, URZ ;  /* 0x0000000b06077899 */ /* 0x000fe4000800063f */
[----:B------:R-:W-:Y:S02]  /*0300*/  USHF.L.U32 UR6, UR6, 0x1, URZ ;  /* 0x0000000106067899 */ /* 0x000fe4000800063f */
[----:B0-----:R-:W-:Y:S02]  /*0310*/  ULEA UR8, UR8, UR4, 0x18 ;  /* 0x0000000408087291 */ /* 0x001fe4000f8ec03f */
[----:B------:R-:W-:-:S04]  /*0320*/  UIADD3 UR4, -UR5, 0x100000, URZ ;  /* 0x0010000005047890 */ /* 0x000fc8000fffe13f */
[----:B------:R-:W-:Y:S02]  /*0330*/  USHF.L.U32 UR5, UR4, 0xb, URZ ;  /* 0x0000000b04057899 */ /* 0x000fe4000800063f */
[----:B------:R-:W-:Y:S01]  /*0340*/  USHF.L.U32 UR4, UR4, 0x1, URZ ;  /* 0x0000000104047899 */ /* 0x000fe2000800063f */
[----:B------:R-:W0:Y:S11]  /*0350*/  FENCE.VIEW.ASYNC.S ;  /* 0x00000000000073c6 */ /* 0x000e360000000000 */
[----:B0-----:R0:W1:Y:S01]  /*0360*/  SYNCS.EXCH.64 URZ, [UR8], UR4 ;  /* 0x00000004083f75b2 */ /* 0x0010620008000100 */
[----:B------:R0:W2:Y:S01]  /*0370*/  SYNCS.EXCH.64 URZ, [UR8+0x58], UR6 ;  /* 0x00005806083f75b2 */ /* 0x0000a20008000100 */
[----:B------:R0:W3:Y:S01]  /*0380*/  SYNCS.EXCH.64 URZ, [UR8+0x8], UR4 ;  /* 0x00000804083f75b2 */ /* 0x0000e20008000100 */
[----:B------:R0:W4:Y:S01]  /*0390*/  SYNCS.EXCH.64 URZ, [UR8+0x60], UR6 ;  /* 0x00006006083f75b2 */ /* 0x0001220008000100 */
[----:B------:R0:W0:Y:S01]  /*03a0*/  SYNCS.EXCH.64 URZ, [UR8+0x10], UR4 ;  /* 0x00001004083f75b2 */ /* 0x0000220008000100 */
        /* <DEDUP_REMOVED lines=17> */
[----:B------:R-:W-:Y:S01]  /*04c0*/  NOP ;  /* 0x0000000000007918 */ /* 0x000fe20000000000 */
.L_x_3:
[----:B0-----:R-:W-:Y:S05]  /*04d0*/  BSYNC B0 ;  /* 0x0000000000007941 */ /* 0x001fea0003800000 */
.L_x_2:
[----:B------:R-:W0:Y:S01]  /*04e0*/  S2UR UR13, SR_CTAID.X ;  /* 0x00000000000d79c3 */ /* 0x000e220000002500 */
[----:B------:R-:W-:Y:S01]  /*04f0*/  SHF.R.S32.HI R3, RZ, 0x1f, R4 ;  /* 0x0000001fff037819 */ /* 0x000fe20000011404 */
[----:B------:R5:W1:Y:S01]  /*0500*/  SHFL.IDX PT, R6, R0, RZ, 0x1f ;  /* 0x00001fff00067589 */ /* 0x000a6200000e0000 */
[----:B------:R-:W-:Y:S01]  /*0510*/  ULDC UR4, c[0x0][0x150] ;  /* 0x0000540000047ab9 */ /* 0x000fe20000000800 */
[----:B------:R-:W-:Y:S02]  /*0520*/  ELECT P0, URZ, PT ;  /* 0x00000000003f782f */ /* 0x000fe40003800000 */
[----:B------:R-:W-:Y:S01]  /*0530*/  LEA.HI R3, R3, R4, RZ, 0x7 ;  /* 0x0000000403037211 */ /* 0x000fe200078f38ff */
[----:B------:R-:W-:Y:S01]  /*0540*/  ULDC UR5, c[0x0][0x154] ;  /* 0x0000550000057ab9 */ /* 0x000fe20000000800 */
[----:B------:R-:W-:Y:S01]  /*0550*/  SHF.R.S32.HI R7, RZ, 0x1f, R2 ;  /* 0x0000001fff077819 */ /* 0x000fe20000011402 */
[----:B------:R-:W2:Y:S01]  /*0560*/  S2UR UR10, SR_CTAID.Y ;  /* 0x00000000000a79c3 */ /* 0x000ea20000002600 */
[----:B------:R-:W-:Y:S01]  /*0570*/  LOP3.LUT R3, R3, 0xffffff80, RZ, 0xc0, !PT ;  /* 0xffffff8003037812 */ /* 0x000fe200078ec0ff */
[----:B------:R-:W-:Y:S01]  /*0580*/  ULDC UR8, c[0x0][0x144] ;  /* 0x0000510000087ab9 */ /* 0x000fe20000000800 */
[----:B------:R-:W-:Y:S01]  /*0590*/  LEA.HI R7, R7, R2, RZ, 0x2 ;  /* 0x0000000207077211 */ /* 0x000fe200078f10ff */
[----:B------:R-:W-:Y:S01]  /*05a0*/  NOP ;  /* 0x0000000000007918 */ /* 0x000fe20000000000 */
[----:B------:R-:W-:Y:S01]  /*05b0*/  NOP ;  /* 0x0000000000007918 */ /* 0x000fe20000000000 */
[----:B------:R-:W-:Y:S01]  /*05c0*/  IMAD.IADD R3, R4, 0x1, -R3 ;  /* 0x0000000104037824 */ /* 0x000fe200078e0a03 */
[----:B------:R-:W-:Y:S01]  /*05d0*/  LOP3.LUT R7, R7, 0x3ffffffc, RZ, 0xc0, !PT ;  /* 0x3ffffffc07077812 */ /* 0x000fe200078ec0ff */
[----:B------:R-:W-:-:S03]  /*05e0*/  ULDC UR11, c[0x0][0x148] ;  /* 0x00005200000b7ab9 */ /* 0x000fc60000000800 */
[----:B------:R-:W-:Y:S01]  /*05f0*/  SHF.R.S32.HI R4, RZ, 0x1f, R3 ;  /* 0x0000001fff047819 */ /* 0x000fe20000011403 */
[----:B------:R-:W-:-:S03]  /*0600*/  IMAD.IADD R2, R2, 0x1, -R7 ;  /* 0x0000000102027824 */ /* 0x000fc600078e0a07 */
[----:B------:R-:W-:Y:S02]  /*0610*/  LEA.HI R4, R4, R3, RZ, 0x3 ;  /* 0x0000000304047211 */ /* 0x000fe400078f18ff */
[----:B0-----:R-:W-:Y:S02]  /*0620*/  I2FP.F32.U32 R5, UR13 ;  /* 0x0000000d00057c45 */ /* 0x001fe40008201000 */
[--C-:B-----5:R-:W-:Y:S02]  /*0630*/  SHF.R.S32.HI R0, RZ, 0x3, R4.reuse ;  /* 0x00000003ff007819 */ /* 0x120fe40000011404 */
[----:B-1----:R-:W-:Y:S01]  /*0640*/  ISETP.NE.OR P0, PT, R6, RZ, !P0 ;  /* 0x000000ff0600720c */ /* 0x002fe20004705670 */
[----:B------:R-:W-:Y:S01]  /*0650*/  FMUL R8, R5, UR4 ;  /* 0x0000000405087c20 */ /* 0x000fe20008400000 */
[----:B------:R-:W-:-:S04]  /*0660*/  SHF.R.S32.HI R5, RZ, 0x1f, R4 ;  /* 0x0000001fff057819 */ /* 0x000fc80000011404 */
[----:B------:R-:W-:Y:S01]  /*0670*/  LEA.HI R5, R5, R0, RZ, 0x2 ;  /* 0x0000000005057211 */ /* 0x000fe200078f10ff */
[----:B------:R-:W0:Y:S03]  /*0680*/  F2I.U32.TRUNC.NTZ R8, R8 ;  /* 0x0000000800087305 */ /* 0x000e26000020f000 */
[----:B------:R-:W-:-:S03]  /*0690*/  LOP3.LUT R5, R5, 0xfffffffc, RZ, 0xc0, !PT ;  /* 0xfffffffc05057812 */ /* 0x000fc600078ec0ff */
[----:B------:R-:W-:Y:S01]  /*06a0*/  VOTEU.ALL UP0, P0 ;  /* 0x00000000003f7886 */ /* 0x000fe20000000000 */
[----:B------:R-:W-:Y:S01]  /*06b0*/  VOTEU.ALL UP1, P0 ;  /* 0x00000000003f7886 */ /* 0x000fe20000020000 */
[----:B------:R-:W-:Y:S01]  /*06c0*/  IMAD.IADD R5, R0, 0x1, -R5 ;  /* 0x0000000100057824 */ /* 0x000fe200078e0a05 */
[----:B--2---:R-:W-:Y:S02]  /*06d0*/  I2FP.F32.U32 R0, UR10 ;  /* 0x0000000a00007c45 */ /* 0x004fe40008201000 */
[----:B------:R-:W1:Y:S01]  /*06e0*/  @!UP0 S2UR UR7, SR_CgaCtaId ;  /* 0x00000000000789c3 */ /* 0x000e620000008800 */
[----:B------:R-:W-:Y:S01]  /*06f0*/  IMAD R2, R2, 0x4, R5 ;  /* 0x0000000402027824 */ /* 0x000fe200078e0205 */
[----:B------:R-:W-:Y:S01]  /*0700*/  @!UP0 UMOV UR6, 0x400 ;  /* 0x0000040000068882 */ /* 0x000fe20000000000 */
[----:B------:R-:W-:Y:S01]  /*0710*/  FMUL R4, R0, UR5 ;  /* 0x0000000500047c20 */ /* 0x000fe20008400000 */
[----:B0-----:R-:W-:Y:S02]  /*0720*/  R2UR UR4, R8 ;  /* 0x00000000080472ca */ /* 0x001fe400000e0000 */
[----:B------:R-:W-:-:S03]  /*0730*/  LEA.HI R0, R2, R2, RZ, 0x1 ;  /* 0x0000000202007211 */ /* 0x000fc600078f08ff */
[----:B------:R-:W0:Y:S01]  /*0740*/  F2I.U32.TRUNC.NTZ R4, R4 ;  /* 0x0000000400047305 */ /* 0x000e22000020f000 */
[----:B------:R-:W-:-:S05]  /*0750*/  LOP3.LUT R5, R0, 0xfffffffe, RZ, 0xc0, !PT ;  /* 0xfffffffe00057812 */ /* 0x000fca00078ec0ff */
[----:B------:R-:W-:Y:S02]  /*0760*/  IMAD.IADD R5, R2, 0x1, -R5 ;  /* 0x0000000102057824 */ /* 0x000fe400078e0a05 */
[----:B------:R-:W-:-:S04]  /*0770*/  UIADD3 UR4, -UR4, URZ, URZ ;  /* 0x0000003f04047290 */ /* 0x000fc8000fffe13f */
[----:B------:R-:W-:Y:S01]  /*0780*/  UIMAD UR8, UR8, UR4, UR13 ;  /* 0x00000004080872a4 */ /* 0x000fe2000f8e020d */
[----:B0-----:R-:W-:Y:S02]  /*0790*/  R2UR UR12, R4 ;  /* 0x00000000040c72ca */ /* 0x001fe400000e0000 */
[----:B------:R-:W-:Y:S01]  /*07a0*/  UMOV UR4, 0x20 ;  /* 0x0000002000047882 */ /* 0x000fe20000000000 */
[----:B-1----:R-:W-:Y:S02]  /*07b0*/  @!UP0 ULEA UR6, UR7, UR6, 0x18 ;  /* 0x0000000607068291 */ /* 0x002fe4000f8ec03f */
[----:B------:R-:W-:Y:S01]  /*07c0*/  ISETP.NE.AND P3, PT, R5, UR8, PT ;  /* 0x0000000805007c0c */ /* 0x000fe2000bf65270 */
[----:B------:R-:W-:-:S04]  /*07d0*/  @!UP0 UIADD3 UR4, -UR4, 0x100000, URZ ;  /* 0x0010000004048890 */ /* 0x000fc8000fffe13f */
[----:B------:R-:W-:Y:S02]  /*07e0*/  @!UP0 USHF.L.U32 UR5, UR4, 0xb, URZ ;  /* 0x0000000b04058899 */ /* 0x000fe4000800063f */
[----:B------:R-:W-:Y:S01]  /*07f0*/  @!UP0 USHF.L.U32 UR4, UR4, 0x1, URZ ;  /* 0x0000000104048899 */ /* 0x000fe2000800063f */
[C---:B------:R-:W-:Y:S01]  /*0800*/  IMAD.SHL.U32 R5, R2.reuse, 0x4, RZ ;  /* 0x0000000402057824 */ /* 0x040fe200078e00ff */
[----:B------:R-:W-:Y:S01]  /*0810*/  VOTEU.ALL UP0, P0 ;  /* 0x00000000003f7886 */ /* 0x000fe20000000000 */
[----:B------:R-:W0:Y:S01]  /*0820*/  LDC R4, c[0x0][0x140] ;  /* 0x00005000ff047b82 */ /* 0x000e220000000800 */
[----:B------:R-:W-:Y:S02]  /*0830*/  LOP3.LUT P0, RZ, R3, 0x7, RZ, 0xc0, !PT ;  /* 0x0000000703ff7812 */ /* 0x000fe4000780c0ff */
[----:B------:R-:W-:Y:S01]  /*0840*/  LOP3.LUT R9, R2, 0xc, R5, 0x78, !PT ;  /* 0x0000000c02097812 */ /* 0x000fe200078e7805 */
[----:B------:R-:W-:-:S03]  /*0850*/  UIADD3 UR12, -UR12, URZ, URZ ;  /* 0x0000003f0c0c7290 */ /* 0x000fc6000fffe13f */
[C---:B------:R-:W-:Y:S01]  /*0860*/  ISETP.LT.U32.AND P0, PT, R9.reuse, 0x2, !P0 ;  /* 0x000000020900780c */ /* 0x040fe20004701070 */
[----:B------:R1:W-:Y:S04]  /*0870*/  STL [R1+0x278], R9 ;  /* 0x0002780901007387 */ /* 0x0003e80000100800 */
[----:B------:R-:W2:Y:S02]  /*0880*/  FENCE.VIEW.ASYNC.S ;  /* 0x00000000000073c6 */ /* 0x000ea40000000000 */
[----:B--2---:R-:W2:Y:S01]  /*0890*/  @!UP0 SYNCS.EXCH.64 URZ, [UR6+0xc0], UR4 ;  /* 0x0000c004063f85b2 */ /* 0x004ea20008000100 */
[----:B------:R-:W-:Y:S02]  /*08a0*/  @P3 LEA.HI R0, R9, R9, RZ, 0x1 ;  /* 0x0000000909003211 */ /* 0x000fe400078f08ff */
[----:B------:R-:W-:-:S02]  /*08b0*/  SEL R3, RZ, 0x1, !P0 ;  /* 0x00000001ff037807 */ /* 0x000fc40004000000 */
[----:B------:R-:W-:Y:S02]  /*08c0*/  @P3 SHF.R.S32.HI R0, RZ, 0x1, R0 ;  /* 0x00000001ff003819 */ /* 0x000fe40000011400 */
[----:B0-----:R-:W-:Y:S01]  /*08d0*/  ISETP.EQ.U32.AND P2, PT, R4, 0x1, PT ;  /* 0x000000010400780c */ /* 0x001fe20003f42070 */
[----:B------:R0:W1:Y:S01]  /*08e0*/  @!UP1 SYNCS.EXCH.64 URZ, [UR6+0xc8], UR4 ;  /* 0x0000c804063f95b2 */ /* 0x0000620008000100 */
[----:B------:R-:W-:Y:S01]  /*08f0*/  NOP ;  /* 0x0000000000007918 */ /* 0x000fe20000000000 */
[----:B0-----:R-:W-:-:S06]  /*0900*/  UIMAD UR4, UR11, UR12, UR10 ;  /* 0x0000000c0b0472a4 */ /* 0x001fcc000f8e020a */
[----:B------:R-:W-:Y:S01]  /*0910*/  @P3 ISETP.NE.AND P4, PT, R0, UR4, PT ;  /* 0x0000000400003c0c */ /* 0x000fe2000bf85270 */
[----:B------:R-:W-:-:S03]  /*0920*/  IMAD.MOV.U32 R0, RZ, RZ, 0x1 ;  /* 0x00000001ff007424 */ /* 0x000fc600078e00ff */
[----:B------:R-:W-:-:S04]  /*0930*/  @P3 SEL R0, RZ, 0x1, P4 ;  /* 0x00000001ff003807 */ /* 0x000fc80002000000 */
[----:B------:R-:W-:-:S05]  /*0940*/  LOP3.LUT R0, R0, R3, RZ, 0xc0, !PT ;  /* 0x0000000300007212 */ /* 0x000fca00078ec0ff */
[----:B------:R0:W-:Y:S01]  /*0950*/  STL [R1+0x26c], R0 ;  /* 0x00026c0001007387 */ /* 0x0001e20000100800 */
[----:B--2---:R-:W-:Y:S05]  /*0960*/  @!P2 BRA `(.L_x_4) ;  /* 0x000000000008a947 */ /* 0x004fea0003800000 */
[----:B-1-34-:R-:W-:Y:S01]  /*0970*/  UCGABAR_ARV ;  /* 0x00000000000079c7 */ /* 0x01afe20008000000 */
[----:B------:R-:W-:Y:S05]  /*0980*/  BRA `(.L_x_5) ;  /* 0x0000000000047947 */ /* 0x000fea0003800000 */
.L_x_4:
[----:B-1-34-:R-:W-:Y:S01]  /*0990*/  NOP ;  /* 0x0000000000007918 */ /* 0x01afe20000000000 */
.L_x_5:
[----:B------:R-:W-:Y:S01]  /*09a0*/  ULDC UR4, c[0x0][0x65c] ;  /* 0x0001970000047ab9 */ /* 0x000fe20000000800 */
[----:B------:R-:W-:Y:S01]  /*09b0*/  UMOV UR5, URZ ;  /* 0x0000003f00057c82 */ /* 0x000fe20008000000 */
[----:B------:R-:W-:-:S03]  /*09c0*/  UISETP.NE.AND UP0, UPT, UR4, 0x1, UPT ;  /* 0x000000010400788c */ /* 0x000fc6000bf05270 */
[----:B------:R-:W-:Y:S01]  /*09d0*/  UMOV UR4, UR13 ;  /* 0x0000000d00047c82 */ /* 0x000fe20008000000 */
[----:B------:R-:W-:Y:S02]  /*09e0*/  UP2UR UR15, UPR, URZ, 0x1 ;  /* 0x000000013f0f7883 */ /* 0x000fe40008000000 */
[----:B------:R-:W-:Y:S02]  /*09f0*/  PLOP3.LUT P0, PT, PT, PT, UP0, 0x80, 0x0 ;  /* 0x000000000000781c */ /* 0x000fe40003f0f008 */
[----:B------:R-:W-:Y:S02]  /*0a00*/  PLOP3.LUT P3, PT, PT, PT, UP0, 0x80, 0x0 ;  /* 0x000000000000781c */ /* 0x000fe40003f6f008 */
[----:B------:R-:W-:Y:S01]  /*0a10*/  IMAD.U32 R6, RZ, RZ, UR15 ;  /* 0x0000000fff067e24 */ /* 0x000fe2000f8e00ff */
[----:B------:R-:W-:Y:S01]  /*0a20*/  @UP0 ULDC UR14, c[0x0][0x10] ;  /* 0x00000400000e0ab9 */ /* 0x000fe20000000800 */
[----:B------:R-:W-:Y:S01]  /*0a30*/  @UP0 UMOV UR6, UR10 ;  /* 0x0000000a00060c82 */ /* 0x000fe20008000000 */
[----:B------:R-:W-:Y:S01]  /*0a40*/  @UP0 UMOV UR7, URZ ;  /* 0x0000003f00070c82 */ /* 0x000fe20008000000 */
[----:B------:R-:W-:Y:S01]  /*0a50*/  PLOP3.LUT P5, PT, PT, PT, UP0, 0x80, 0x0 ;  /* 0x000000000000781c */ /* 0x000fe20003faf008 */
[----:B------:R-:W-:Y:S01]  /*0a60*/  @UP0 UIMAD.WIDE.U32 UR14, UR13, UR14, UR6 ;  /* 0x0000000e0d0e02a5 */ /* 0x000fe2000f8e0006 */
[----:B------:R-:W-:Y:S01]  /*0a70*/  PLOP3.LUT P4, PT, PT, PT, UP0, 0x80, 0x0 ;  /* 0x000000000000781c */ /* 0x000fe20003f8f008 */
[----:B------:R1:W-:Y:S01]  /*0a80*/  STL [R1+0x2a4], R6 ;  /* 0x0002a40601007387 */ /* 0x0003e20000100800 */
[----:B------:R-:W-:Y:S01]  /*0a90*/  @!UP0 ULDC UR7, c[0x0][0xc] ;  /* 0x0000030000078ab9 */ /* 0x000fe20000000800 */
[----:B------:R-:W-:Y:S01]  /*0aa0*/  @UP0 UMOV UR6, URZ ;  /* 0x0000003f00060c82 */ /* 0x000fe20008000000 */
[----:B------:R-:W-:Y:S01]  /*0ab0*/  @!UP0 UIMAD.WIDE.U32 UR4, UR10, UR7, UR4 ;  /* 0x000000070a0482a5 */ /* 0x000fe2000f8e0004 */
[----:B------:R-:W-:Y:S01]  /*0ac0*/  IMAD.U32 R2, RZ, RZ, UR14 ;  /* 0x0000000eff027e24 */ /* 0x000fe2000f8e00ff */
[----:B------:R-:W-:-:S02]  /*0ad0*/  @UP0 UIADD3 UR6, UR15, UR6, URZ ;  /* 0x000000060f060290 */ /* 0x000fc4000fffe03f */
[----:B------:R-:W-:Y:S02]  /*0ae0*/  IMAD.U32 R3, RZ, RZ, UR15 ;  /* 0x0000000fff037e24 */ /* 0x000fe4000f8e00ff */
[----:B------:R-:W-:Y:S02]  /*0af0*/  @P0 IMAD.MOV.U32 R8, RZ, RZ, R2 ;  /* 0x000000ffff080224 */ /* 0x000fe400078e0002 */
[----:B------:R-:W-:Y:S02]  /*0b00*/  IMAD.U32 R5, RZ, RZ, UR5 ;  /* 0x00000005ff057e24 */ /* 0x000fe4000f8e00ff */
[----:B------:R-:W-:Y:S02]  /*0b10*/  IMAD.U32 R2, RZ, RZ, UR4 ;  /* 0x00000004ff027e24 */ /* 0x000fe4000f8e00ff */
[----:B------:R-:W-:Y:S02]  /*0b20*/  @P3 IMAD.U32 R7, RZ, RZ, UR6 ;  /* 0x00000006ff073e24 */ /* 0x000fe4000f8e00ff */
[----:B------:R-:W-:-:S02]  /*0b30*/  @!P5 IMAD.MOV.U32 R7, RZ, RZ, R5 ;  /* 0x000000ffff07d224 */ /* 0x000fc400078e0005 */
[----:B------:R-:W-:Y:S02]  /*0b40*/  @!P4 IMAD.MOV.U32 R8, RZ, RZ, R2 ;  /* 0x000000ffff08c224 */ /* 0x000fe400078e0002 */
[----:B------:R-:W-:Y:S01]  /*0b50*/  IMAD.U32 R3, RZ, RZ, UR5 ;  /* 0x00000005ff037e24 */ /* 0x000fe2000f8e00ff */
[----:B------:R1:W-:Y:S01]  /*0b60*/  STL [R1+0x28c], R7 ;  /* 0x00028c0701007387 */ /* 0x0003e20000100800 */
[----:B------:R-:W-:-:S03]  /*0b70*/  IMAD.U32 R4, RZ, RZ, UR4 ;  /* 0x00000004ff047e24 */ /* 0x000fc6000f8e00ff */
[----:B------:R1:W-:Y:S01]  /*0b80*/  STL [R1+0x290], R8 ;  /* 0x0002900801007387 */ /* 0x0003e20000100800 */
[----:B------:R-:W-:Y:S05]  /*0b90*/  @!P2 BRA `(.L_x_6) ;  /* 0x00000000000ca947 */ /* 0x000fea0003800000 */
[----:B------:R-:W-:Y:S01]  /*0ba0*/  UCGABAR_WAIT ;  /* 0x0000000000007dc7 */ /* 0x000fe20008000000 */
[----:B------:R-:W-:Y:S01]  /*0bb0*/  CCTL.IVALL ;  /* 0x00000000ff00798f */ /* 0x000fe20002000000 */
[----:B------:R-:W-:Y:S05]  /*0bc0*/  BRA `(.L_x_7) ;  /* 0x0000000000047947 */ /* 0x000fea0003800000 */
.L_x_6:
[----:B------:R-:W-:Y:S06]  /*0bd0*/  BAR.SYNC.DEFER_BLOCKING 0x0 ;  /* 0x0000000000007b1d */ /* 0x000fec0000010000 */
.L_x_7:
[----:B------:R-:W-:Y:S05]  /*0be0*/  @!P1 BRA `(.L_x_8) ;  /* 0x0000019400489947 */ /* 0x000fea0003800000 */
[----:B------:R-:W-:-:S06]  /*0bf0*/  UISETP.GT.U32.AND UP0, UPT, UR16, 0x1, UPT ;  /* 0x000000011000788c */ /* 0x000fcc000bf04070 */
[----:B------:R-:W-:-:S13]  /*0c00*/  PLOP3.LUT P0, PT, PT, PT, UP0, 0x80, 0x0 ;  /* 0x000000000000781c */ /* 0x000fda0003f0f008 */
[----:B------:R-:W-:Y:S05]  /*0c10*/  @P0 EXIT ;  /* 0x000000000000094d */ /* 0x000fea0003800000 */
[----:B------:R-:W-:Y:S01]  /*0c20*/  ULDC.64 UR4, c[0x0][0x650] ;  /* 0x0001940000047ab9 */ /* 0x000fe20000000a00 */
[----:B0-----:R-:W-:Y:S02]  /*0c30*/  PRMT R0, RZ, 0x7610, R0 ;  /* 0x00007610ff007816 */ /* 0x001fe40000000000 */
[----:B------:R-:W-:Y:S01]  /*0c40*/  ISETP.GE.U32.AND P0, PT, R8, UR4, PT ;  /* 0x0000000408007c0c */ /* 0x000fe2000bf06070 */
[----:B------:R-:W-:Y:S02]  /*0c50*/  UMOV UR4, 0xffffffff ;  /* 0xffffffff00047882 */ /* 0x000fe40000000000 */
[----:B------:R-:W-:Y:S01]  /*0c60*/  IMAD.U32 R2, RZ, RZ, UR4 ;  /* 0x00000004ff027e24 */ /* 0x000fe2000f8e00ff */
[----:B------:R-:W-:Y:S01]  /*0c70*/  ISETP.GE.U32.AND.EX P0, PT, R7, UR5, PT, P0 ;  /* 0x0000000507007c0c */ /* 0x000fe2000bf06100 */
[----:B------:R-:W-:Y:S01]  /*0c80*/  UMOV UR5, 0xffffffff ;  /* 0xffffffff00057882 */ /* 0x000fe20000000000 */
[----:B------:R-:W-:Y:S02]  /*0c90*/  IMAD.U32 R3, RZ, RZ, UR4 ;  /* 0x00000004ff037e24 */ /* 0x000fe4000f8e00ff */
[----:B------:R0:W-:Y:S02]  /*0ca0*/  STL [R1+0x270], R2 ;  /* 0x0002700201007387 */ /* 0x0001e40000100800 */
[----:B0-----:R-:W-:-:S05]  /*0cb0*/  IMAD.U32 R2, RZ, RZ, UR5 ;  /* 0x00000005ff027e24 */ /* 0x001fca000f8e00ff */
[----:B------:R0:W-:Y:S04]  /*0cc0*/  STL [R1+0x268], R2 ;  /* 0x0002680201007387 */ /* 0x0001e80000100800 */
[----:B------:R0:W-:Y:S01]  /*0cd0*/  STL [R1+0x294], R3 ;  /* 0x0002940301007387 */ /* 0x0001e20000100800 */
[----:B------:R-:W-:Y:S05]  /*0ce0*/  @P0 BRA `(.L_x_9) ;  /* 0x0000000400680947 */ /* 0x000fea0003800000 */
[----:B------:R-:W-:Y:S01]  /*0cf0*/  ULDC.64 UR16, c[0x0][0x628] ;  /* 0x00018a0000107ab9 */ /* 0x000fe20000000a00 */
[C---:B------:R-:W-:Y:S01]  /*0d00*/  R2UR UR19, R8.reuse ;  /* 0x00000000081372ca */ /* 0x040fe200000e0000 */
[----:B------:R-:W-:Y:S01]  /*0d10*/  ULDC UR18, c[0x0][0x630] ;  /* 0x00018c0000127ab9 */ /* 0x000fe20000000800 */
[----:B------:R-:W-:Y:S02]  /*0d20*/  ISETP.NE.U32.AND P0, PT, RZ, UR16, PT ;  /* 0x00000010ff007c0c */ /* 0x000fe4000bf05070 */
[----:B------:R-:W-:Y:S02]  /*0d30*/  R2UR UR4, R8 ;  /* 0x00000000080472ca */ /* 0x000fe400000e0000 */
[----:B------:R-:W-:Y:S02]  /*0d40*/  ISETP.NE.AND.EX P0, PT, RZ, UR17, PT, P0 ;  /* 0x00000011ff007c0c */ /* 0x000fe4000bf05300 */
[----:B------:R-:W-:-:S11]  /*0d50*/  R2UR UR5, R7 ;  /* 0x00000000070572ca */ /* 0x000fd600000e0000 */
[----:B------:R-:W-:Y:S05]  /*0d60*/  @!P0 BRA `(.L_x_10) ;  /* 0x0000000000308947 */ /* 0x000fea0003800000 */
[----:B------:R-:W-:Y:S01]  /*0d70*/  R2UR UR4, R8 ;  /* 0x00000000080472ca */ /* 0x000fe200000e0000 */
[----:B------:R-:W-:Y:S01]  /*0d80*/  ULDC UR9, c[0x0][0x634] ;  /* 0x00018d0000097ab9 */ /* 0x000fe20000000800 */
[----:B------:R-:W-:-:S11]  /*0d90*/  R2UR UR13, R7 ;  /* 0x00000000070d72ca */ /* 0x000fd600000e0000 */
[----:B------:R-:W-:-:S04]  /*0da0*/  UIADD3 UR9, UP0, UR4, UR9, URZ ;  /* 0x0000000904097290 */ /* 0x000fc8000ff1e03f */
[----:B------:R-:W-:-:S04]  /*0db0*/  UIADD3.X UR13, URZ, UR13, URZ, UP0, !UPT ;  /* 0x0000000d3f0d7290 */ /* 0x000fc800087fe43f */
[----:B------:R-:W-:-:S04]  /*0dc0*/  UIMAD.WIDE.U32 UR4, UR13, UR16, URZ ;  /* 0x000000100d0472a5 */ /* 0x000fc8000f8e003f */
[----:B------:R-:W-:Y:S02]  /*0dd0*/  UIMAD.WIDE.U32 UR6, UP0, UR9, UR17, UR4 ;  /* 0x00000011090672a5 */ /* 0x000fe4000f800004 */
[----:B------:R-:W-:Y:S02]  /*0de0*/  UIMAD.WIDE.U32 UR4, UR9, UR16, URZ ;  /* 0x00000010090472a5 */ /* 0x000fe4000f8e003f */
[----:B------:R-:W-:Y:S02]  /*0df0*/  UIADD3.X UR15, URZ, URZ, URZ, UP0, !UPT ;  /* 0x0000003f3f0f7290 */ /* 0x000fe400087fe43f */
[----:B------:R-:W-:Y:S01]  /*0e00*/  UIADD3 URZ, UP0, UR5, UR6, URZ ;  /* 0x00000006053f7290 */ /* 0x000fe2000ff1e03f */
[----:B------:R-:W-:-:S03]  /*0e10*/  UMOV UR14, UR7 ;  /* 0x00000007000e7c82 */ /* 0x000fc60008000000 */
[----:B------:R-:W-:-:S12]  /*0e20*/  UIMAD.WIDE.U32.X UR4, UR13, UR17, UR14, UP0 ;  /* 0x000000110d0472a5 */ /* 0x000fd800080e040e */
.L_x_10:
[----:B------:R-:W-:Y:S01]  /*0e30*/  R2UR UR6, R6 ;  /* 0x00000000060672ca */ /* 0x000fe200000e0000 */
[----:B------:R-:W-:Y:S01]  /*0e40*/  USHF.R.U64 UR4, UR4, UR18, UR5 ;  /* 0x0000001204047299 */ /* 0x000fe20008001205 */
[----:B------:R-:W-:Y:S01]  /*0e50*/  R2UR UR15, R7 ;  /* 0x00000000070f72ca */ /* 0x000fe200000e0000 */
[----:B------:R-:W-:Y:S01]  /*0e60*/  USHF.R.U32.HI UR5, URZ, UR18, UR5 ;  /* 0x000000123f057299 */ /* 0x000fe20008011605 */
[----:B------:R-:W-:Y:S01]  /*0e70*/  ULDC.64 UR16, c[0x0][0x620] ;  /* 0x0001880000107ab9 */ /* 0x000fe20000000a00 */
[----:B------:R-:W-:Y:S01]  /*0e80*/  UMOV UR14, UR19 ;  /* 0x00000013000e7c82 */ /* 0x000fe20008000000 */
[----:B------:R-:W-:Y:S01]  /*0e90*/  ULDC UR13, c[0x0][0x618] ;  /* 0x00018600000d7ab9 */ /* 0x000fe20000000800 */
[----:B------:R-:W-:Y:S01]  /*0ea0*/  UIMAD UR12, UR11, UR12, UR10 ;  /* 0x0000000c0b0c72a4 */ /* 0x000fe2000f8e020a */
[----:B------:R-:W-:Y:S02]  /*0eb0*/  ULDC UR19, c[0x0][0x658] ;  /* 0x0001960000137ab9 */ /* 0x000fe40000000800 */
[----:B------:R-:W-:Y:S01]  /*0ec0*/  ULDC UR10, c[0x0][0x608] ;  /* 0x00018200000a7ab9 */ /* 0x000fe20000000800 */
[----:B------:R-:W-:-:S02]  /*0ed0*/  UMOV UR11, 0xffffffff ;  /* 0xffffffff000b7882 */ /* 0x000fc40000000000 */
[----:B------:R-:W-:Y:S02]  /*0ee0*/  UISETP.NE.AND UP1, UPT, UR6, URZ, UPT ;  /* 0x0000003f0600728c */ /* 0x000fe4000bf25270 */
[----:B------:R-:W-:Y:S01]  /*0ef0*/  UIADD3 UR6, UP0, URZ, -UR4, URZ ;  /* 0x800000043f067290 */ /* 0x000fe2000ff1e03f */
[----:B------:R-:W-:Y:S01]  /*0f00*/  ULDC UR18, c[0x0][0x600] ;  /* 0x0001800000127ab9 */ /* 0x000fe20000000800 */
[----:B------:R-:W-:Y:S02]  /*0f10*/  ULDC UR20, c[0x0][0x648] ;  /* 0x0001920000147ab9 */ /* 0x000fe40000000800 */
[----:B------:R-:W-:Y:S02]  /*0f20*/  UIADD3.X UR5, URZ, ~UR5, URZ, UP0, !UPT ;  /* 0x800000053f057290 */ /* 0x000fe400087fe43f */
[----:B------:R-:W-:Y:S02]  /*0f30*/  UIMAD.WIDE.U32 UR14, UR6, UR16, UR14 ;  /* 0x00000010060e72a5 */ /* 0x000fe4000f8e000e */
[----:B------:R-:W-:-:S02]  /*0f40*/  UIMAD UR5, UR5, UR16, URZ ;  /* 0x00000010050572a4 */ /* 0x000fc4000f8e023f */
[----:B------:R-:W-:Y:S02]  /*0f50*/  UIADD3 UR16, UR18, -0x1, URZ ;  /* 0xffffffff12107890 */ /* 0x000fe4000fffe03f */
[----:B------:R-:W-:Y:S01]  /*0f60*/  UIMAD UR5, UR6, UR17, UR5 ;  /* 0x00000011060572a4 */ /* 0x000fe2000f8e0205 */
[----:B------:R-:W-:Y:S02]  /*0f70*/  ULDC UR21, c[0x0][0x638] ;  /* 0x00018e0000157ab9 */ /* 0x000fe40000000800 */
[----:B------:R-:W-:Y:S01]  /*0f80*/  ULDC.64 UR6, c[0x0][0x640] ;  /* 0x0001900000067ab9 */ /* 0x000fe20000000a00 */
[----:B------:R-:W-:Y:S01]  /*0f90*/  UIADD3 UR9, UR15, UR5, URZ ;  /* 0x000000050f097290 */ /* 0x000fe2000fffe03f */
[----:B------:R-:W-:Y:S01]  /*0fa0*/  ISETP.NE.U32.AND P0, PT, RZ, UR6, PT ;  /* 0x00000006ff007c0c */ /* 0x000fe2000bf05070 */
[----:B------:R-:W-:Y:S02]  /*0fb0*/  USEL UR5, UR8, UR12, !UP1 ;  /* 0x0000000c08057287 */ /* 0x000fe4000c800000 */
[----:B------:R-:W-:Y:S01]  /*0fc0*/  USHF.R.U64 UR17, UR14, UR13, UR9 ;  /* 0x0000000d0e117299 */ /* 0x000fe20008001209 */
[----:B------:R-:W-:Y:S01]  /*0fd0*/  ISETP.NE.AND.EX P0, PT, RZ, UR7, PT, P0 ;  /* 0x00000007ff007c0c */ /* 0x000fe2000bf05300 */
[----:B------:R-:W-:-:S02]  /*0fe0*/  USHF.R.U32.HI UR9, URZ, UR13, UR9 ;  /* 0x0000000d3f097299 */ /* 0x000fc40008011609 */
[----:B------:R-:W-:Y:S02]  /*0ff0*/  USHF.L.U32 UR8, UR11, UR19, URZ ;  /* 0x000000130b087299 */ /* 0x000fe4000800063f */
[----:B------:R-:W-:Y:S02]  /*1000*/  USHF.R.U64 UR23, UR17, UR10, UR9 ;  /* 0x0000000a11177299 */ /* 0x000fe40008001209 */
[----:B------:R-:W-:Y:S02]  /*1010*/  USHF.R.U32.HI UR9, URZ, UR10, UR9 ;  /* 0x0000000a3f097299 */ /* 0x000fe40008011609 */
[----:B------:R-:W-:Y:S02]  /*1020*/  ULOP3.LUT UR14, URZ, UR8, URZ, 0x33, !UPT ;  /* 0x000000083f0e7292 */ /* 0x000fe4000f8e333f */
[----:B------:R-:W-:Y:S02]  /*1030*/  USHF.R.U64 UR24, UR23, UR19, UR9 ;  /* 0x0000001317187299 */ /* 0x000fe40008001209 */
[----:B------:R-:W-:Y:S01]  /*1040*/  USHF.R.U32.HI UR9, URZ, UR19, UR9 ;  /* 0x000000133f097299 */ /* 0x000fe20008011609 */
[----:B------:R-:W-:-:S04]  /*1050*/  UMOV UR22, 0x1 ;  /* 0x0000000100167882 */ /* 0x000fc80000000000 */
[----:B------:R-:W-:Y:S01]  /*1060*/  UMOV UR8, UR24 ;  /* 0x0000001800087c82 */ /* 0x000fe20008000000 */
[----:B------:R-:W-:Y:S06]  /*1070*/  @!P0 BRA `(.L_x_11) ;  /* 0x0000000000308947 */ /* 0x000fec0003800000 */
[----:B------:R-:W-:Y:S02]  /*1080*/  ULDC UR12, c[0x0][0x64c] ;  /* 0x00019300000c7ab9 */ /* 0x000fe40000000800 */
        /* <DEDUP_REMOVED lines=8> */
[----:B------:R-:W-:-:S07]  /*1110*/  UIMAD.WIDE.U32.X UR6, UR15, UR7, UR12, UP0 ;  /* 0x000000070f0672a5 */ /* 0x000fce00080e040c */
[----:B------:R-:W-:Y:S01]  /*1120*/  UMOV UR8, UR6 ;  /* 0x0000000600087c82 */ /* 0x000fe20008000000 */
[----:B------:R-:W-:-:S05]  /*1130*/  UMOV UR9, UR7 ;  /* 0x0000000700097c82 */ /* 0x000fca0008000000 */
.L_x_11:
[----:B------:R-:W-:Y:S01]  /*1140*/  R2UR UR6, R6 ;  /* 0x00000000060672ca */ /* 0x000fe200000e0000 */
[----:B------:R-:W-:Y:S01]  /*1150*/  USHF.R.U64 UR7, UR8, UR20, UR9 ;  /* 0x0000001408077299 */ /* 0x000fe20008001209 */
[----:B------:R-:W-:Y:S01]  /*1160*/  IMAD.MOV.U32 R0, RZ, RZ, 0x1 ;  /* 0x00000001ff007424 */ /* 0x000fe200078e00ff */
[----:B------:R-:W-:Y:S02]  /*1170*/  ULOP3.LUT UR14, UR23, UR14, URZ, 0xc0, !UPT ;  /* 0x0000000e170e7292 */ /* 0x000fe4000f8ec03f */
[----:B------:R-:W-:Y:S02]  /*1180*/  UIADD3 UR8, -UR7, URZ, URZ ;  /* 0x0000003f07087290 */ /* 0x000fe4000fffe13f */
[----:B------:R-:W-:-:S06]  /*1190*/  ULOP3.LUT UR16, UR17, UR16, URZ, 0xc0, !UPT ;  /* 0x0000001011107292 */ /* 0x000fcc000f8ec03f */
[----:B------:R-:W-:Y:S02]  /*11a0*/  UISETP.NE.AND UP0, UPT, UR6, URZ, UPT ;  /* 0x0000003f0600728c */ /* 0x000fe4000bf05270 */
[----:B------:R-:W-:-:S04]  /*11b0*/  USHF.L.U32 UR6, UR22, UR19, URZ ;  /* 0x0000001316067299 */ /* 0x000fc8000800063f */
[----:B------:R-:W-:Y:S02]  /*11c0*/  UIMAD UR14, UR6, UR7, UR14 ;  /* 0x00000007060e72a4 */ /* 0x000fe4000f8e020e */
[----:B------:R-:W-:Y:S01]  /*11d0*/  UIMAD UR6, UR8, UR21, UR24 ;  /* 0x00000015080672a4 */ /* 0x000fe2000f8e0218 */
[----:B------:R-:W-:Y:S02]  /*11e0*/  ULDC UR7, c[0x0][0x610] ;  /* 0x0001840000077ab9 */ /* 0x000fe40000000800 */
[----:B------:R-:W-:Y:S02]  /*11f0*/  UIMAD UR5, UR14, UR7, UR5 ;  /* 0x000000070e0572a4 */ /* 0x000fe4000f8e0205 */
[----:B------:R-:W-:-:S04]  /*1200*/  UIMAD UR6, UR6, UR18, UR16 ;  /* 0x00000012060672a4 */ /* 0x000fc8000f8e0210 */
[----:B------:R-:W-:Y:S02]  /*1210*/  USEL UR7, UR6, UR5, !UP0 ;  /* 0x0000000506077287 */ /* 0x000fe4000c000000 */
[----:B------:R-:W-:-:S04]  /*1220*/  USEL UR5, UR5, UR6, !UP0 ;  /* 0x0000000605057287 */ /* 0x000fc8000c000000 */
[----:B0-----:R-:W-:Y:S02]  /*1230*/  IMAD.U32 R2, RZ, RZ, UR7 ;  /* 0x00000007ff027e24 */ /* 0x001fe4000f8e00ff */
[----:B------:R-:W-:-:S03]  /*1240*/  IMAD.U32 R3, RZ, RZ, UR5 ;  /* 0x00000005ff037e24 */ /* 0x000fc6000f8e00ff */
[----:B------:R0:W-:Y:S04]  /*1250*/  STL [R1+0x268], R2 ;  /* 0x0002680201007387 */ /* 0x0001e80000100800 */
[----:B------:R2:W-:Y:S01]  /*1260*/  STL [R1+0x270], R3 ;  /* 0x0002700301007387 */ /* 0x0005e20000100800 */
[----:B0-----:R-:W-:-:S05]  /*1270*/  IMAD.U32 R2, RZ, RZ, UR4 ;  /* 0x00000004ff027e24 */ /* 0x001fca000f8e00ff */
[----:B------:R2:W-:Y:S02]  /*1280*/  STL [R1+0x294], R2 ;  /* 0x0002940201007387 */ /* 0x0005e40000100800 */
.L_x_9:
[----:B------:R-:W-:-:S08]  /*1290*/  NOP ;  /* 0x0000000000007918 */ /* 0x000fd00000000000 */
[----:B------:R-:W3:Y:S02]  /*12a0*/  USETMAXREG.TRY_ALLOC.CTAPOOL UP0, 0xf0 ;  /* 0x000000f0000079c8 */ /* 0x000ee40008000600 */
[----:B---3--:R-:W-:-:S13]  /*12b0*/  PLOP3.LUT P0, PT, PT, PT, UP0, 0x80, 0x0 ;  /* 0x000000000000781c */ /* 0x008fda0003f0f008 */
[----:B------:R-:W-:Y:S05]  /*12c0*/  @!P0 BRA `(.L_x_9) ;  /* 0xfffffffc00f08947 */ /* 0x000fea000383ffff */
[----:B------:R-:W-:Y:S01]  /*12d0*/  ULDC.64 UR4, c[0x0][0x598] ;  /* 0x0001660000047ab9 */ /* 0x000fe20000000a00 */
[----:B------:R-:W-:Y:S01]  /*12e0*/  ULDC.64 UR60, c[0x0][0x208] ;  /* 0x00008200003c7ab9 */ /* 0x000fe20000000a00 */
[----:B------:R-:W-:-:S04]  /*12f0*/  ISETP.NE.U32.AND P0, PT, RZ, UR4, PT ;  /* 0x00000004ff007c0c */ /* 0x000fc8000bf05070 */
[----:B------:R-:W-:-:S13]  /*1300*/  ISETP.NE.AND.EX P0, PT, RZ, UR5, PT, P0 ;  /* 0x00000005ff007c0c */ /* 0x000fda000bf05300 */
[----:B------:R-:W-:Y:S05]  /*1310*/  @!P0 BRA `(.L_x_12) ;  /* 0x00000000001c8947 */ /* 0x000fea0003800000 */
[----:B0-2---:R-:W0:Y:S02]  /*1320*/  LDC.64 R2, c[0x0][0x598] ;  /* 0x00016600ff027b82 */ /* 0x005e240000000a00 */
[----:B0-----:R-:W2:Y:S02]  /*1330*/  LDG.E.64 R2, desc[UR60][R2.64] ;  /* 0x0000003c02027981 */ /* 0x001ea4000c1e1b00 */
[----:B--2---:R-:W-:-:S04]  /*1340*/  ISETP.NE.U32.AND P0, PT, R2, RZ, PT ;  /* 0x000000ff0200720c */ /* 0x004fc80003f05070 */
[----:B------:R-:W-:-:S13]  /*1350*/  ISETP.NE.AND.EX P0, PT, R3, RZ, PT, P0 ;  /* 0x000000ff0300720c */ /* 0x000fda0003f05300 */
[----:B------:R-:W-:Y:S05]  /*1360*/  @!P0 BRA `(.L_x_12) ;  /* 0x0000000000088947 */ /* 0x000fea0003800000 */
[----:B------:R0:W5:Y:S01]  /*1370*/  LD.E R17, desc[UR60][R2.64] ;  /* 0x0000003c02117980 */ /* 0x000162000c101900 */
[----:B------:R-:W-:Y:S05]  /*1380*/  BRA `(.L_x_13) ;  /* 0x0000000000247947 */ /* 0x000fea0003800000 */
.L_x_12:
[----:B------:R-:W-:Y:S02]  /*1390*/  ULDC.64 UR4, c[0x0][0x588] ;  /* 0x0001620000047ab9 */ /* 0x000fe40000000a00 */
[----:B------:R-:W-:-:S04]  /*13a0*/  ISETP.NE.U32.AND P0, PT, RZ, UR4, PT ;  /* 0x00000004ff007c0c */ /* 0x000fc8000bf05070 */
[----:B------:R-:W-:-:S13]  /*13b0*/  ISETP.NE.AND.EX P0, PT, RZ, UR5, PT, P0 ;  /* 0x00000005ff007c0c */ /* 0x000fda000bf05300 */
[----:B------:R-:W-:Y:S05]  /*13c0*/  @!P0 BRA `(.L_x_14) ;  /* 0x00000000000c8947 */ /* 0x000fea0003800000 */
[----:B0-2---:R-:W0:Y:S02]  /*13d0*/  LDC.64 R2, c[0x0][0x588] ;  /* 0x00016200ff027b82 */ /* 0x005e240000000a00 */
[----:B0-----:R2:W5:Y:S01]  /*13e0*/  LDG.E R17, desc[UR60][R2.64] ;  /* 0x0000003c02117981 */ /* 0x001562000c1e1900 */
[----:B------:R-:W-:Y:S05]  /*13f0*/  BRA `(.L_x_13) ;  /* 0x0000000000087947 */ /* 0x000fea0003800000 */
.L_x_14:
[----:B------:R-:W-:Y:S02]  /*1400*/  ULDC UR4, c[0x0][0x580] ;  /* 0x0001600000047ab9 */ /* 0x000fe40000000800 */
[----:B------:R-:W-:-:S07]  /*1410*/  IMAD.U32 R17, RZ, RZ, UR4 ;  /* 0x00000004ff117e24 */ /* 0x000fce000f8e00ff */
.L_x_13:
[----:B------:R-:W-:Y:S02]  /*1420*/  ULDC.64 UR4, c[0x0][0x5a0] ;  /* 0x0001680000047ab9 */ /* 0x000fe40000000a00 */
        /* <DEDUP_REMOVED lines=10> */
.L_x_15:
[----:B------:R-:W-:Y:S02]  /*14d0*/  ULDC.64 UR4, c[0x0][0x590] ;  /* 0x0001640000047ab9 */ /* 0x000fe40000000a00 */
[----:B------:R-:W-:-:S04]  /*14e0*/  ISETP.NE.U32.AND P0, PT, RZ, UR4, PT ;  /* 0x00000004ff007c0c */ /* 0x000fc8000bf05070 */
[----:B------:R-:W-:-:S13]  /*14f0*/  ISETP.NE.AND.EX P0, PT, RZ, UR5, PT, P0 ;  /* 0x00000005ff007c0c */ /* 0x000fda000bf05300 */
[----:B------:R-:W-:Y:S05]  /*1500*/  @!P0 BRA `(.L_x_17) ;  /* 0x00000000000c8947 */ /* 0x000fea0003800000 */
[----:B------:R-:W3:Y:S02]  /*1510*/  LDC.64 R18, c[0x0][0x590] ;  /* 0x00016400ff127b82 */ /* 0x000ee40000000a00 */
[----:B---3--:R3:W5:Y:S01]  /*1520*/  LDG.E R18, desc[UR60][R18.64] ;  /* 0x0000003c12127981 */ /* 0x008762000c1e1900 */
[----:B------:R-:W-:Y:S05]  /*1530*/  BRA `(.L_x_16) ;  /* 0x0000000000087947 */ /* 0x000fea0003800000 */
.L_x_17:
[----:B------:R-:W-:Y:S02]  /*1540*/  ULDC UR4, c[0x0][0x584] ;  /* 0x0001610000047ab9 */ /* 0x000fe40000000800 */
[----:B------:R-:W-:-:S07]  /*1550*/  IMAD.U32 R18, RZ, RZ, UR4 ;  /* 0x00000004ff127e24 */ /* 0x000fce000f8e00ff */
.L_x_16:
[----:B------:R-:W-:-:S13]  /*1560*/  LOP3.LUT P0, RZ, R0, 0xff, RZ, 0xc0, !PT ;  /* 0x000000ff00ff7812 */ /* 0x000fda000780c0ff */
[----:B------:R-:W-:Y:S05]  /*1570*/  @!P0 EXIT ;  /* 0x000000000000894d */ /* 0x000fea0003800000 */
[----:B0-2---:R-:W0:Y:S01]  /*1580*/  LDC.64 R2, c[0x0][0x5c8] ;  /* 0x00017200ff027b82 */ /* 0x005e220000000a00 */
[----:B------:R-:W-:Y:S02]  /*1590*/  ULDC UR4, c[0x0][0x28c] ;  /* 0x0000a30000047ab9 */ /* 0x000fe40000000800 */
[----:B------:R-:W-:-:S04]  /*15a0*/  UIADD3 UR4, UR4, 0x1f, URZ ;  /* 0x0000001f04047890 */ /* 0x000fc8000fffe03f */
[----:B------:R-:W-:-:S04]  /*15b0*/  USHF.R.S32.HI UR5, URZ, 0x1f, UR4 ;  /* 0x0000001f3f057899 */ /* 0x000fc80008011404 */
[----:B------:R-:W-:-:S04]  /*15c0*/  ULEA.HI UR5, UR5, UR4, URZ, 0x5 ;  /* 0x0000000405057291 */ /* 0x000fc8000f8f283f */
[----:B------:R-:W-:-:S03]  /*15d0*/  USHF.R.S32.HI UR4, URZ, 0x5, UR5 ;  /* 0x000000053f047899 */ /* 0x000fc60008011405 */
[----:B------:R-:W-:-:S03]  /*15e0*/  UMOV UR5, URZ ;  /* 0x0000003f00057c82 */ /* 0x000fc60008000000 */
[----:B------:R-:W-:Y:S01]  /*15f0*/  IMAD.U32 R0, RZ, RZ, UR4 ;  /* 0x00000004ff007e24 */ /* 0x000fe2000f8e00ff */
[----:B------:R-:W-:Y:S01]  /*1600*/  UMOV UR4, URZ ;  /* 0x0000003f00047c82 */ /* 0x000fe20008000000 */
[C-C-:B0-----:R-:W-:Y:S01]  /*1610*/  SHF.L.U64.HI R237, R2.reuse, 0x7, R3.reuse ;  /* 0x0000000702ed7819 */ /* 0x141fe20000010203 */
[C---:B------:R-:W-:Y:S01]  /*1620*/  IMAD.SHL.U32 R236, R2.reuse, 0x80, RZ ;  /* 0x0000008002ec7824 */ /* 0x040fe200078e00ff */
[C-C-:B---3--:R-:W-:Y:S01]  /*1630*/  SHF.L.U64.HI R19, R2.reuse, 0x3, R3.reuse ;  /* 0x0000000302137819 */ /* 0x148fe20000010203 */
[C---:B------:R-:W-:Y:S01]  /*1640*/  IMAD.SHL.U32 R23, R2.reuse, 0x8, RZ ;  /* 0x0000000802177824 */ /* 0x040fe200078e00ff */
[----:B------:R-:W-:-:S05]  /*1650*/  SHF.L.U64.HI R3, R2, 0x8, R3 ;  /* 0x0000000802037819 */ /* 0x000fca0000010203 */
[----:B------:R-:W-:Y:S04]  /*1660*/  STL [R1+0x260], R3 ;  /* 0x0002600301007387 */ /* 0x000fe80000100800 */
[----:B------:R0:W-:Y:S02]  /*1670*/  STL [R1+0x2a0], R0 ;  /* 0x0002a00001007387 */ /* 0x0001e40000100800 */
[----:B0-----:R-:W-:Y:S02]  /*1680*/  IMAD.SHL.U32 R0, R2, 0x100, RZ ;  /* 0x0000010002007824 */ /* 0x001fe400078e00ff */
[----:B------:R-:W-:-:S03]  /*1690*/  IMAD.U32 R2, RZ, RZ, UR4 ;  /* 0x00000004ff027e24 */ /* 0x000fc6000f8e00ff */
[----:B------:R0:W-:Y:S02]  /*16a0*/  STL [R1+0x264], R0 ;  /* 0x0002640001007387 */ /* 0x0001e40000100800 */
[----:B0-----:R-:W-:-:S05]  /*16b0*/  IMAD.U32 R0, RZ, RZ, UR5 ;  /* 0x00000005ff007e24 */ /* 0x001fca000f8e00ff */
[----:B------:R0:W-:Y:S04]  /*16c0*/  STL [R1+0x29c], R0 ;  /* 0x00029c0001007387 */ /* 0x0001e80000100800 */
[----:B------:R0:W-:Y:S02]  /*16d0*/  STL [R1+0x298], R2 ;  /* 0x0002980201007387 */ /* 0x0001e40000100800 */
.L_x_69:
[----:B0--3--:R-:W0:Y:S01]  /*16e0*/  S2R R0, SR_TID.X ;  /* 0x0000000000007919 */ /* 0x009e220000002100 */
[----:B--2---:R-:W2:Y:S01]  /*16f0*/  S2UR UR6, SR_CgaCtaId ;  /* 0x00000000000679c3 */ /* 0x004ea20000008800 */
[----:B------:R-:W-:Y:S02]  /*1700*/  UMOV UR36, 0x400 ;  /* 0x0000040000247882 */ /* 0x000fe40000000000 */
[----:B--2---:R-:W-:Y:S01]  /*1710*/  ULEA UR36, UR6, UR36, 0x18 ;  /* 0x0000002406247291 */ /* 0x004fe2000f8ec03f */
[----:B0-----:R-:W-:-:S04]  /*1720*/  LOP3.LUT R0, R0, 0x80, RZ, 0xc0, !PT ;  /* 0x0000008000007812 */ /* 0x001fc800078ec0ff */
[----:B------:R-:W-:-:S06]  /*1730*/  SHF.R.U32.HI R0, RZ, 0x7, R0 ;  /* 0x00000007ff007819 */ /* 0x000fcc0000011600 */
[----:B------:R-:W0:Y:S02]  /*1740*/  SHFL.IDX PT, R0, R0, RZ, 0x1f ;  /* 0x00001fff00007589 */ /* 0x000e2400000e0000 */
[----:B0-----:R-:W-:-:S13]  /*1750*/  R2UR UR4, R0 ;  /* 0x00000000000472ca */ /* 0x001fda00000e0000 */
[----:B------:R-:W-:-:S04]  /*1760*/  ULEA.HI UR5, UR4, UR4, URZ, 0x1 ;  /* 0x0000000404057291 */ /* 0x000fc8000f8f083f */
[----:B------:R-:W-:-:S04]  /*1770*/  ULOP3.LUT UR5, UR5, 0x1ffffe, URZ, 0xc0, !UPT ;  /* 0x001ffffe05057892 */ /* 0x000fc8000f8ec03f */
[----:B------:R-:W-:-:S03]  /*1780*/  UIADD3 UR5, UR4, -UR5, URZ ;  /* 0x8000000504057290 */ /* 0x000fc6000fffe03f */
[----:B------:R-:W-:Y:S01]  /*1790*/  ULDC UR4, c[0x0][0x28c] ;  /* 0x0000a30000047ab9 */ /* 0x000fe20000000800 */
[----:B------:R-:W-:Y:S01]  /*17a0*/  ULEA UR5, UR5, UR36, 0xb ;  /* 0x0000002405057291 */ /* 0x000fe2000f8e583f */
[----:B------:R-:W-:-:S03]  /*17b0*/  ISETP.LT.AND P0, PT, RZ, UR4, PT ;  /* 0x00000004ff007c0c */ /* 0x000fc6000bf01270 */
[----:B------:R-:W-:-:S04]  /*17c0*/  UIADD3 UR5, UR5, 0x180, URZ ;  /* 0x0000018005057890 */ /* 0x000fc8000fffe03f */
[----:B------:R-:W-:-:S04]  /*17d0*/  USHF.R.U32.HI UR5, URZ, 0x4, UR5 ;  /* 0x000000043f057899 */ /* 0x000fc80008011605 */
[----:B------:R-:W-:Y:S02]  /*17e0*/  ULOP3.LUT UR37, UR5, 0x3fff, URZ, 0xc0, !UPT ;  /* 0x00003fff05257892 */ /* 0x000fe4000f8ec03f */
[----:B-----5:R-:W-:Y:S10]  /*17f0*/  @P0 BRA `(.L_x_18) ;  /* 0x0000000000400947 */ /* 0x020ff40003800000 */
[----:B------:R-:W-:Y:S01]  /*1800*/  MOV R0, 0x0 ;  /* 0x0000000000007802 */ /* 0x000fe20000000f00 */
[----:B------:R-:W-:Y:S01]  /*1810*/  ULDC.64 UR4, c[0x4][0x68] ;  /* 0x01001a0000047ab9 */ /* 0x000fe20000000a00 */
[----:B------:R-:W-:Y:S01]  /*1820*/  ULDC.64 UR6, c[0x4][0x8] ;  /* 0x0100020000067ab9 */ /* 0x000fe20000000a00 */
[----:B------:R-:W-:Y:S01]  /*1830*/  IMAD.U32 R4, RZ, RZ, UR4 ;  /* 0x00000004ff047e24 */ /* 0x000fe2000f8e00ff */
[----:B------:R0:W2:Y:S01]  /*1840*/  LDC.64 R2, c[0x4][R0] ;  /* 0x0100000000027b82 */ /* 0x0000a20000000a00 */
[----:B------:R-:W-:Y:S01]  /*1850*/  IMAD.U32 R5, RZ, RZ, UR5 ;  /* 0x00000005ff057e24 */ /* 0x000fe2000f8e00ff */
[----:B------:R-:W-:Y:S01]  /*1860*/  ULDC.64 UR4, c[0x4][0x70] ;  /* 0x01001c0000047ab9 */ /* 0x000fe20000000a00 */
[----:B------:R-:W-:Y:S02]  /*1870*/  IMAD.U32 R10, RZ, RZ, UR6 ;  /* 0x00000006ff0a7e24 */ /* 0x000fe4000f8e00ff */
[----:B-1----:R-:W-:Y:S02]  /*1880*/  IMAD.U32 R6, RZ, RZ, UR4 ;  /* 0x00000004ff067e24 */ /* 0x002fe4000f8e00ff */
[----:B------:R-:W-:-:S02]  /*1890*/  IMAD.U32 R7, RZ, RZ, UR5 ;  /* 0x00000005ff077e24 */ /* 0x000fc4000f8e00ff */
[----:B------:R-:W-:Y:S02]  /*18a0*/  IMAD.U32 R11, RZ, RZ, UR7 ;  /* 0x00000007ff0b7e24 */ /* 0x000fe4000f8e00ff */
[----:B------:R-:W-:Y:S02]  /*18b0*/  IMAD.MOV.U32 R8, RZ, RZ, 0x1e1 ;  /* 0x000001e1ff087424 */ /* 0x000fe400078e00ff */
[----:B------:R-:W-:Y:S02]  /*18c0*/  IMAD.MOV.U32 R12, RZ, RZ, 0x1 ;  /* 0x00000001ff0c7424 */ /* 0x000fe400078e00ff */
[----:B0-----:R-:W-:-:S07]  /*18d0*/  IMAD.MOV.U32 R13, RZ, RZ, RZ ;  /* 0x000000ffff0d7224 */ /* 0x001fce00078e00ff */
[----:B------:R-:W-:-:S07]  /*18e0*/  LEPC R20, `(.L_x_18) ;  /* 0x000000001014794e */ /* 0x000fce0000000000 */
[----:B--2--5:R-:W-:Y:S05]  /*18f0*/  CALL.ABS.NOINC R2 ;  /* 0x0000000002007343 */ /* 0x024fea0003c00000 */
.L_x_18:
[----:B------:R-:W2:Y:S02]  /*1900*/  LDL R2, [R1+0x27c] ;  /* 0x00027c0001027983 */ /* 0x000ea40000100800 */
[----:B--2---:R-:W-:-:S13]  /*1910*/  R2UR UR4, R2 ;  /* 0x00000000020472ca */ /* 0x004fda00000e0000 */
[----:B------:R-:W-:-:S06]  /*1920*/  ULOP3.LUT UR4, UR4, 0x1, URZ, 0xfc, !UPT ;  /* 0x0000000104047892 */ /* 0x000fcc000f8efc3f */
[----:B------:R-:W-:-:S05]  /*1930*/  IMAD.U32 R0, RZ, RZ, UR4 ;  /* 0x00000004ff007e24 */ /* 0x000fca000f8e00ff */
[----:B------:R-:W-:-:S13]  /*1940*/  ISETP.NE.AND P0, PT, R0, 0x3, PT ;  /* 0x000000030000780c */ /* 0x000fda0003f05270 */
[----:B------:R-:W-:Y:S05]  /*1950*/  @!P0 BRA `(.L_x_19) ;  /* 0x0000000000048947 */ /* 0x000fea0003800000 */
[----:B------:R-:W-:Y:S01]  /*1960*/  BPT.TRAP 0x1 ;  /* 0x000000040000795c */ /* 0x000fe20000300000 */
.L_x_19:
[----:B------:R-:W2:Y:S04]  /*1970*/  LDL R2, [R1+0x298] ;  /* 0x0002980001027983 */ /* 0x000ea80000100800 */
[----:B------:R-:W3:Y:S01]  /*1980*/  LDL R0, [R1+0x29c] ;  /* 0x00029c0001007983 */ /* 0x000ee20000100800 */
[----:B--2---:R-:W-:Y:S02]  /*1990*/  R2UR UR5, R2 ;  /* 0x00000000020572ca */ /* 0x004fe400000e0000 */
[----:B---3--:R-:W-:-:S11]  /*19a0*/  R2UR UR4, R0 ;  /* 0x00000000000472ca */ /* 0x008fd600000e0000 */
[----:B------:R-:W-:Y:S02]  /*19b0*/  IMAD.U32 R3, RZ, RZ, UR5 ;  /* 0x00000005ff037e24 */ /* 0x000fe4000f8e00ff */
[----:B------:R-:W-:-:S03]  /*19c0*/  IMAD.U32 R0, RZ, RZ, UR4 ;  /* 0x00000004ff007e24 */ /* 0x000fc6000f8e00ff */
[----:B------:R-:W-:Y:S02]  /*19d0*/  LEA R3, R3, UR36, 0x3 ;  /* 0x0000002403037c11 */ /* 0x000fe4000f8e18ff */
[----:B------:R-:W-:-:S04]  /*19e0*/  SHF.L.U32 R0, R0, 0x1f, RZ ;  /* 0x0000001f00007819 */ /* 0x000fc800000006ff */
[----:B------:R0:W2:Y:S01]  /*19f0*/  SYNCS.PHASECHK.TRANS64.TRYWAIT P1, [R3+URZ], R0 ;  /* 0x00000000030075a7 */ /* 0x0000a2000802017f */
[----:B------:R-:W-:Y:S05]  /*1a00*/  @!P0 BRA `(.L_x_20) ;  /* 0x0000000000048947 */ /* 0x000fea0003800000 */
[----:B------:R-:W-:Y:S01]  /*1a10*/  BPT.TRAP 0x1 ;  /* 0x000000040000795c */ /* 0x000fe20000300000 */
.L_x_20:
[----:B--2---:R-:W-:Y:S05]  /*1a20*/  @P1 BRA `(.L_x_21) ;  /* 0x0000000000081947 */ /* 0x004fea0003800000 */
[----:B------:R-:W2:Y:S02]  /*1a30*/  SYNCS.PHASECHK.TRANS64.TRYWAIT P1, [R3+URZ], R0 ;  /* 0x00000000030075a7 */ /* 0x000ea4000802017f */
[----:B--2---:R-:W-:Y:S05]  /*1a40*/  @!P1 BRA `(.L_x_22) ;  /* 0x000001a000989947 */ /* 0x004fea0003800000 */
.L_x_21:
[----:B------:R-:W3:Y:S02]  /*1a50*/  LDL R2, [R1+0x2a0] ;  /* 0x0002a00001027983 */ /* 0x000ee40000100800 */
[----:B---3--:R-:W-:-:S13]  /*1a60*/  R2UR UR5, R2 ;  /* 0x00000000020572ca */ /* 0x008fda00000e0000 */
[----:B------:R-:W-:-:S04]  /*1a70*/  UISETP.LT.AND UP0, UPT, UR5, 0x1, UPT ;  /* 0x000000010500788c */ /* 0x000fc8000bf01270 */
[----:B------:R-:W-:-:S06]  /*1a80*/  USEL UR4, UR5, 0x1, UP0 ;  /* 0x0000000105047887 */ /* 0x000fcc0008000000 */
[----:B0-2---:R-:W-:-:S05]  /*1a90*/  IMAD.U32 R3, RZ, RZ, UR4 ;  /* 0x00000004ff037e24 */ /* 0x005fca000f8e00ff */
[----:B------:R-:W-:Y:S01]  /*1aa0*/  IADD3 R3, -R3, UR5, RZ ;  /* 0x0000000503037c10 */ /* 0x000fe2000fffe1ff */
[----:B------:R-:W-:Y:S05]  /*1ab0*/  WARPSYNC.ALL ;  /* 0x0000000000007948 */ /* 0x000fea0003800000 */
[----:B------:R-:W-:Y:S01]  /*1ac0*/  ISETP.GE.AND P1, PT, R3, 0x1, PT ;  /* 0x000000010300780c */ /* 0x000fe20003f26270 */
[----:B------:R-:W2:Y:S01]  /*1ad0*/  LDL R2, [R1+0x298] ;  /* 0x0002980001027983 */ /* 0x000ea20000100800 */
[----:B------:R-:W-:Y:S01]  /*1ae0*/  UIADD3 UR36, UR36, 0x21180, URZ ;  /* 0x0002118024247890 */ /* 0x000fe2000fffe03f */
[----:B------:R-:W-:Y:S01]  /*1af0*/  WARPGROUP.ARRIVE ;  /* 0x00000000000079c5 */ /* 0x000fe20000000000 */
[----:B------:R-:W-:-:S02]  /*1b00*/  ULOP3.LUT UR5, UR37, 0x10000, URZ, 0xfc, !UPT ;  /* 0x0001000025057892 */ /* 0x000fc4000f8efc3f */
[----:B------:R-:W-:Y:S01]  /*1b10*/  USHF.R.U32.HI UR36, URZ, 0x4, UR36 ;  /* 0x000000043f247899 */ /* 0x000fe20008011624 */
[----:B------:R-:W-:Y:S01]  /*1b20*/  UMOV UR53, 0xc0000010 ;  /* 0xc000001000357882 */ /* 0x000fe20000000000 */
[----:B------:R-:W-:Y:S02]  /*1b30*/  UMOV UR55, 0xc0000010 ;  /* 0xc000001000377882 */ /* 0x000fe40000000000 */
[----:B------:R-:W-:Y:S01]  /*1b40*/  ULOP3.LUT UR36, UR36, 0x3fff, URZ, 0xc0, !UPT ;  /* 0x00003fff24247892 */ /* 0x000fe2000f8ec03f */
[----:B-1----:R-:W-:Y:S01]  /*1b50*/  IMAD.U32 R8, RZ, RZ, UR5 ;  /* 0x00000005ff087e24 */ /* 0x002fe2000f8e00ff */
[----:B------:R-:W-:Y:S01]  /*1b60*/  UMOV UR21, UR53 ;  /* 0x0000003500157c82 */ /* 0x000fe20008000000 */
[----:B------:R-:W-:Y:S01]  /*1b70*/  UMOV UR23, 0xc0000010 ;  /* 0xc000001000177882 */ /* 0x000fe20000000000 */
        /* <DEDUP_REMOVED lines=21> */
[----:B------:R-:W-:Y:S01]  /*1cd0*/  UMOV UR57, UR23 ;  /* 0x0000001700397c82 */ /* 0x000fe20008000000 */
[----:B--2---:R-:W-:-:S13]  /*1ce0*/  R2UR UR4, R2 ;  /* 0x00000000020472ca */ /* 0x004fda00000e0000 */
[----:B------:R-:W-:Y:S02]  /*1cf0*/  UIMAD UR52, UR4, 0x300, UR5 ;  /* 0x00000300043478a4 */ /* 0x000fe4000f8e0205 */
[----:B------:R-:W-:-:S04]  /*1d00*/  ULOP3.LUT UR5, UR36, 0x10000, URZ, 0xfc, !UPT ;  /* 0x0001000024057892 */ /* 0x000fc8000f8efc3f */
[----:B------:R-:W-:Y:S01]  /*1d10*/  UIMAD UR6, UR4, 0x1e0, UR5 ;  /* 0x000001e0040678a4 */ /* 0x000fe2000f8e0205 */
[----:B------:R-:W-:Y:S01]  /*1d20*/  UMOV UR20, UR52 ;  /* 0x0000003400147c82 */ /* 0x000fe20008000000 */
[----:B------:R-:W-:Y:S02]  /*1d30*/  UMOV UR12, UR52 ;  /* 0x00000034000c7c82 */ /* 0x000fe40008000000 */
[----:B------:R-:W-:Y:S01]  /*1d40*/  UIADD3 UR7, UR6, 0x20, URZ ;  /* 0x0000002006077890 */ /* 0x000fe2000fffe03f */
[----:B------:R-:W-:Y:S01]  /*1d50*/  IMAD.U32 R9, RZ, RZ, UR5 ;  /* 0x00000005ff097e24 */ /* 0x000fe2000f8e00ff */
[----:B------:R-:W-:Y:S02]  /*1d60*/  UIADD3 UR10, UR6, 0x40, URZ ;  /* 0x00000040060a7890 */ /* 0x000fe4000fffe03f */
[----:B------:R-:W-:Y:S01]  /*1d70*/  UMOV UR54, UR6 ;  /* 0x0000000600367c82 */ /* 0x000fe20008000000 */
[----:B------:R-:W-:Y:S01]  /*1d80*/  UIADD3 UR50, UR6, 0x60, URZ ;  /* 0x0000006006327890 */ /* 0x000fe2000fffe03f */
[----:B------:R-:W-:Y:S01]  /*1d90*/  IGMMA.64x16x32.S8.S8 R24, gdesc[UR52], RZ, !UPT, gsb0 ;  /* 0x00600000341879f1 */ /* 0x000fe2000c0410ff */
[----:B------:R-:W-:Y:S01]  /*1da0*/  UMOV UR22, UR7 ;  /* 0x0000000700167c82 */ /* 0x000fe20008000000 */
[----:B------:R-:W-:Y:S01]  /*1db0*/  UMOV UR48, UR52 ;  /* 0x0000003400307c82 */ /* 0x000fe20008000000 */
[----:B------:R-:W-:Y:S01]  /*1dc0*/  UMOV UR14, UR10 ;  /* 0x0000000a000e7c82 */ /* 0x000fe20008000000 */
[----:B------:R-:W-:Y:S01]  /*1dd0*/  UIADD3 UR46, UR6, 0x80, URZ ;  /* 0x00000080062e7890 */ /* 0x000fe2000fffe03f */
        /* <DEDUP_REMOVED lines=15> */
[----:B------:R-:W-:Y:S01]  /*1ed0*/  UMOV UR56, UR22 ;  /* 0x0000001600387c82 */ /* 0x000fe20008000000 */
[----:B------:R-:W-:Y:S01]  /*1ee0*/  UMOV UR58, UR14 ;  /* 0x0000000e003a7c82 */ /* 0x000fe20008000000 */
[----:B------:R-:W-:Y:S01]  /*1ef0*/  UMOV UR4, UR52 ;  /* 0x0000003400047c82 */ /* 0x000fe20008000000 */
[----:B------:R-:W-:Y:S01]  /*1f00*/  UMOV UR5, UR53 ;  /* 0x0000003500057c82 */ /* 0x000fe20008000000 */
[----:B------:R-:W-:Y:S01]  /*1f10*/  UMOV UR7, 0xc0000010 ;  /* 0xc000001000077882 */ /* 0x000fe20000000000 */
[----:B------:R-:W-:-:S02]  /*1f20*/  WARPGROUP.DEPBAR.LE gsb0, 0x0 ;  /* 0x00008000000079c5 */ /* 0x000fc40000010000 */
[----:B------:R-:W-:Y:S04]  /*1f30*/  STL.64 [R1+0x240], R24 ;  /* 0x0002401801007387 */ /* 0x000fe80000100a00 */
[----:B------:R-:W-:Y:S04]  /*1f40*/  STL.64 [R1+0x248], R26 ;  /* 0x0002481a01007387 */ /* 0x000fe80000100a00 */
[----:B------:R-:W-:Y:S04]  /*1f50*/  STL.64 [R1+0x250], R28 ;  /* 0x0002501c01007387 */ /* 0x000fe80000100a00 */
[----:B------:R0:W-:Y:S02]  /*1f60*/  STL.64 [R1+0x258], R30 ;  /* 0x0002581e01007387 */ /* 0x0001e40000100a00 */
[----:B0-----:R-:W-:-:S06]  /*1f70*/  WARPGROUP.ARRIVE ;  /* 0x00000000000079c5 */ /* 0x001fcc0000000000 */
[----:B------:R-:W-:Y:S01]  /*1f80*/  IGMMA.64x16x32.S8.S8 R24, gdesc[UR20], RZ, !UPT, gsb0 ;  /* 0x00600000141879f1 */ /* 0x000fe2000c0410ff */
[----:B------:R-:W-:Y:S01]  /*1f90*/  UIADD3 UR22, UR6, 0x1c0, URZ ;  /* 0x000001c006167890 */ /* 0x000fe2000fffe03f */
[----:B------:R-:W-:Y:S01]  /*1fa0*/  UMOV UR20, UR52 ;  /* 0x0000003400147c82 */ /* 0x000fe20008000000 */
[----:B------:R-:W-:Y:S01]  /*1fb0*/  UMOV UR21, UR53 ;  /* 0x0000003500157c82 */ /* 0x000fe20008000000 */
[----:B------:R-:W-:Y:S01]  /*1fc0*/  UMOV UR23, 0xc0000010 ;  /* 0xc000001000177882 */ /* 0x000fe20000000000 */
[----:B------:R-:W-:Y:S02]  /*1fd0*/  WARPGROUP.DEPBAR.LE gsb0, 0x0 ;  /* 0x00008000000079c5 */ /* 0x000fe40000010000 */
[----:B------:R-:W-:Y:S04]  /*1fe0*/  STL.64 [R1+0x1e0], R24 ;  /* 0x0001e01801007387 */ /* 0x000fe80000100a00 */
[----:B------:R-:W-:Y:S04]  /*1ff0*/  STL.64 [R1+0x1e8], R26 ;  /* 0x0001e81a01007387 */ /* 0x000fe80000100a00 */
[----:B------:R-:W-:Y:S04]  /*2000*/  STL.64 [R1+0x1f0], R28 ;  /* 0x0001f01c01007387 */ /* 0x000fe80000100a00 */
[----:B------:R0:W-:Y:S02]  /*2010*/  STL.64 [R1+0x1f8], R30 ;  /* 0x0001f81e01007387 */ /* 0x0001e40000100a00 */
[----:B0-----:R-:W-:-:S06]  /*2020*/  WARPGROUP.ARRIVE ;  /* 0x00000000000079c5 */ /* 0x001fcc0000000000 */
[----:B------:R-:W-:Y:S01]  /*2030*/  IGMMA.64x16x32.S8.S8 R24, gdesc[UR12], RZ, !UPT, gsb0 ;  /* 0x006000000c1879f1 */ /* 0x000fe2000c0410ff */
[----:B------:R-:W-:Y:S02]  /*2040*/  UIADD3 UR12, UR6, 0x180, URZ ;  /* 0x00000180060c7890 */ /* 0x000fe4000fffe03f */
[----:B------:R-:W-:Y:S01]  /*2050*/  UIADD3 UR14, UR6, 0x1a0, URZ ;  /* 0x000001a0060e7890 */ /* 0x000fe2000fffe03f */
[----:B------:R-:W-:Y:S01]  /*2060*/  UMOV UR13, UR53 ;  /* 0x00000035000d7c82 */ /* 0x000fe20008000000 */
[----:B------:R-:W-:-:S03]  /*2070*/  UMOV UR15, 0xc0000010 ;  /* 0xc0000010000f7882 */ /* 0x000fc60000000000 */
[----:B------:R-:W-:Y:S01]  /*2080*/  UMOV UR6, UR12 ;  /* 0x0000000c00067c82 */ /* 0x000fe20008000000 */
[----:B------:R-:W-:Y:S01]  /*2090*/  UMOV UR12, UR52 ;  /* 0x00000034000c7c82 */ /* 0x000fe20008000000 */
[----:B------:R-:W-:Y:S02]  /*20a0*/  WARPGROUP.DEPBAR.LE gsb0, 0x0 ;  /* 0x00008000000079c5 */ /* 0x000fe40000010000 */
[----:B------:R-:W-:Y:S04]  /*20b0*/  STL.64 [R1+0x180], R24 ;  /* 0x0001801801007387 */ /* 0x000fe80000100a00 */
[----:B------:R-:W-:Y:S04]  /*20c0*/  STL.64 [R1+0x188], R26 ;  /* 0x0001881a01007387 */ /* 0x000fe80000100a00 */
[----:B------:R-:W-:Y:S04]  /*20d0*/  STL.64 [R1+0x190], R28 ;  /* 0x0001901c01007387 */ /* 0x000fe80000100a00 */
[----:B------:R0:W-:Y:S02]  /*20e0*/  STL.64 [R1+0x198], R30 ;  /* 0x0001981e01007387 */ /* 0x0001e40000100a00 */
[----:B0-----:R-:W-:-:S06]  /*20f0*/  WARPGROUP.ARRIVE ;  /* 0x00000000000079c5 */ /* 0x001fcc0000000000 */
[----:B------:R-:W-:Y:S03]  /*2100*/  IGMMA.64x16x32.S8.S8 R24, gdesc[UR48], RZ, !UPT, gsb0 ;  /* 0x00600000301879f1 */ /* 0x000fe6000c0410ff */
        /* <DEDUP_REMOVED lines=22> */
[----:B------:R-:W-:Y:S01]  /*2270*/  WARPGROUP.ARRIVE ;  /* 0x00000000000079c5 */ /* 0x000fe20000000000 */
[----:B------:R-:W-:Y:S04]  /*2280*/  STL.64 [R1], R24 ;  /* 0x0000001801007387 */ /* 0x000fe80000100a00 */
[----:B------:R-:W-:Y:S01]  /*2290*/  STL.64 [R1+0x8], R26 ;  /* 0x0000081a01007387 */ /* 0x000fe20000100a00 */
[----:B------:R-:W-:Y:S03]  /*22a0*/  IGMMA.64x16x32.S8.S8 R208, gdesc[UR32], RZ, !UPT, gsb0 ;  /* 0x0060000020d079f1 */ /* 0x000fe6000c0410ff */
[----:B------:R-:W-:Y:S04]  /*22b0*/  STL.64 [R1+0x10], R28 ;  /* 0x0000101c01007387 */ /* 0x000fe80000100a00 */
[----:B------:R0:W-:Y:S01]  /*22c0*/  STL.64 [R1+0x18], R30 ;  /* 0x0000181e01007387 */ /* 0x0001e20000100a00 */
[----:B------:R-:W-:-:S02]  /*22d0*/  WARPGROUP.DEPBAR.LE gsb0, 0x0 ;  /* 0x00008000000079c5 */ /* 0x000fc40000010000 */
[----:B------:R-:W-:-:S06]  /*22e0*/  WARPGROUP.ARRIVE ;  /* 0x00000000000079c5 */ /* 0x000fcc0000000000 */
[----:B------:R-:W-:Y:S03]  /*22f0*/  IGMMA.64x16x32.S8.S8 R184, gdesc[UR28], RZ, !UPT, gsb0 ;  /* 0x006000001cb879f1 */ /* 0x000fe6000c0410ff */
[----:B------:R-:W-:Y:S02]  /*2300*/  WARPGROUP.DEPBAR.LE gsb0, 0x0 ;  /* 0x00008000000079c5 */ /* 0x000fe40000010000 */
        /* <DEDUP_REMOVED lines=10> */
[----:B------:R-:W-:Y:S01]  /*23b0*/  IGMMA.64x16x32.S8.S8 R88, gdesc[UR4], RZ, !UPT, gsb0 ;  /* 0x00600000045879f1 */ /* 0x000fe2000c0410ff */
[----:B------:R-:W-:Y:S02]  /*23c0*/  UIADD3 UR4, UR52, 0x100, URZ ;  /* 0x0000010034047890 */ /* 0x000fe4000fffe03f */
[----:B------:R-:W-:Y:S02]  /*23d0*/  WARPGROUP.DEPBAR.LE gsb0, 0x0 ;  /* 0x00008000000079c5 */ /* 0x000fe40000010000 */
[----:B------:R-:W-:-:S06]  /*23e0*/  WARPGROUP.ARRIVE ;  /* 0x00000000000079c5 */ /* 0x000fcc0000000000 */
[----:B------:R-:W-:Y:S03]  /*23f0*/  IGMMA.64x16x32.S8.S8 R64, gdesc[UR12], RZ, !UPT, gsb0 ;  /* 0x006000000c4079f1 */ /* 0x000fe6000c0410ff */
[----:B------:R-:W-:Y:S02]  /*2400*/  WARPGROUP.DEPBAR.LE gsb0, 0x0 ;  /* 0x00008000000079c5 */ /* 0x000fe40000010000 */
[----:B------:R-:W-:-:S06]  /*2410*/  WARPGROUP.ARRIVE ;  /* 0x00000000000079c5 */ /* 0x000fcc0000000000 */
[----:B------:R-:W-:Y:S01]  /*2420*/  IGMMA.64x16x32.S8.S8 R40, gdesc[UR20], RZ, !UPT, gsb0 ;  /* 0x00600000142879f1 */ /* 0x000fe2000c0410ff */
[----:B------:R-:W-:Y:S01]  /*2430*/  UMOV UR20, UR4 ;  /* 0x0000000400147c82 */ /* 0x000fe20008000000 */
[----:B------:R-:W-:Y:S01]  /*2440*/  UMOV UR21, 0xc0000010 ;  /* 0xc000001000157882 */ /* 0x000fe20000000000 */
[----:B------:R-:W-:Y:S01]  /*2450*/  UMOV UR12, UR20 ;  /* 0x00000014000c7c82 */ /* 0x000fe20008000000 */
        /* <DEDUP_REMOVED lines=22> */
[----:B------:R-:W-:-:S02]  /*25c0*/  WARPGROUP.DEPBAR.LE gsb0, 0x0 ;  /* 0x00008000000079c5 */ /* 0x000fc40000010000 */
[----:B------:R-:W-:-:S06]  /*25d0*/  WARPGROUP.ARRIVE ;  /* 0x00000000000079c5 */ /* 0x000fcc0000000000 */
[----:B------:R-:W-:Y:S03]  /*25e0*/  IGMMA.64x16x32.S8.S8 R32, gdesc[UR20], RZ, !UPT, gsb0 ;  /* 0x00600000142079f1 */ /* 0x000fe6000c0410ff */
[----:B------:R-:W-:Y:S02]  /*25f0*/  WARPGROUP.DEPBAR.LE gsb0, 0x0 ;  /* 0x00008000000079c5 */ /* 0x000fe40000010000 */
[----:B------:R-:W-:-:S06]  /*2600*/  WARPGROUP.ARRIVE ;  /* 0x00000000000079c5 */ /* 0x000fcc0000000000 */
[----:B------:R-:W-:Y:S01]  /*2610*/  IGMMA.64x16x32.S8.S8 R56, gdesc[UR12], RZ, !UPT, gsb0 ;  /* 0x006000000c3879f1 */ /* 0x000fe2000c0410ff */
[----:B------:R-:W-:Y:S01]  /*2620*/  UMOV UR12, UR58 ;  /* 0x0000003a000c7c82 */ /* 0x000fe20008000000 */
[----:B------:R-:W-:Y:S01]  /*2630*/  UMOV UR13, UR59 ;  /* 0x0000003b000d7c82 */ /* 0x000fe20008000000 */
[----:B------:R-:W-:Y:S01]  /*2640*/  UMOV UR58, UR12 ;  /* 0x0000000c003a7c82 */ /* 0x000fe20008000000 */
[----:B------:R-:W-:Y:S01]  /*2650*/  UMOV UR59, UR13 ;  /* 0x0000000d003b7c82 */ /* 0x000fe20008000000 */
[----:B------:R-:W-:Y:S02]  /*2660*/  WARPGROUP.DEPBAR.LE gsb0, 0x0 ;  /* 0x00008000000079c5 */ /* 0x000fe40000010000 */
[----:B------:R-:W-:-:S06]  /*2670*/  WARPGROUP.ARRIVE ;  /* 0x00000000000079c5 */ /* 0x000fcc0000000000 */
[----:B------:R-:W-:Y:S01]  /*2680*/  IGMMA.64x16x32.S8.S8 R80, gdesc[UR4], RZ, !UPT, gsb0 ;  /* 0x00600000045079f1 */ /* 0x000fe2000c0410ff */
[----:B------:R-:W-:-:S03]  /*2690*/  UIADD3 UR4, UR52, 0x200, URZ ;  /* 0x0000020034047890 */ /* 0x000fc6000fffe03f */
[----:B------:R-:W-:Y:S01]  /*26a0*/  UMOV UR52, UR20 ;  /* 0x0000001400347c82 */ /* 0x000fe20008000000 */
        /* <DEDUP_REMOVED lines=45> */
[----:B------:R-:W-:Y:S01]  /*2980*/  IGMMA.64x16x32.S8.S8 R24, gdesc[UR56], RZ, !UPT, gsb0 ;  /* 0x00600000381879f1 */ /* 0x000fe2000c0410ff */
[----:B------:R-:W-:Y:S01]  /*2990*/  UMOV UR56, UR20 ;  /* 0x0000001400387c82 */ /* 0x000fe20008000000 */
[----:B------:R-:W-:Y:S01]  /*29a0*/  UMOV UR57, UR21 ;  /* 0x0000001500397c82 */ /* 0x000fe20008000000 */
        /* <DEDUP_REMOVED lines=90> */
[----:B------:R-:W-:Y:S04]  /*2f50*/  STL.64 [R1+0x20], R24 ;  /* 0x0000201801007387 */ /* 0x000fe80000100a00 */
        /* <DEDUP_REMOVED lines=29> */
[----:B------:R-:W-:Y:S05]  /*3130*/  @!P1 BRA `(.L_x_23) ;  /* 0x00000020005c9947 */ /* 0x000fea0003800000 */
[----:B------:R-:W2:Y:S01]  /*3140*/  LDL R0, [R1+0x29c] ;  /* 0x00029c0001007983 */ /* 0x000ea20000100800 */
[----:B------:R-:W-:-:S13]  /*3150*/  R2UR UR6, R2 ;  /* 0x00000000020672ca */ /* 0x000fda00000e0000 */
[----:B------:R-:W-:-:S04]  /*3160*/  UIADD3 UR4, UR6, 0x1, URZ ;  /* 0x0000000106047890 */ /* 0x000fc8000fffe03f */
[----:B------:R-:W-:-:S04]  /*3170*/  UISETP.NE.AND UP0, UPT, UR4, 0xb, UPT ;  /* 0x0000000b0400788c */ /* 0x000fc8000bf05270 */
[----:B------:R-:W-:Y:S02]  /*3180*/  USEL UR5, URZ, 0x1, UP0 ;  /* 0x000000013f057887 */ /* 0x000fe40008000000 */
[----:B------:R-:W-:Y:S01]  /*3190*/  USEL UR4, UR4, URZ, UP0 ;  /* 0x0000003f04047287 */ /* 0x000fe20008000000 */
[----:B--2---:R-:W-:-:S05]  /*31a0*/  R2UR UR7, R0 ;  /* 0x00000000000772ca */ /* 0x004fca00000e0000 */
[----:B------:R-:W-:Y:S01]  /*31b0*/  IMAD.U32 R0, RZ, RZ, UR4 ;  /* 0x00000004ff007e24 */ /* 0x000fe2000f8e00ff */
[----:B------:R-:W-:Y:S02]  /*31c0*/  UMOV UR4, UR6 ;  /* 0x0000000600047c82 */ /* 0x000fe40008000000 */
[----:B------:R-:W-:-:S05]  /*31d0*/  IMAD.U32 R4, RZ, RZ, UR4 ;  /* 0x00000004ff047e24 */ /* 0x000fca000f8e00ff */
[----:B------:R-:W-:-:S06]  /*31e0*/  ULOP3.LUT UR5, UR7, UR5, URZ, 0x3c, !UPT ;  /* 0x0000000507057292 */ /* 0x000fcc000f8e3c3f */
[----:B------:R-:W-:-:S07]  /*31f0*/  IMAD.U32 R2, RZ, RZ, UR5 ;  /* 0x00000005ff027e24 */ /* 0x000fce000f8e00ff */
.L_x_30:
[----:B------:R-:W-:Y:S05]  /*3200*/  @!P0 BRA `(.L_x_24) ;  /* 0x0000000000048947 */ /* 0x000fea0003800000 */
[----:B------:R-:W-:Y:S01]  /*3210*/  BPT.TRAP 0x1 ;  /* 0x000000040000795c */ /* 0x000fe20000300000 */
.L_x_24:
[----:B------:R-:W0:Y:S01]  /*3220*/  S2UR UR5, SR_CgaCtaId ;  /* 0x00000000000579c3 */ /* 0x000e220000008800 */
[----:B------:R-:W-:Y:S01]  /*3230*/  R2UR UR6, R0 ;  /* 0x00000000000672ca */ /* 0x000fe200000e0000 */
[----:B------:R-:W-:Y:S01]  /*3240*/  UMOV UR4, 0x400 ;  /* 0x0000040000047882 */ /* 0x000fe20000000000 */
[----:B------:R-:W-:Y:S01]  /*3250*/  SHF.L.U32 R5, R2, 0x1f, RZ ;  /* 0x0000001f02057819 */ /* 0x000fe200000006ff */
[----:B0-----:R-:W-:-:S10]  /*3260*/  ULEA UR7, UR5, UR4, 0x18 ;  /* 0x0000000405077291 */ /* 0x001fd4000f8ec03f */
[----:B------:R-:W-:Y:S02]  /*3270*/  ULEA UR4, UR6, UR7, 0x3 ;  /* 0x0000000706047291 */ /* 0x000fe4000f8e183f */
[----:B------:R-:W-:-:S07]  /*3280*/  IMAD.U32 R7, RZ, RZ, UR7 ;  /* 0x00000007ff077e24 */ /* 0x000fce000f8e00ff */
[----:B------:R0:W1:Y:S01]  /*3290*/  SYNCS.PHASECHK.TRANS64.TRYWAIT P1, [UR4], R5 ;  /* 0x00000005ff0075a7 */ /* 0x0000620008020144 */
[----:B------:R-:W-:Y:S05]  /*32a0*/  @!P0 BRA `(.L_x_25) ;  /* 0x0000000000048947 */ /* 0x000fea0003800000 */
[----:B------:R-:W-:Y:S01]  /*32b0*/  BPT.TRAP 0x1 ;  /* 0x000000040000795c */ /* 0x000fe20000300000 */
.L_x_25:
[----:B-1----:R-:W-:Y:S05]  /*32c0*/  @P1 BRA `(.L_x_26) ;  /* 0x0000000000081947 */ /* 0x002fea0003800000 */
[----:B------:R-:W1:Y:S02]  /*32d0*/  SYNCS.PHASECHK.TRANS64.TRYWAIT P1, [UR4], R5 ;  /* 0x00000005ff0075a7 */ /* 0x000e640008020144 */
[----:B-1----:R-:W-:Y:S05]  /*32e0*/  @!P1 BRA `(.L_x_27) ;  /* 0x0000018800849947 */ /* 0x002fea0003800000 */
.L_x_26:
[----:B------:R-:W-:Y:S04]  /*32f0*/  STL.64 [R1+0x368], R150 ;  /* 0x0003689601007387 */ /* 0x000fe80000100a00 */
[----:B------:R-:W-:Y:S04]  /*3300*/  STL.64 [R1+0x360], R148 ;  /* 0x0003609401007387 */ /* 0x000fe80000100a00 */
[----:B------:R-:W-:Y:S04]  /*3310*/  STL.64 [R1+0x358], R146 ;  /* 0x0003589201007387 */ /* 0x000fe80000100a00 */
[----:B------:R2:W-:Y:S04]  /*3320*/  STL.64 [R1+0x350], R144 ;  /* 0x0003509001007387 */ /* 0x0005e80000100a00 */
[----:B--2---:R-:W2:Y:S04]  /*3330*/  LDL.LU.64 R144, [R1+0x240] ;  /* 0x0002400001907983 */ /* 0x004ea80000300a00 */
[----:B------:R-:W2:Y:S04]  /*3340*/  LDL.LU.64 R146, [R1+0x248] ;  /* 0x0002480001927983 */ /* 0x000ea80000300a00 */
[----:B------:R-:W2:Y:S04]  /*3350*/  LDL.LU.64 R148, [R1+0x250] ;  /* 0x0002500001947983 */ /* 0x000ea80000300a00 */
[----:B------:R-:W2:Y:S01]  /*3360*/  LDL.LU.64 R150, [R1+0x258] ;  /* 0x0002580001967983 */ /* 0x000ea20000300a00 */
[----:B------:R-:W-:Y:S01]  /*3370*/  R2UR UR6, R8 ;  /* 0x00000000080672ca */ /* 0x000fe200000e0000 */
[----:B------:R-:W-:Y:S01]  /*3380*/  UMOV UR57, 0xc0000010 ;  /* 0xc000001000397882 */ /* 0x000fe20000000000 */
[----:B------:R-:W-:Y:S01]  /*3390*/  R2UR UR4, R0 ;  /* 0x00000000000472ca */ /* 0x000fe200000e0000 */
[----:B------:R-:W-:Y:S01]  /*33a0*/  UMOV UR59, 0xc0000010 ;  /* 0xc0000010003b7882 */ /* 0x000fe20000000000 */
[----:B------:R-:W-:Y:S01]  /*33b0*/  R2UR UR5, R9 ;  /* 0x00000000090572ca */ /* 0x000fe200000e0000 */
[----:B------:R-:W-:Y:S04]  /*33c0*/  STL.64 [R1+0x348], R126 ;  /* 0x0003487e01007387 */ /* 0x000fe80000100a00 */
[----:B------:R-:W-:Y:S04]  /*33d0*/  STL.64 [R1+0x340], R124 ;  /* 0x0003407c01007387 */ /* 0x000fe80000100a00 */
[----:B------:R-:W-:Y:S02]  /*33e0*/  STL.64 [R1+0x338], R122 ;  /* 0x0003387a01007387 */ /* 0x000fe40000100a00 */
[----:B------:R-:W-:-:S02]  /*33f0*/  UIMAD UR56, UR4, 0x300, UR6 ;  /* 0x00000300043878a4 */ /* 0x000fc4000f8e0206 */
[----:B------:R-:W-:Y:S01]  /*3400*/  UIMAD UR4, UR4, 0x1e0, UR5 ;  /* 0x000001e0040478a4 */ /* 0x000fe2000f8e0205 */
[----:B------:R-:W-:Y:S03]  /*3410*/  STL.64 [R1+0x330], R120 ;  /* 0x0003307801007387 */ /* 0x000fe60000100a00 */
[----:B------:R-:W-:Y:S01]  /*3420*/  UIADD3 UR5, UR4, 0x20, URZ ;  /* 0x0000002004057890 */ /* 0x000fe2000fffe03f */
[----:B------:R-:W-:Y:S01]  /*3430*/  STL.64 [R1+0x328], R102 ;  /* 0x0003286601007387 */ /* 0x000fe20000100a00 */
[----:B--2---:R-:W-:Y:S01]  /*3440*/  WARPGROUP.ARRIVE ;  /* 0x00000000000079c5 */ /* 0x004fe20000000000 */
[----:B------:R-:W-:Y:S02]  /*3450*/  UMOV UR58, UR4 ;  /* 0x00000004003a7c82 */ /* 0x000fe40008000000 */
[----:B------:R-:W-:Y:S01]  /*3460*/  STL.64 [R1+0x320], R100 ;  /* 0x0003206401007387 */ /* 0x000fe20000100a00 */
[----:B------:R-:W-:Y:S01]  /*3470*/  UMOV UR8, UR56 ;  /* 0x0000003800087c82 */ /* 0x000fe20008000000 */
[----:B------:R-:W-:Y:S01]  /*3480*/  UMOV UR9, UR57 ;  /* 0x0000003900097c82 */ /* 0x000fe20008000000 */
[----:B------:R-:W-:Y:S01]  /*3490*/  UMOV UR11, 0xc0000010 ;  /* 0xc0000010000b7882 */ /* 0x000fe20000000000 */
[----:B------:R-:W-:Y:S01]  /*34a0*/  IGMMA.64x16x32.S8.S8 R144, gdesc[UR56], R144, gsb0 ;  /* 0x00600000389079f1 */ /* 0x000fe20008041090 */
[----:B------:R-:W-:Y:S01]  /*34b0*/  STL.64 [R1+0x318], R98 ;  /* 0x0003186201007387 */ /* 0x000fe20000100a00 */
[----:B------:R-:W-:-:S03]  /*34c0*/  UIADD3 UR54, UR4, 0x40, URZ ;  /* 0x0000004004367890 */ /* 0x000fc6000fffe03f */
[----:B------:R-:W-:Y:S04]  /*34d0*/  STL.64 [R1+0x310], R96 ;  /* 0x0003106001007387 */ /* 0x000fe80000100a00 */
        /* <DEDUP_REMOVED lines=10> */
[----:B------:R-:W-:Y:S01]  /*3580*/  STL.64 [R1+0x2b8], R26 ;  /* 0x0002b81a01007387 */ /* 0x000fe20000100a00 */
[----:B------:R-:W-:-:S03]  /*3590*/  WARPGROUP.DEPBAR.LE gsb0, 0x0 ;  /* 0x00008000000079c5 */ /* 0x000fc60000010000 */
[----:B------:R-:W-:Y:S04]  /*35a0*/  STL.64 [R1+0x2b0], R24 ;  /* 0x0002b01801007387 */ /* 0x000fe80000100a00 */
[----:B------:R2:W-:Y:S04]  /*35b0*/  STL.64 [R1+0x240], R144 ;  /* 0x0002409001007387 */ /* 0x0005e80000100a00 */
[----:B------:R3:W-:Y:S04]  /*35c0*/  STL.64 [R1+0x248], R146 ;  /* 0x0002489201007387 */ /* 0x0007e80000100a00 */
[----:B------:R4:W-:Y:S04]  /*35d0*/  STL.64 [R1+0x250], R148 ;  /* 0x0002509401007387 */ /* 0x0009e80000100a00 */
[----:B------:R0:W-:Y:S04]  /*35e0*/  STL.64 [R1+0x258], R150 ;  /* 0x0002589601007387 */ /* 0x0001e80000100a00 */
[----:B--2---:R-:W2:Y:S04]  /*35f0*/  LDL.LU.64 R144, [R1+0x1e0] ;  /* 0x0001e00001907983 */ /* 0x004ea80000300a00 */
[----:B---3--:R-:W2:Y:S04]  /*3600*/  LDL.LU.64 R146, [R1+0x1e8] ;  /* 0x0001e80001927983 */ /* 0x008ea80000300a00 */
[----:B----4-:R-:W2:Y:S04]  /*3610*/  LDL.LU.64 R148, [R1+0x1f0] ;  /* 0x0001f00001947983 */ /* 0x010ea80000300a00 */
[----:B0-----:R-:W2:Y:S04]  /*3620*/  LDL.LU.64 R150, [R1+0x1f8] ;  /* 0x0001f80001967983 */ /* 0x001ea80000300a00 */
[----:B------:R-:W3:Y:S04]  /*3630*/  LDL.LU.64 R120, [R1+0x180] ;  /* 0x0001800001787983 */ /* 0x000ee80000300a00 */
[----:B------:R-:W3:Y:S04]  /*3640*/  LDL.LU.64 R122, [R1+0x188] ;  /* 0x00018800017a7983 */ /* 0x000ee80000300a00 */
[----:B------:R-:W3:Y:S04]  /*3650*/  LDL.LU.64 R124, [R1+0x190] ;  /* 0x00019000017c7983 */ /* 0x000ee80000300a00 */
[----:B------:R-:W3:Y:S04]  /*3660*/  LDL.LU.64 R126, [R1+0x198] ;  /* 0x00019800017e7983 */ /* 0x000ee80000300a00 */
[----:B------:R-:W4:Y:S04]  /*3670*/  LDL.LU.64 R96, [R1+0x120] ;  /* 0x0001200001607983 */ /* 0x000f280000300a00 */
        /* <DEDUP_REMOVED lines=11> */
[----:B------:R-:W4:Y:S04]  /*3730*/  LDL.LU.64 R24, [R1] ;  /* 0x0000000001187983 */ /* 0x000f280000300a00 */
[----:B------:R-:W4:Y:S04]  /*3740*/  LDL.LU.64 R26, [R1+0x8] ;  /* 0x00000800011a7983 */ /* 0x000f280000300a00 */
[----:B------:R-:W4:Y:S04]  /*3750*/  LDL.LU.64 R28, [R1+0x10] ;  /* 0x00001000011c7983 */ /* 0x000f280000300a00 */
[----:B------:R-:W4:Y:S01]  /*3760*/  LDL.LU.64 R30, [R1+0x18] ;  /* 0x00001800011e7983 */ /* 0x000f220000300a00 */
[----:B------:R-:W-:Y:S01]  /*3770*/  UMOV UR10, UR5 ;  /* 0x00000005000a7c82 */ /* 0x000fe20008000000 */
[----:B------:R-:W-:Y:S01]  /*3780*/  UMOV UR52, UR56 ;  /* 0x0000003800347c82 */ /* 0x000fe20008000000 */
[----:B------:R-:W-:Y:S01]  /*3790*/  UMOV UR53, UR57 ;  /* 0x0000003900357c82 */ /* 0x000fe20008000000 */
[----:B------:R-:W-:Y:S01]  /*37a0*/  UMOV UR55, 0xc0000010 ;  /* 0xc000001000377882 */ /* 0x000fe20000000000 */
[----:B------:R-:W-:Y:S01]  /*37b0*/  UIADD3 UR50, UR4, 0x60, URZ ;  /* 0x0000006004327890 */ /* 0x000fe2000fffe03f */
        /* <DEDUP_REMOVED lines=39> */
[----:B------:R-:W-:Y:S01]  /*3a30*/  UMOV UR6, UR10 ;  /* 0x0000000a00067c82 */ /* 0x000fe20008000000 */
[----:B------:R-:W-:Y:S01]  /*3a40*/  UMOV UR7, UR11 ;  /* 0x0000000b00077c82 */ /* 0x000fe20008000000 */
[----:B--2---:R-:W-:-:S06]  /*3a50*/  WARPGROUP.ARRIVE ;  /* 0x00000000000079c5 */ /* 0x004fcc0000000000 */
[----:B------:R-:W-:Y:S03]  /*3a60*/  IGMMA.64x16x32.S8.S8 R144, gdesc[UR8], R144, gsb0 ;  /* 0x00600000089079f1 */ /* 0x000fe60008041090 */
[----:B------:R-:W-:Y:S02]  /*3a70*/  WARPGROUP.DEPBAR.LE gsb0, 0x0 ;  /* 0x00008000000079c5 */ /* 0x000fe40000010000 */
[----:B---3--:R-:W-:Y:S01]  /*3a80*/  WARPGROUP.ARRIVE ;  /* 0x00000000000079c5 */ /* 0x008fe20000000000 */
[----:B------:R-:W-:Y:S01]  /*3a90*/  UIADD3 UR10, UR4, 0x1a0, URZ ;  /* 0x000001a0040a7890 */ /* 0x000fe2000fffe03f */
[----:B------:R0:W-:Y:S04]  /*3aa0*/  STL.64 [R1+0x1e0], R144 ;  /* 0x0001e09001007387 */ /* 0x0001e80000100a00 */
[----:B------:R-:W-:Y:S01]  /*3ab0*/  IGMMA.64x16x32.S8.S8 R120, gdesc[UR52], R120, gsb0 ;  /* 0x00600000347879f1 */ /* 0x000fe20008041078 */
[----:B------:R-:W-:Y:S01]  /*3ac0*/  UMOV UR8, UR56 ;  /* 0x0000003800087c82 */ /* 0x000fe20008000000 */
[----:B------:R-:W-:Y:S01]  /*3ad0*/  UMOV UR9, UR57 ;  /* 0x0000003900097c82 */ /* 0x000fe20008000000 */
[----:B------:R-:W-:Y:S01]  /*3ae0*/  UMOV UR11, 0xc0000010 ;  /* 0xc0000010000b7882 */ /* 0x000fe20000000000 */
[----:B------:R-:W-:Y:S01]  /*3af0*/  UMOV UR52, UR6 ;  /* 0x0000000600347c82 */ /* 0x000fe20008000000 */
[----:B------:R-:W-:Y:S01]  /*3b00*/  UMOV UR53, UR7 ;  /* 0x0000000700357c82 */ /* 0x000fe20008000000 */
[----:B------:R-:W-:Y:S01]  /*3b10*/  UMOV UR5, UR57 ;  /* 0x0000003900057c82 */ /* 0x000fe20008000000 */
[----:B------:R2:W-:Y:S01]  /*3b20*/  STL.64 [R1+0x1e8], R146 ;  /* 0x0001e89201007387 */ /* 0x0005e20000100a00 */
[----:B------:R-:W-:-:S02]  /*3b30*/  WARPGROUP.DEPBAR.LE gsb0, 0x0 ;  /* 0x00008000000079c5 */ /* 0x000fc40000010000 */
[----:B----4-:R-:W-:Y:S01]  /*3b40*/  WARPGROUP.ARRIVE ;  /* 0x00000000000079c5 */ /* 0x010fe20000000000 */
[----:B------:R-:W-:Y:S01]  /*3b50*/  UIADD3 UR6, UR4, 0x1c0, URZ ;  /* 0x000001c004067890 */ /* 0x000fe2000fffe03f */
[----:B------:R3:W-:Y:S04]  /*3b60*/  STL.64 [R1+0x1f0], R148 ;  /* 0x0001f09401007387 */ /* 0x0007e80000100a00 */
[----:B------:R-:W-:Y:S01]  /*3b70*/  IGMMA.64x16x32.S8.S8 R96, gdesc[UR48], R96, gsb0 ;  /* 0x00600000306079f1 */ /* 0x000fe20008041060 */
[----:B------:R-:W-:Y:S01]  /*3b80*/  UMOV UR4, UR56 ;  /* 0x0000003800047c82 */ /* 0x000fe20008000000 */
[----:B------:R-:W-:Y:S01]  /*3b90*/  UMOV UR7, 0xc0000010 ;  /* 0xc000001000077882 */ /* 0x000fe20000000000 */
[----:B------:R4:W-:Y:S04]  /*3ba0*/  STL.64 [R1+0x1f8], R150 ;  /* 0x0001f89601007387 */ /* 0x0009e80000100a00 */
[----:B------:R1:W-:Y:S04]  /*3bb0*/  STL.64 [R1+0x180], R120 ;  /* 0x0001807801007387 */ /* 0x0003e80000100a00 */
[----:B------:R1:W-:Y:S04]  /*3bc0*/  STL.64 [R1+0x188], R122 ;  /* 0x0001887a01007387 */ /* 0x0003e80000100a00 */
[----:B------:R1:W-:Y:S04]  /*3bd0*/  STL.64 [R1+0x190], R124 ;  /* 0x0001907c01007387 */ /* 0x0003e80000100a00 */
[----:B------:R1:W-:Y:S01]  /*3be0*/  STL.64 [R1+0x198], R126 ;  /* 0x0001987e01007387 */ /* 0x0003e20000100a00 */
[----:B------:R-:W-:-:S02]  /*3bf0*/  WARPGROUP.DEPBAR.LE gsb0, 0x0 ;  /* 0x00008000000079c5 */ /* 0x000fc40000010000 */
[----:B------:R-:W-:Y:S01]  /*3c00*/  WARPGROUP.ARRIVE ;  /* 0x00000000000079c5 */ /* 0x000fe20000000000 */
[----:B------:R1:W-:Y:S04]  /*3c10*/  STL.64 [R1+0x120], R96 ;  /* 0x0001206001007387 */ /* 0x0003e80000100a00 */
[----:B------:R1:W-:Y:S01]  /*3c20*/  STL.64 [R1+0x128], R98 ;  /* 0x0001286201007387 */ /* 0x0003e20000100a00 */
[----:B------:R-:W-:Y:S03]  /*3c30*/  IGMMA.64x16x32.S8.S8 R72, gdesc[UR44], R72, gsb0 ;  /* 0x006000002c4879f1 */ /* 0x000fe60008041048 */
        /* <DEDUP_REMOVED lines=15> */
[----:B------:R1:W-:Y:S04]  /*3d30*/  STL.64 [R1+0x78], R54 ;  /* 0x0000783601007387 */ /* 0x0003e80000100a00 */
[----:B0-----:R-:W4:Y:S04]  /*3d40*/  LDL.LU.64 R144, [R1+0x40] ;  /* 0x0000400001907983 */ /* 0x001f280000300a00 */
[----:B--2---:R-:W2:Y:S04]  /*3d50*/  LDL.LU.64 R146, [R1+0x48] ;  /* 0x0000480001927983 */ /* 0x004ea80000300a00 */
[----:B---3--:R-:W2:Y:S01]  /*3d60*/  LDL.LU.64 R148, [R1+0x50] ;  /* 0x0000500001947983 */ /* 0x008ea20000300a00 */
[----:B------:R-:W-:-:S02]  /*3d70*/  WARPGROUP.DEPBAR.LE gsb0, 0x0 ;  /* 0x00008000000079c5 */ /* 0x000fc40000010000 */
[----:B------:R-:W-:-:S06]  /*3d80*/  WARPGROUP.ARRIVE ;  /* 0x00000000000079c5 */ /* 0x000fcc0000000000 */
[----:B------:R-:W-:Y:S03]  /*3d90*/  IGMMA.64x16x32.S8.S8 R208, gdesc[UR32], R208, gsb0 ;  /* 0x0060000020d079f1 */ /* 0x000fe600080410d0 */
[----:B------:R-:W-:Y:S02]  /*3da0*/  WARPGROUP.DEPBAR.LE gsb0, 0x0 ;  /* 0x00008000000079c5 */ /* 0x000fe40000010000 */
        /* <DEDUP_REMOVED lines=19> */
[----:B------:R-:W-:Y:S01]  /*3ee0*/  IGMMA.64x16x32.S8.S8 R40, gdesc[UR4], R40, gsb0 ;  /* 0x00600000042879f1 */ /* 0x000fe20008041028 */
[----:B------:R-:W-:Y:S01]  /*3ef0*/  UIADD3 UR12, UR56, 0x100, URZ ;  /* 0x00000100380c7890 */ /* 0x000fe2000fffe03f */
[----:B------:R-:W-:-:S06]  /*3f00*/  UMOV UR5, 0xc0000010 ;  /* 0xc000001000057882 */ /* 0x000fcc0000000000 */
[----:B------:R-:W-:Y:S01]  /*3f10*/  UMOV UR4, UR12 ;  /* 0x0000000c00047c82 */ /* 0x000fe20008000000 */
[----:B------:R-:W-:Y:S02]  /*3f20*/  WARPGROUP.DEPBAR.LE gsb0, 0x0 ;  /* 0x00008000000079c5 */ /* 0x000fe40000010000 */
[----:B------:R-:W-:-:S06]  /*3f30*/  WARPGROUP.ARRIVE ;  /* 0x00000000000079c5 */ /* 0x000fcc0000000000 */
[----:B------:R-:W-:Y:S01]  /*3f40*/  IGMMA.64x16x32.S8.S8 R32, gdesc[UR4], R32, gsb0 ;  /* 0x00600000042079f1 */ /* 0x000fe20008041020 */
[----:B------:R-:W-:Y:S01]  /*3f50*/  UMOV UR8, UR4 ;  /* 0x0000000400087c82 */ /* 0x000fe20008000000 */
        /* <DEDUP_REMOVED lines=14> */
[----:B------:R0:W-:Y:S04]  /*4040*/  STL.64 [R1], R24 ;  /* 0x0000001801007387 */ /* 0x0001e80000100a00 */
[----:B------:R3:W-:Y:S04]  /*4050*/  STL.64 [R1+0x8], R26 ;  /* 0x0000081a01007387 */ /* 0x0007e80000100a00 */
[----:B------:R3:W-:Y:S04]  /*4060*/  STL.64 [R1+0x10], R28 ;  /* 0x0000101c01007387 */ /* 0x0007e80000100a00 */
[----:B------:R3:W-:Y:S04]  /*4070*/  STL.64 [R1+0x18], R30 ;  /* 0x0000181e01007387 */ /* 0x0007e80000100a00 */
[----:B----4-:R-:W2:Y:S01]  /*4080*/  LDL.LU.64 R150, [R1+0x58] ;  /* 0x0000580001967983 */ /* 0x010ea20000300a00 */
[----:B------:R-:W-:Y:S01]  /*4090*/  UMOV UR20, UR4 ;  /* 0x0000000400147c82 */ /* 0x000fe20008000000 */
[----:B------:R-:W-:-:S02]  /*40a0*/  UMOV UR21, UR5 ;  /* 0x0000000500157c82 */ /* 0x000fc40008000000 */
[----:B-1----:R-:W4:Y:S04]  /*40b0*/  LDL.LU.64 R120, [R1+0xa0] ;  /* 0x0000a00001787983 */ /* 0x002f280000300a00 */
[----:B------:R-:W4:Y:S04]  /*40c0*/  LDL.LU.64 R122, [R1+0xa8] ;  /* 0x0000a800017a7983 */ /* 0x000f280000300a00 */
[----:B------:R-:W4:Y:S04]  /*40d0*/  LDL.LU.64 R124, [R1+0xb0] ;  /* 0x0000b000017c7983 */ /* 0x000f280000300a00 */
[----:B------:R-:W4:Y:S01]  /*40e0*/  LDL.LU.64 R126, [R1+0xb8] ;  /* 0x0000b800017e7983 */ /* 0x000f220000300a00 */
[----:B------:R-:W-:Y:S01]  /*40f0*/  UMOV UR24, UR4 ;  /* 0x0000000400187c82 */ /* 0x000fe20008000000 */
[----:B------:R-:W-:-:S02]  /*4100*/  UMOV UR25, UR5 ;  /* 0x0000000500197c82 */ /* 0x000fc40008000000 */
[----:B------:R-:W4:Y:S04]  /*4110*/  LDL.LU.64 R96, [R1+0x100] ;  /* 0x0001000001607983 */ /* 0x000f280000300a00 */
[----:B------:R-:W4:Y:S04]  /*4120*/  LDL.LU.64 R98, [R1+0x108] ;  /* 0x0001080001627983 */ /* 0x000f280000300a00 */
[----:B------:R-:W4:Y:S04]  /*4130*/  LDL.LU.64 R100, [R1+0x110] ;  /* 0x0001100001647983 */ /* 0x000f280000300a00 */
[----:B------:R-:W4:Y:S01]  /*4140*/  LDL.LU.64 R102, [R1+0x118] ;  /* 0x0001180001667983 */ /* 0x000f220000300a00 */
[----:B------:R-:W-:-:S02]  /*4150*/  WARPGROUP.DEPBAR.LE gsb0, 0x0 ;  /* 0x00008000000079c5 */ /* 0x000fc40000010000 */
[----:B------:R-:W-:Y:S01]  /*4160*/  WARPGROUP.ARRIVE ;  /* 0x00000000000079c5 */ /* 0x000fe20000000000 */
[----:B------:R-:W-:Y:S01]  /*4170*/  UMOV UR28, UR4 ;  /* 0x00000004001c7c82 */ /* 0x000fe20008000000 */
[----:B------:R-:W-:Y:S01]  /*4180*/  UMOV UR29, UR5 ;  /* 0x00000005001d7c82 */ /* 0x000fe20008000000 */
[----:B------:R-:W4:Y:S03]  /*4190*/  LDL.LU.64 R72, [R1+0x160] ;  /* 0x0001600001487983 */ /* 0x000f260000300a00 */
[----:B------:R-:W-:Y:S01]  /*41a0*/  IGMMA.64x16x32.S8.S8 R128, gdesc[UR20], R128, gsb0 ;  /* 0x00600000148079f1 */ /* 0x000fe20008041080 */
        /* <DEDUP_REMOVED lines=9> */
[----:B------:R-:W-:Y:S01]  /*4240*/  UMOV UR36, UR4 ;  /* 0x0000000400247c82 */ /* 0x000fe20008000000 */
[----:B------:R-:W-:-:S02]  /*4250*/  UMOV UR37, UR5 ;  /* 0x0000000500257c82 */ /* 0x000fc40008000000 */
[----:B0-----:R-:W4:Y:S04]  /*4260*/  LDL.LU.64 R24, [R1+0x220] ;  /* 0x0002200001187983 */ /* 0x001f280000300a00 */
[----:B---3--:R-:W3:Y:S04]  /*4270*/  LDL.LU.64 R26, [R1+0x228] ;  /* 0x00022800011a7983 */ /* 0x008ee80000300a00 */
[----:B------:R-:W3:Y:S04]  /*4280*/  LDL.LU.64 R28, [R1+0x230] ;  /* 0x00023000011c7983 */ /* 0x000ee80000300a00 */
[----:B------:R-:W3:Y:S01]  /*4290*/  LDL.LU.64 R30, [R1+0x238] ;  /* 0x00023800011e7983 */ /* 0x000ee20000300a00 */
        /* <DEDUP_REMOVED lines=12> */
[----:B------:R-:W-:Y:S01]  /*4360*/  UMOV UR40, UR4 ;  /* 0x0000000400287c82 */ /* 0x000fe20008000000 */
[----:B------:R-:W-:Y:S01]  /*4370*/  UMOV UR41, UR5 ;  /* 0x0000000500297c82 */ /* 0x000fe20008000000 */
[----:B------:R-:W-:Y:S02]  /*4380*/  WARPGROUP.DEPBAR.LE gsb0, 0x0 ;  /* 0x00008000000079c5 */ /* 0x000fe40000010000 */
[----:B--2---:R-:W-:-:S06]  /*4390*/  WARPGROUP.ARRIVE ;  /* 0x00000000000079c5 */ /* 0x004fcc0000000000 */
[----:B------:R-:W-:Y:S01]  /*43a0*/  IGMMA.64x16x32.S8.S8 R144, gdesc[UR40], R144, gsb0 ;  /* 0x00600000289079f1 */ /* 0x000fe20008041090 */
[----:B------:R-:W-:Y:S01]  /*43b0*/  UMOV UR44, UR4 ;  /* 0x00000004002c7c82 */ /* 0x000fe20008000000 */
[----:B------:R-:W-:Y:S01]  /*43c0*/  UMOV UR45, UR5 ;  /* 0x00000005002d7c82 */ /* 0x000fe20008000000 */
[----:B------:R-:W-:Y:S02]  /*43d0*/  WARPGROUP.DEPBAR.LE gsb0, 0x0 ;  /* 0x00008000000079c5 */ /* 0x000fe40000010000 */
[----:B----4-:R-:W-:-:S06]  /*43e0*/  WARPGROUP.ARRIVE ;  /* 0x00000000000079c5 */ /* 0x010fcc0000000000 */
        /* <DEDUP_REMOVED lines=8> */
[----:B------:R-:W-:Y:S01]  /*4470*/  UMOV UR52, UR4 ;  /* 0x0000000400347c82 */ /* 0x000fe20008000000 */
[----:B------:R-:W-:Y:S01]  /*4480*/  UMOV UR53, UR5 ;  /* 0x0000000500357c82 */ /* 0x000fe20008000000 */
[----:B------:R-:W-:Y:S02]  /*4490*/  WARPGROUP.DEPBAR.LE gsb0, 0x0 ;  /* 0x00008000000079c5 */ /* 0x000fe40000010000 */
[----:B------:R-:W-:-:S06]  /*44a0*/  WARPGROUP.ARRIVE ;  /* 0x00000000000079c5 */ /* 0x000fcc0000000000 */
[----:B------:R-:W-:Y:S01]  /*44b0*/  IGMMA.64x16x32.S8.S8 R72, gdesc[UR52], R72, gsb0 ;  /* 0x00600000344879f1 */ /* 0x000fe20008041048 */
[----:B------:R-:W-:Y:S01]  /*44c0*/  MOV R6, UR19 ;  /* 0x0000001300067c02 */ /* 0x000fe20008000f00 */
[----:B------:R-:W-:Y:S01]  /*44d0*/  UMOV UR16, UR4 ;  /* 0x0000000400107c82 */ /* 0x000fe20008000000 */
[----:B------:R-:W-:Y:S01]  /*44e0*/  MOV R5, UR18 ;  /* 0x0000001200057c02 */ /* 0x000fe20008000f00 */
[----:B------:R-:W-:Y:S01]  /*44f0*/  UMOV UR17, UR5 ;  /* 0x0000000500117c82 */ /* 0x000fe20008000000 */
[----:B------:R-:W-:Y:S01]  /*4500*/  UMOV UR18, UR12 ;  /* 0x0000000c00127c82 */ /* 0x000fe20008000000 */
[----:B------:R-:W-:Y:S01]  /*4510*/  UMOV UR19, UR13 ;  /* 0x0000000d00137c82 */ /* 0x000fe20008000000 */
[----:B------:R-:W-:Y:S02]  /*4520*/  WARPGROUP.DEPBAR.LE gsb0, 0x0 ;  /* 0x00008000000079c5 */ /* 0x000fe40000010000 */
[----:B------:R-:W-:-:S06]  /*4530*/  WARPGROUP.ARRIVE ;  /* 0x00000000000079c5 */ /* 0x000fcc0000000000 */
[----:B------:R-:W-:Y:S01]  /*4540*/  IGMMA.64x16x32.S8.S8 R48, gdesc[UR16], R48, gsb0 ;  /* 0x00600000103079f1 */ /* 0x000fe20008041030 */
[----:B------:R-:W-:Y:S01]  /*4550*/  UIADD3 UR8, UR56, 0x200, URZ ;  /* 0x0000020038087890 */ /* 0x000fe2000fffe03f */
[----:B------:R-:W-:Y:S02]  /*4560*/  UMOV UR57, UR5 ;  /* 0x0000000500397c82 */ /* 0x000fe40008000000 */
[----:B------:R-:W-:Y:S01]  /*4570*/  UMOV UR56, UR4 ;  /* 0x0000000400387c82 */ /* 0x000fe20008000000 */
[----:B------:R0:W-:Y:S04]  /*4580*/  STL.64 [R1+0x40], R144 ;  /* 0x0000409001007387 */ /* 0x0001e80000100a00 */
[----:B------:R1:W-:Y:S04]  /*4590*/  STL.64 [R1+0x48], R146 ;  /* 0x0000489201007387 */ /* 0x0003e80000100a00 */
[----:B------:R2:W-:Y:S01]  /*45a0*/  STL.64 [R1+0x50], R148 ;  /* 0x0000509401007387 */ /* 0x0005e20000100a00 */
[----:B------:R-:W-:-:S02]  /*45b0*/  WARPGROUP.DEPBAR.LE gsb0, 0x0 ;  /* 0x00008000000079c5 */ /* 0x000fc40000010000 */
[----:B---3--:R-:W-:-:S06]  /*45c0*/  WARPGROUP.ARRIVE ;  /* 0x00000000000079c5 */ /* 0x008fcc0000000000 */
[----:B------:R-:W-:Y:S01]  /*45d0*/  IGMMA.64x16x32.S8.S8 R24, gdesc[UR56], R24, gsb0 ;  /* 0x00600000381879f1 */ /* 0x000fe20008041018 */
[----:B------:R3:W-:Y:S04]  /*45e0*/  STL.64 [R1+0x58], R150 ;  /* 0x0000589601007387 */ /* 0x0007e80000100a00 */
        /* <DEDUP_REMOVED lines=15> */
[----:B------:R4:W-:Y:S01]  /*46e0*/  STL.64 [R1+0x1d8], R54 ;  /* 0x0001d83601007387 */ /* 0x0009e20000100a00 */
[----:B------:R-:W-:-:S03]  /*46f0*/  WARPGROUP.DEPBAR.LE gsb0, 0x0 ;  /* 0x00008000000079c5 */ /* 0x000fc60000010000 */
[----:B0-----:R-:W4:Y:S04]  /*4700*/  LDL.LU.64 R144, [R1+0x200] ;  /* 0x0002000001907983 */ /* 0x001f280000300a00 */
[----:B-1----:R-:W4:Y:S04]  /*4710*/  LDL.LU.64 R146, [R1+0x208] ;  /* 0x0002080001927983 */ /* 0x002f280000300a00 */
[----:B--2---:R-:W2:Y:S04]  /*4720*/  LDL.LU.64 R148, [R1+0x210] ;  /* 0x0002100001947983 */ /* 0x004ea80000300a00 */
[----:B------:R0:W-:Y:S04]  /*4730*/  STL.64 [R1+0x220], R24 ;  /* 0x0002201801007387 */ /* 0x0001e80000100a00 */
[----:B------:R1:W-:Y:S04]  /*4740*/  STL.64 [R1+0x228], R26 ;  /* 0x0002281a01007387 */ /* 0x0003e80000100a00 */
[----:B------:R1:W-:Y:S04]  /*4750*/  STL.64 [R1+0x230], R28 ;  /* 0x0002301c01007387 */ /* 0x0003e80000100a00 */
[----:B------:R1:W-:Y:S04]  /*4760*/  STL.64 [R1+0x238], R30 ;  /* 0x0002381e01007387 */ /* 0x0003e80000100a00 */
[----:B---3--:R-:W2:Y:S04]  /*4770*/  LDL.LU.64 R150, [R1+0x218] ;  /* 0x0002180001967983 */ /* 0x008ea80000300a00 */
[----:B----4-:R-:W3:Y:S04]  /*4780*/  LDL.LU.64 R120, [R1+0x1a0] ;  /* 0x0001a00001787983 */ /* 0x010ee80000300a00 */
        /* <DEDUP_REMOVED lines=15> */
[----:B0-----:R-:W4:Y:S04]  /*4880*/  LDL.LU.64 R24, [R1+0x20] ;  /* 0x0000200001187983 */ /* 0x001f280000300a00 */
[----:B-1----:R-:W4:Y:S04]  /*4890*/  LDL.LU.64 R26, [R1+0x28] ;  /* 0x00002800011a7983 */ /* 0x002f280000300a00 */
[----:B------:R-:W4:Y:S04]  /*48a0*/  LDL.LU.64 R28, [R1+0x30] ;  /* 0x00003000011c7983 */ /* 0x000f280000300a00 */
[----:B------:R-:W4:Y:S01]  /*48b0*/  LDL.LU.64 R30, [R1+0x38] ;  /* 0x00003800011e7983 */ /* 0x000f220000300a00 */
[----:B------:R-:W-:Y:S01]  /*48c0*/  UMOV UR56, UR8 ;  /* 0x0000000800387c82 */ /* 0x000fe20008000000 */
[----:B------:R-:W-:Y:S01]  /*48d0*/  UMOV UR57, 0xc0000010 ;  /* 0xc000001000397882 */ /* 0x000fe20000000000 */
[----:B------:R-:W-:Y:S01]  /*48e0*/  UMOV UR52, UR56 ;  /* 0x0000003800347c82 */ /* 0x000fe20008000000 */
[----:B------:R-:W-:Y:S01]  /*48f0*/  UMOV UR53, UR57 ;  /* 0x0000003900357c82 */ /* 0x000fe20008000000 */
[----:B------:R-:W-:Y:S01]  /*4900*/  UMOV UR48, UR56 ;  /* 0x0000003800307c82 */ /* 0x000fe20008000000 */
[----:B------:R-:W-:Y:S01]  /*4910*/  UMOV UR49, UR57 ;  /* 0x0000003900317c82 */ /* 0x000fe20008000000 */
[----:B--2---:R-:W-:-:S06]  /*4920*/  WARPGROUP.ARRIVE ;  /* 0x00000000000079c5 */ /* 0x004fcc0000000000 */
[----:B------:R-:W-:Y:S01]  /*4930*/  IGMMA.64x16x32.S8.S8 R144, gdesc[UR56], R144, gsb0 ;  /* 0x00600000389079f1 */ /* 0x000fe20008041090 */
[----:B------:R-:W-:Y:S01]  /*4940*/  UMOV UR58, UR12 ;  /* 0x0000000c003a7c82 */ /* 0x000fe20008000000 */
[----:B------:R-:W-:Y:S01]  /*4950*/  UMOV UR59, UR13 ;  /* 0x0000000d003b7c82 */ /* 0x000fe20008000000 */
[----:B------:R-:W-:Y:S02]  /*4960*/  WARPGROUP.DEPBAR.LE gsb0, 0x0 ;  /* 0x00008000000079c5 */ /* 0x000fe40000010000 */
[----:B---3--:R-:W-:-:S06]  /*4970*/  WARPGROUP.ARRIVE ;  /* 0x00000000000079c5 */ /* 0x008fcc0000000000 */
[----:B------:R-:W-:Y:S03]  /*4980*/  IGMMA.64x16x32.S8.S8 R120, gdesc[UR56], R120, gsb0 ;  /* 0x00600000387879f1 */ /* 0x000fe60008041078 */
[----:B------:R-:W-:Y:S02]  /*4990*/  WARPGROUP.DEPBAR.LE gsb0, 0x0 ;  /* 0x00008000000079c5 */ /* 0x000fe40000010000 */
[----:B----4-:R-:W-:-:S06]  /*49a0*/  WARPGROUP.ARRIVE ;  /* 0x00000000000079c5 */ /* 0x010fcc0000000000 */
[----:B------:R-:W-:Y:S01]  /*49b0*/  IGMMA.64x16x32.S8.S8 R96, gdesc[UR52], R96, gsb0 ;  /* 0x00600000346079f1 */ /* 0x000fe20008041060 */
[----:B------:R-:W-:Y:S02]  /*49c0*/  STL.64 [R1+0x200], R144 ;  /* 0x0002009001007387 */ /* 0x000fe40000100a00 */
[----:B------:R-:W-:Y:S02]  /*49d0*/  WARPGROUP.DEPBAR.LE gsb0, 0x0 ;  /* 0x00008000000079c5 */ /* 0x000fe40000010000 */
[----:B------:R-:W-:-:S06]  /*49e0*/  WARPGROUP.ARRIVE ;  /* 0x00000000000079c5 */ /* 0x000fcc0000000000 */
[----:B------:R-:W-:Y:S01]  /*49f0*/  IGMMA.64x16x32.S8.S8 R72, gdesc[UR48], R72, gsb0 ;  /* 0x00600000304879f1 */ /* 0x000fe20008041048 */
[----:B------:R-:W-:Y:S04]  /*4a00*/  STL.64 [R1+0x208], R146 ;  /* 0x0002089201007387 */ /* 0x000fe80000100a00 */
[----:B------:R-:W-:Y:S04]  /*4a10*/  STL.64 [R1+0x210], R148 ;  /* 0x0002109401007387 */ /* 0x000fe80000100a00 */
[----:B------:R0:W-:Y:S04]  /*4a20*/  STL.64 [R1+0x218], R150 ;  /* 0x0002189601007387 */ /* 0x0001e80000100a00 */
[----:B0-----:R-:W2:Y:S04]  /*4a30*/  LDL.LU.64 R150, [R1+0x368] ;  /* 0x0003680001967983 */ /* 0x001ea80000300a00 */
[----:B------:R-:W2:Y:S04]  /*4a40*/  LDL.LU.64 R148, [R1+0x360] ;  /* 0x0003600001947983 */ /* 0x000ea80000300a00 */
[----:B------:R-:W2:Y:S04]  /*4a50*/  LDL.LU.64 R146, [R1+0x358] ;  /* 0x0003580001927983 */ /* 0x000ea80000300a00 */
[----:B------:R-:W2:Y:S01]  /*4a60*/  LDL.LU.64 R144, [R1+0x350] ;  /* 0x0003500001907983 */ /* 0x000ea20000300a00 */
[----:B------:R-:W-:Y:S01]  /*4a70*/  UMOV UR44, UR56 ;  /* 0x00000038002c7c82 */ /* 0x000fe20008000000 */
[----:B------:R-:W-:Y:S01]  /*4a80*/  UMOV UR45, UR57 ;  /* 0x00000039002d7c82 */ /* 0x000fe20008000000 */
[----:B------:R-:W-:-:S02]  /*4a90*/  WARPGROUP.DEPBAR.LE gsb0, 0x0 ;  /* 0x00008000000079c5 */ /* 0x000fc40000010000 */
[----:B------:R-:W-:-:S06]  /*4aa0*/  WARPGROUP.ARRIVE ;  /* 0x00000000000079c5 */ /* 0x000fcc0000000000 */
[----:B------:R-:W-:Y:S01]  /*4ab0*/  IGMMA.64x16x32.S8.S8 R48, gdesc[UR44], R48, gsb0 ;  /* 0x006000002c3079f1 */ /* 0x000fe20008041030 */
[----:B------:R-:W-:Y:S04]  /*4ac0*/  STL.64 [R1+0x1a0], R120 ;  /* 0x0001a07801007387 */ /* 0x000fe80000100a00 */
[----:B------:R-:W-:Y:S04]  /*4ad0*/  STL.64 [R1+0x1a8], R122 ;  /* 0x0001a87a01007387 */ /* 0x000fe80000100a00 */
[----:B------:R-:W-:Y:S04]  /*4ae0*/  STL.64 [R1+0x1b0], R124 ;  /* 0x0001b07c01007387 */ /* 0x000fe80000100a00 */
[----:B------:R0:W-:Y:S04]  /*4af0*/  STL.64 [R1+0x1b8], R126 ;  /* 0x0001b87e01007387 */ /* 0x0001e80000100a00 */
[----:B0-----:R-:W3:Y:S04]  /*4b00*/  LDL.LU.64 R126, [R1+0x348] ;  /* 0x00034800017e7983 */ /* 0x001ee80000300a00 */
[----:B------:R-:W3:Y:S04]  /*4b10*/  LDL.LU.64 R124, [R1+0x340] ;  /* 0x00034000017c7983 */ /* 0x000ee80000300a00 */
[----:B------:R-:W3:Y:S04]  /*4b20*/  LDL.LU.64 R122, [R1+0x338] ;  /* 0x00033800017a7983 */ /* 0x000ee80000300a00 */
[----:B------:R-:W3:Y:S01]  /*4b30*/  LDL.LU.64 R120, [R1+0x330] ;  /* 0x0003300001787983 */ /* 0x000ee20000300a00 */
        /* <DEDUP_REMOVED lines=9> */
[----:B0-----:R-:W4:Y:S04]  /*4bd0*/  LDL.LU.64 R102, [R1+0x328] ;  /* 0x0003280001667983 */ /* 0x001f280000300a00 */
[----:B------:R-:W4:Y:S04]  /*4be0*/  LDL.LU.64 R100, [R1+0x320] ;  /* 0x0003200001647983 */ /* 0x000f280000300a00 */
[----:B------:R-:W4:Y:S04]  /*4bf0*/  LDL.LU.64 R98, [R1+0x318] ;  /* 0x0003180001627983 */ /* 0x000f280000300a00 */
[----:B------:R-:W4:Y:S01]  /*4c00*/  LDL.LU.64 R96, [R1+0x310] ;  /* 0x0003100001607983 */ /* 0x000f220000300a00 */
        /* <DEDUP_REMOVED lines=42> */
[----:B--2---:R-:W-:-:S06]  /*4eb0*/  WARPGROUP.ARRIVE ;  /* 0x00000000000079c5 */ /* 0x004fcc0000000000 */
[----:B------:R-:W-:Y:S01]  /*4ec0*/  IGMMA.64x16x32.S8.S8 R144, gdesc[UR24], R144, gsb0 ;  /* 0x00600000189079f1 */ /* 0x000fe20008041090 */
[----:B------:R-:W-:Y:S01]  /*4ed0*/  UMOV UR20, UR56 ;  /* 0x0000003800147c82 */ /* 0x000fe20008000000 */
[----:B------:R-:W-:Y:S01]  /*4ee0*/  UMOV UR21, UR57 ;  /* 0x0000003900157c82 */ /* 0x000fe20008000000 */
[----:B------:R-:W-:Y:S02]  /*4ef0*/  WARPGROUP.DEPBAR.LE gsb0, 0x0 ;  /* 0x00008000000079c5 */ /* 0x000fe40000010000 */
[----:B---3--:R-:W-:-:S06]  /*4f00*/  WARPGROUP.ARRIVE ;  /* 0x00000000000079c5 */ /* 0x008fcc0000000000 */
[----:B------:R-:W-:Y:S01]  /*4f10*/  IGMMA.64x16x32.S8.S8 R120, gdesc[UR20], R120, gsb0 ;  /* 0x00600000147879f1 */ /* 0x000fe20008041078 */
[----:B------:R-:W-:Y:S02]  /*4f20*/  R2UR UR19, R6 ;  /* 0x00000000061372ca */ /* 0x000fe400000e0000 */
[----:B------:R-:W-:Y:S01]  /*4f30*/  R2UR UR18, R5 ;  /* 0x00000000051272ca */ /* 0x000fe200000e0000 */
[----:B------:R-:W-:Y:S01]  /*4f40*/  UMOV UR16, UR56 ;  /* 0x0000003800107c82 */ /* 0x000fe20008000000 */
[----:B------:R-:W-:Y:S01]  /*4f50*/  UMOV UR17, UR57 ;  /* 0x0000003900117c82 */ /* 0x000fe20008000000 */
[----:B------:R-:W-:Y:S02]  /*4f60*/  WARPGROUP.DEPBAR.LE gsb0, 0x0 ;  /* 0x00008000000079c5 */ /* 0x000fe40000010000 */
[----:B----4-:R-:W-:-:S08]  /*4f70*/  WARPGROUP.ARRIVE ;  /* 0x00000000000079c5 */ /* 0x010fd00000000000 */
        /* <DEDUP_REMOVED lines=15> */
[----:B------:R-:W-:Y:S03]  /*5070*/  IGMMA.64x16x32.S8.S8 R24, gdesc[UR4], R24, gsb0 ;  /* 0x00600000041879f1 */ /* 0x000fe60008041018 */
[----:B------:R-:W-:Y:S02]  /*5080*/  WARPGROUP.DEPBAR.LE gsb0, 0x0 ;  /* 0x00008000000079c5 */ /* 0x000fe40000010000 */
[----:B------:R-:W-:Y:S05]  /*5090*/  @!P0 BRA `(.L_x_28) ;  /* 0x0000000000048947 */ /* 0x000fea0003800000 */
[----:B------:R-:W-:Y:S01]  /*50a0*/  BPT.TRAP 0x1 ;  /* 0x000000040000795c */ /* 0x000fe20000300000 */
.L_x_28:
[----:B------:R-:W2:Y:S04]  /*50b0*/  LDL R5, [R1+0x26c] ;  /* 0x00026c0001057983 */ /* 0x000ea80000100800 */
[----:B------:R-:W3:Y:S04]  /*50c0*/  LDL R10, [R1+0x27c] ;  /* 0x00027c00010a7983 */ /* 0x000ee80000100800 */
[----:B------:R-:W4:Y:S01]  /*50d0*/  LDL R6, [R1+0x278] ;  /* 0x0002780001067983 */ /* 0x000f220000100800 */
[----:B------:R-:W-:Y:S02]  /*50e0*/  R2UR UR6, R7 ;  /* 0x00000000070672ca */ /* 0x000fe400000e0000 */
[----:B------:R-:W-:-:S02]  /*50f0*/  R2UR UR4, R4 ;  /* 0x00000000040472ca */ /* 0x000fc400000e0000 */
[----:B--2---:R-:W-:Y:S02]  /*5100*/  ISETP.NE.AND P1, PT, R5, RZ, PT ;  /* 0x000000ff0500720c */ /* 0x004fe40003f25270 */
[----:B---3--:R-:W-:-:S11]  /*5110*/  R2UR UR5, R10 ;  /* 0x000000000a0572ca */ /* 0x008fd600000e0000 */
[----:B------:R-:W-:-:S05]  /*5120*/  VOTEU.ANY UP0, P1 ;  /* 0x00000000003f7886 */ /* 0x000fca0000800100 */
[----:B------:R-:W-:-:S04]  /*5130*/  @UP0 ULEA UR4, UR4, UR6, 0x3 ;  /* 0x0000000604040291 */ /* 0x000fc8000f8e183f */
[----:B------:R-:W-:Y:S02]  /*5140*/  @UP0 UIADD3 UR4, UR4, 0x58, URZ ;  /* 0x0000005804040890 */ /* 0x000fe4000fffe03f */
[----:B------:R-:W-:-:S04]  /*5150*/  UISETP.GT.U32.AND UP0, UPT, UR5, 0x1, UPT ;  /* 0x000000010500788c */ /* 0x000fc8000bf04070 */
[----:B------:R-:W-:-:S05]  /*5160*/  IMAD.U32 R5, RZ, RZ, UR4 ;  /* 0x00000004ff057e24 */ /* 0x000fca000f8e00ff */
[----:B----4-:R-:W-:-:S04]  /*5170*/  @P1 PRMT R5, R6, 0x654, R5 ;  /* 0x0000065406051816 */ /* 0x010fc80000000005 */
[----:B------:R0:W-:Y:S01]  /*5180*/  @P1 SYNCS.ARRIVE.TRANS64.RED.A1T0 RZ, [R5+URZ], RZ ;  /* 0x000000ff05ff19a7 */ /* 0x0001e2000810043f */
[----:B------:R-:W-:-:S13]  /*5190*/  PLOP3.LUT P1, PT, PT, PT, UP0, 0x80, 0x0 ;  /* 0x000000000000781c */ /* 0x000fda0003f2f008 */
[----:B0-----:R-:W-:Y:S05]  /*51a0*/  @P1 BRA `(.L_x_29) ;  /* 0x0000000000041947 */ /* 0x001fea0003800000 */
[----:B------:R-:W-:Y:S01]  /*51b0*/  BPT.TRAP 0x1 ;  /* 0x000000040000795c */ /* 0x000fe20000300000 */
.L_x_29:
[----:B------:R-:W-:Y:S02]  /*51c0*/  R2UR UR4, R0 ;  /* 0x00000000000472ca */ /* 0x000fe400000e0000 */
[----:B------:R-:W-:Y:S02]  /*51d0*/  R2UR UR5, R4 ;  /* 0x00000000040572ca */ /* 0x000fe400000e0000 */
[C---:B------:R-:W-:Y:S01]  /*51e0*/  ISETP.GT.AND P1, PT, R3.reuse, 0x1, PT ;  /* 0x000000010300780c */ /* 0x040fe20003f24270 */
[----:B------:R-:W-:-:S08]  /*51f0*/  VIADD R3, R3, 0xffffffff ;  /* 0xffffffff03037836 */ /* 0x000fd00000000000 */
[----:B------:R-:W-:Y:S02]  /*5200*/  UIADD3 UR4, UR4, 0x1, URZ ;  /* 0x0000000104047890 */ /* 0x000fe4000fffe03f */
[----:B------:R-:W-:Y:S02]  /*5210*/  UIADD3 UR5, UR5, 0x1, URZ ;  /* 0x0000000105057890 */ /* 0x000fe4000fffe03f */
[----:B------:R-:W-:Y:S02]  /*5220*/  UISETP.NE.AND UP0, UPT, UR4, 0xb, UPT ;  /* 0x0000000b0400788c */ /* 0x000fe4000bf05270 */
[----:B------:R-:W-:Y:S02]  /*5230*/  UISETP.NE.AND UP1, UPT, UR5, 0xb, UPT ;  /* 0x0000000b0500788c */ /* 0x000fe4000bf25270 */
[----:B------:R-:W-:Y:S02]  /*5240*/  USEL UR6, UR4, URZ, UP0 ;  /* 0x0000003f04067287 */ /* 0x000fe40008000000 */
[----:B------:R-:W-:-:S02]  /*5250*/  USEL UR4, URZ, 0x1, UP0 ;  /* 0x000000013f047887 */ /* 0x000fc40008000000 */
[----:B------:R-:W-:Y:S02]  /*5260*/  USEL UR5, UR5, URZ, UP1 ;  /* 0x0000003f05057287 */ /* 0x000fe40008800000 */
[----:B------:R-:W-:Y:S02]  /*5270*/  IMAD.U32 R0, RZ, RZ, UR6 ;  /* 0x00000006ff007e24 */ /* 0x000fe4000f8e00ff */
[----:B------:R-:W-:Y:S02]  /*5280*/  LOP3.LUT R2, R2, UR4, RZ, 0x3c, !PT ;  /* 0x0000000402027c12 */ /* 0x000fe4000f8e3cff */
[----:B------:R-:W-:Y:S01]  /*5290*/  IMAD.U32 R4, RZ, RZ, UR5 ;  /* 0x00000005ff047e24 */ /* 0x000fe2000f8e00ff */
[----:B------:R-:W-:Y:S06]  /*52a0*/  @P1 BRA `(.L_x_30) ;  /* 0xffffffdc00d41947 */ /* 0x000fec000383ffff */
.L_x_23:
[----:B------:R0:W5:Y:S01]  /*52b0*/  LDL R7, [R1+0x298] ;  /* 0x0002980001077983 */ /* 0x0001620000100800 */
[----:B------:R-:W1:Y:S03]  /*52c0*/  LDC R0, c[0x0][0x28c] ;  /* 0x0000a300ff007b82 */ /* 0x000e660000000800 */
[----:B------:R0:W5:Y:S01]  /*52d0*/  LDL R5, [R1+0x2a0] ;  /* 0x0002a00001057983 */ /* 0x0001620000100800 */
[----:B-1----:R-:W-:-:S13]  /*52e0*/  ISETP.GE.AND P1, PT, R0, 0x1, PT ;  /* 0x000000010000780c */ /* 0x002fda0003f26270 */
[----:B0-----:R-:W-:Y:S05]  /*52f0*/  @!P1 BRA `(.L_x_31) ;  /* 0x0000000000789947 */ /* 0x001fea0003800000 */
[----:B------:R-:W-:Y:S05]  /*5300*/  @!P0 BRA `(.L_x_32) ;  /* 0x0000000000048947 */ /* 0x000fea0003800000 */
[----:B------:R-:W-:Y:S01]  /*5310*/  BPT.TRAP 0x1 ;  /* 0x000000040000795c */ /* 0x000fe20000300000 */
.L_x_32:
[----:B------:R-:W2:Y:S01]  /*5320*/  LDL R0, [R1+0x26c] ;  /* 0x00026c0001007983 */ /* 0x000ea20000100800 */
[----:B------:R-:W-:Y:S01]  /*5330*/  BSSY B0, `(.L_x_33) ;  /* 0x0000014000007945 */ /* 0x000fe20003800000 */
[----:B--2---:R-:W-:-:S13]  /*5340*/  ISETP.NE.AND P0, PT, R0, RZ, PT ;  /* 0x000000ff0000720c */ /* 0x004fda0003f05270 */
[----:B------:R-:W-:Y:S05]  /*5350*/  @!P0 BRA `(.L_x_34) ;  /* 0x0000000000448947 */ /* 0x000fea0003800000 */
[----:B------:R-:W2:Y:S01]  /*5360*/  LDL R2, [R1+0x278] ;  /* 0x0002780001027983 */ /* 0x000ea20000100800 */
[----:B-----5:R-:W-:Y:S01]  /*5370*/  R2UR UR5, R5 ;  /* 0x00000000050572ca */ /* 0x020fe200000e0000 */
[----:B------:R-:W0:Y:S01]  /*5380*/  S2UR UR7, SR_CgaCtaId ;  /* 0x00000000000779c3 */ /* 0x000e220000008800 */
[----:B------:R-:W-:-:S11]  /*5390*/  R2UR UR4, R7 ;  /* 0x00000000070472ca */ /* 0x000fd600000e0000 */
[----:B------:R-:W-:-:S04]  /*53a0*/  UISETP.LT.AND UP0, UPT, UR5, 0x1, UPT ;  /* 0x000000010500788c */ /* 0x000fc8000bf01270 */
[----:B------:R-:W-:-:S04]  /*53b0*/  USEL UR6, UR5, 0x1, UP0 ;  /* 0x0000000105067887 */ /* 0x000fc80008000000 */
[----:B------:R-:W-:-:S04]  /*53c0*/  UIADD3 UR6, UR4, UR5, -UR6 ;  /* 0x0000000504067290 */ /* 0x000fc8000fffe806 */
[----:B------:R-:W-:-:S04]  /*53d0*/  UIMAD.WIDE.U32 UR4, UR6, -0x45d1745d, URZ ;  /* 0xba2e8ba3060478a5 */ /* 0x000fc8000f8e003f */
[----:B------:R-:W-:-:S03]  /*53e0*/  USHF.R.U32.HI UR4, URZ, 0x3, UR5 ;  /* 0x000000033f047899 */ /* 0x000fc60008011605 */
[----:B------:R-:W-:Y:S01]  /*53f0*/  UMOV UR5, 0x400 ;  /* 0x0000040000057882 */ /* 0x000fe20000000000 */
[----:B------:R-:W-:Y:S02]  /*5400*/  UIMAD UR6, UR4, -0xb, UR6 ;  /* 0xfffffff5040678a4 */ /* 0x000fe4000f8e0206 */
[----:B0-----:R-:W-:-:S04]  /*5410*/  ULEA UR5, UR7, UR5, 0x18 ;  /* 0x0000000507057291 */ /* 0x001fc8000f8ec03f */
[----:B------:R-:W-:-:S04]  /*5420*/  ULEA UR6, UR6, UR5, 0x3 ;  /* 0x0000000506067291 */ /* 0x000fc8000f8e183f */
[----:B------:R-:W-:-:S06]  /*5430*/  UIADD3 UR6, UR6, 0x58, URZ ;  /* 0x0000005806067890 */ /* 0x000fcc000fffe03f */
[----:B------:R-:W-:-:S05]  /*5440*/  IMAD.U32 R0, RZ, RZ, UR6 ;  /* 0x00000006ff007e24 */ /* 0x000fca000f8e00ff */
[----:B--2---:R-:W-:-:S04]  /*5450*/  PRMT R0, R2, 0x654, R0 ;  /* 0x0000065402007816 */ /* 0x004fc80000000000 */
[----:B------:R0:W-:Y:S03]  /*5460*/  SYNCS.ARRIVE.TRANS64.RED.A1T0 RZ, [R0+URZ], RZ ;  /* 0x000000ff00ff79a7 */ /* 0x0001e6000810043f */
.L_x_34:
[----:B------:R-:W-:Y:S05]  /*5470*/  BSYNC B0 ;  /* 0x0000000000007941 */ /* 0x000fea0003800000 */
.L_x_33:
[----:B0-----:R-:W2:Y:S02]  /*5480*/  LDL R0, [R1+0x27c] ;  /* 0x00027c0001007983 */ /* 0x001ea40000100800 */
[----:B--2---:R-:W-:-:S13]  /*5490*/  R2UR UR4, R0 ;  /* 0x00000000000472ca */ /* 0x004fda00000e0000 */
[----:B------:R-:W-:-:S06]  /*54a0*/  UISETP.GT.U32.AND UP0, UPT, UR4, 0x1, UPT ;  /* 0x000000010400788c */ /* 0x000fcc000bf04070 */
[----:B------:R-:W-:-:S13]  /*54b0*/  PLOP3.LUT P0, PT, PT, PT, UP0, 0x80, 0x0 ;  /* 0x000000000000781c */ /* 0x000fda0003f0f008 */
[----:B------:R-:W-:Y:S05]  /*54c0*/  @P0 BRA `(.L_x_31) ;  /* 0x0000000000040947 */ /* 0x000fea0003800000 */
[----:B------:R-:W-:Y:S01]  /*54d0*/  BPT.TRAP 0x1 ;  /* 0x000000040000795c */ /* 0x000fe20000300000 */
.L_x_31:
[----:B------:R-:W2:Y:S01]  /*54e0*/  LDL.LU R2, [R1+0x268] ;  /* 0x0002680001027983 */ /* 0x000ea20000300800 */
[----:B------:R-:W0:Y:S01]  /*54f0*/  S2R R8, SR_TID.X ;  /* 0x0000000000087919 */ /* 0x000e220000002100 */
[----:B-----5:R-:W-:Y:S01]  /*5500*/  R2UR UR5, R5 ;  /* 0x00000000050572ca */ /* 0x020fe200000e0000 */
[----:B------:R-:W-:Y:S01]  /*5510*/  ULDC.64 UR8, c[0x0][0x5d0] ;  /* 0x0001740000087ab9 */ /* 0x000fe20000000a00 */
[----:B------:R-:W3:Y:S04]  /*5520*/  LDL.LU R0, [R1+0x270] ;  /* 0x0002700001007983 */ /* 0x000ee80000300800 */
[----:B------:R-:W4:Y:S04]  /*5530*/  LDL.LU R6, [R1+0x29c] ;  /* 0x00029c0001067983 */ /* 0x000f280000300800 */
[----:B------:R-:W4:Y:S01]  /*5540*/  LDL R4, [R1+0x294] ;  /* 0x0002940001047983 */ /* 0x000f220000100800 */
[----:B------:R-:W-:-:S02]  /*5550*/  R2UR UR14, R7 ;  /* 0x00000000070e72ca */ /* 0x000fc400000e0000 */
[----:B------:R-:W-:Y:S01]  /*5560*/  UISETP.GE.U32.AND UP2, UPT, UR5, 0xb, UPT ;  /* 0x0000000b0500788c */ /* 0x000fe2000bf46070 */
[C---:B0-----:R-:W-:Y:S01]  /*5570*/  LOP3.LUT R3, R8.reuse, 0x60, RZ, 0xc0, !PT ;  /* 0x0000006008037812 */ /* 0x041fe200078ec0ff */
[----:B------:R-:W-:-:S03]  /*5580*/  IMAD.SHL.U32 R11, R8, 0x2, RZ ;  /* 0x00000002080b7824 */ /* 0x000fc600078e00ff */
[----:B------:R-:W-:Y:S02]  /*5590*/  SHF.R.U32.HI R3, RZ, 0x1, R3 ;  /* 0x00000001ff037819 */ /* 0x000fe40000011603 */
[----:B--2---:R-:W-:Y:S02]  /*55a0*/  R2UR UR4, R2 ;  /* 0x00000000020472ca */ /* 0x004fe400000e0000 */
[----:B------:R-:W-:-:S04]  /*55b0*/  SHF.R.U32.HI R2, RZ, 0x7, R8 ;  /* 0x00000007ff027819 */ /* 0x000fc80000011608 */
[----:B------:R-:W-:Y:S02]  /*55c0*/  LOP3.LUT R2, R2, 0x1, RZ, 0xc0, !PT ;  /* 0x0000000102027812 */ /* 0x000fe400078ec0ff */
[----:B---3--:R-:W-:Y:S02]  /*55d0*/  R2UR UR7, R0 ;  /* 0x00000000000772ca */ /* 0x008fe400000e0000 */
[----:B------:R-:W-:Y:S01]  /*55e0*/  SHF.R.U32.HI R0, RZ, 0x2, R8 ;  /* 0x00000002ff007819 */ /* 0x000fe20000011608 */
[----:B------:R-:W-:Y:S01]  /*55f0*/  IMAD.SHL.U32 R5, R2, 0x40, RZ ;  /* 0x0000004002057824 */ /* 0x000fe200078e00ff */
[----:B----4-:R-:W-:Y:S01]  /*5600*/  R2UR UR13, R6 ;  /* 0x00000000060d72ca */ /* 0x010fe200000e0000 */
[----:B------:R-:W-:Y:S01]  /*5610*/  UIMAD UR6, UR4, 0xf0, URZ ;  /* 0x000000f0040678a4 */ /* 0x000fe2000f8e023f */
[----:B------:R-:W-:Y:S01]  /*5620*/  LOP3.LUT R0, R0, 0x7, RZ, 0xc0, !PT ;  /* 0x0000000700007812 */ /* 0x000fe200078ec0ff */
[----:B------:R-:W-:Y:S01]  /*5630*/  IMAD.U32 R6, RZ, RZ, UR8 ;  /* 0x00000008ff067e24 */ /* 0x000fe2000f8e00ff */
[----:B------:R-:W-:-:S02]  /*5640*/  R2UR UR15, R4 ;  /* 0x00000000040f72ca */ /* 0x000fc400000e0000 */
[--C-:B------:R-:W-:Y:S01]  /*5650*/  LOP3.LUT R5, R5, 0x40, R0.reuse, 0xe2, !PT ;  /* 0x0000004005057812 */ /* 0x100fe200078ee200 */
[----:B------:R-:W-:Y:S01]  /*5660*/  IMAD.U32 R10, RZ, RZ, UR6 ;  /* 0x00000006ff0a7e24 */ /* 0x000fe2000f8e00ff */
[----:B------:R-:W-:Y:S01]  /*5670*/  IADD3 R0, RZ, -R3, -R0 ;  /* 0x80000003ff007210 */ /* 0x000fe20007ffe800 */
[----:B------:R-:W-:Y:S02]  /*5680*/  UIMAD.WIDE UR10, UR7, 0x180, URZ ;  /* 0x00000180070a78a5 */ /* 0x000fe4000f8e023f */
[----:B------:R-:W-:Y:S01]  /*5690*/  UIMAD UR7, UR7, 0x180, URZ ;  /* 0x00000180070778a4 */ /* 0x000fe2000f8e023f */
[----:B------:R-:W-:Y:S01]  /*56a0*/  LOP3.LUT R10, R10, 0x6, R11, 0xf8, !PT ;  /* 0x000000060a0a7812 */ /* 0x000fe200078ef80b */
[----:B------:R-:W-:Y:S02]  /*56b0*/  IMAD R0, R2, -0x40, R0 ;  /* 0xffffffc002007824 */ /* 0x000fe400078e0200 */
[----:B------:R-:W-:Y:S01]  /*56c0*/  LOP3.LUT R5, R5, UR10, R3, 0xfe, !PT ;  /* 0x0000000a05057c12 */ /* 0x000fe2000f8efe03 */
[----:B------:R-:W-:Y:S01]  /*56d0*/  IMAD.MOV.U32 R3, RZ, RZ, -0x2 ;  /* 0xfffffffeff037424 */ /* 0x000fe200078e00ff */
[----:B------:R-:W-:Y:S01]  /*56e0*/  USHF.R.S32.HI UR12, URZ, 0x1f, UR15 ;  /* 0x0000001f3f0c7899 */ /* 0x000fe2000801140f */
[----:B------:R-:W-:-:S03]  /*56f0*/  SHF.R.S32.HI R11, RZ, 0x1f, R10 ;  /* 0x0000001fff0b7819 */ /* 0x000fc6000001140a */
[----:B------:R-:W-:Y:S02]  /*5700*/  UIMAD UR4, UR12, UR8, URZ ;  /* 0x000000080c0472a4 */ /* 0x000fe4000f8e023f */
[----:B------:R-:W-:Y:S01]  /*5710*/  UIADD3 UR8, UR5, UR14, URZ ;  /* 0x0000000e05087290 */ /* 0x000fe2000fffe03f */
[----:B------:R-:W-:Y:S01]  /*5720*/  IMAD.WIDE.U32 R6, R6, UR15, R10 ;  /* 0x0000000f06067c25 */ /* 0x000fe2000f8e000a */
[----:B------:R-:W-:Y:S02]  /*5730*/  UIMAD UR4, UR15, UR9, UR4 ;  /* 0x000000090f0472a4 */ /* 0x000fe4000f8e0204 */
[----:B------:R-:W-:Y:S01]  /*5740*/  UISETP.GT.U32.AND UP1, UPT, UR8, 0xa, UPT ;  /* 0x0000000a0800788c */ /* 0x000fe2000bf24070 */
[----:B------:R-:W-:Y:S02]  /*5750*/  ULDC UR9, c[0x0][0x284] ;  /* 0x0000a10000097ab9 */ /* 0x000fe40000000800 */
[----:B------:R-:W-:Y:S01]  /*5760*/  IMAD.U32 R2, RZ, RZ, UR9 ;  /* 0x00000009ff027e24 */ /* 0x000fe2000f8e00ff */
[----:B------:R-:W-:Y:S01]  /*5770*/  UISETP.LT.U32.AND UP1, UPT, UR5, 0xb, UP1 ;  /* 0x0000000b0500788c */ /* 0x000fe20008f21070 */
[----:B------:R-:W-:Y:S01]  /*5780*/  VIADD R7, R7, UR4 ;  /* 0x0000000407077c36 */ /* 0x000fe20008000000 */
[----:B------:R-:W-:-:S02]  /*5790*/  ULDC UR4, c[0x0][0x288] ;  /* 0x0000a20000047ab9 */ /* 0x000fc40000000800 */
[----:B------:R-:W-:Y:S01]  /*57a0*/  IADD3 R20, R2, -UR7, R0 ;  /* 0x8000000702147c10 */ /* 0x000fe2000fffe000 */
[----:B------:R-:W-:Y:S01]  /*57b0*/  UISETP.GE.AND UP0, UPT, UR6, UR4, UPT ;  /* 0x000000040600728c */ /* 0x000fe2000bf06270 */
[----:B------:R-:W-:-:S03]  /*57c0*/  LOP3.LUT R0, R8, 0x3, RZ, 0xc0, !PT ;  /* 0x0000000308007812 */ /* 0x000fc600078ec0ff */
[----:B------:R-:W-:Y:S01]  /*57d0*/  UISETP.GE.OR UP0, UPT, UR7, UR9, UP0 ;  /* 0x000000090700728c */ /* 0x000fe20008706670 */
[----:B------:R-:W-:Y:S01]  /*57e0*/  STL [R1+0x268], R20 ;  /* 0x0002681401007387 */ /* 0x000fe20000100800 */
[----:B------:R-:W-:Y:S01]  /*57f0*/  IMAD R0, R0, R3, UR4 ;  /* 0x0000000400007e24 */ /* 0x000fe2000f8e0203 */
[----:B------:R-:W-:Y:S02]  /*5800*/  UIMAD.WIDE.U32 UR4, UR8, -0x45d1745d, URZ ;  /* 0xba2e8ba3080478a5 */ /* 0x000fe4000f8e003f */
[----:B------:R-:W-:Y:S01]  /*5810*/  USEL UR7, URZ, 0x1, !UP1 ;  /* 0x000000013f077887 */ /* 0x000fe2000c800000 */
[----:B------:R-:W-:Y:S01]  /*5820*/  PLOP3.LUT P0, PT, PT, PT, UP0, 0x80, 0x0 ;  /* 0x000000000000781c */ /* 0x000fe20003f0f008 */
[----:B------:R-:W-:Y:S01]  /*5830*/  USHF.R.U32.HI UR4, URZ, 0x3, UR5 ;  /* 0x000000033f047899 */ /* 0x000fe20008011605 */
[----:B------:R-:W-:Y:S01]  /*5840*/  VIADD R0, R0, -UR6 ;  /* 0x8000000600007c36 */ /* 0x000fe20008000000 */
[----:B------:R-:W-:Y:S02]  /*5850*/  ULOP3.LUT UR13, UR13, UR7, URZ, 0x3c, !UPT ;  /* 0x000000070d0d7292 */ /* 0x000fe4000f8e3c3f */
[----:B------:R-:W-:-:S02]  /*5860*/  UIMAD UR5, UR4, -0xb, UR8 ;  /* 0xfffffff5040578a4 */ /* 0x000fc4000f8e0208 */
[----:B------:R-:W-:Y:S01]  /*5870*/  @UP2 ULOP3.LUT UR13, UR13, 0x1, UR4, 0x78, !UPT ;  /* 0x000000010d0d2892 */ /* 0x000fe2000f8e7804 */
[----:B------:R-:W-:-:S03]  /*5880*/  UMOV UR7, 0xffffffff ;  /* 0xffffffff00077882 */ /* 0x000fc60000000000 */
[----:B------:R-:W-:-:S05]  /*5890*/  IMAD.U32 R2, RZ, RZ, UR5 ;  /* 0x00000005ff027e24 */ /* 0x000fca000f8e00ff */
[----:B------:R0:W-:Y:S02]  /*58a0*/  STL [R1+0x298], R2 ;  /* 0x0002980201007387 */ /* 0x0001e40000100800 */
[----:B0-----:R-:W-:-:S05]  /*58b0*/  IMAD.U32 R2, RZ, RZ, UR13 ;  /* 0x0000000dff027e24 */ /* 0x001fca000f8e00ff */
[----:B------:R0:W-:Y:S01]  /*58c0*/  STL [R1+0x29c], R2 ;  /* 0x00029c0201007387 */ /* 0x0001e20000100800 */
[----:B------:R-:W-:Y:S05]  /*58d0*/  @P0 BRA `(.L_x_35) ;  /* 0x0000013c00fc0947 */ /* 0x000fea0003800000 */
[----:B0-----:R-:W0:Y:S01]  /*58e0*/  LDC.64 R2, c[0x0][0x5c8] ;  /* 0x00017200ff027b82 */ /* 0x001e220000000a00 */
[----:B------:R-:W-:Y:S01]  /*58f0*/  ISETP.NE.AND P0, PT, R18, RZ, PT ;  /* 0x000000ff1200720c */ /* 0x000fe20003f05270 */
[----:B------:R-:W-:Y:S01]  /*5900*/  BSSY B0, `(.L_x_35) ;  /* 0x00013fc000007945 */ /* 0x000fe20003800000 */
[----:B0-----:R-:W-:Y:S02]  /*5910*/  IMAD R14, R2, UR11, RZ ;  /* 0x0000000b020e7c24 */ /* 0x001fe4000f8e02ff */
[----:B------:R-:W-:-:S04]  /*5920*/  IMAD.WIDE.U32 R12, R5, R2, R6 ;  /* 0x00000002050c7225 */ /* 0x000fc800078e0006 */
[----:B------:R-:W-:-:S04]  /*5930*/  IMAD R14, R5, R3, R14 ;  /* 0x00000003050e7224 */ /* 0x000fc800078e020e */
[----:B------:R-:W-:Y:S01]  /*5940*/  IMAD.IADD R14, R13, 0x1, R14 ;  /* 0x000000010d0e7824 */ /* 0x000fe200078e020e */
[----:B------:R-:W-:Y:S06]  /*5950*/  @!P0 BRA `(.L_x_36) ;  /* 0x000000d400248947 */ /* 0x000fec0003800000 */
[----:B------:R-:W0:Y:S01]  /*5960*/  LDC.64 R6, c[0x0][0x5b0] ;  /* 0x00016c00ff067b82 */ /* 0x000e220000000a00 */
[----:B------:R-:W-:Y:S01]  /*5970*/  R2UR UR5, R4 ;  /* 0x00000000040572ca */ /* 0x000fe200000e0000 */
[----:B------:R-:W-:Y:S01]  /*5980*/  ULDC.64 UR8, c[0x0][0x5b8] ;  /* 0x00016e0000087ab9 */ /* 0x000fe20000000a00 */
[----:B------:R-:W-:Y:S01]  /*5990*/  ISETP.GE.AND P3, PT, R20, 0x1, PT ;  /* 0x000000011400780c */ /* 0x000fe20003f66270 */
[----:B------:R-:W-:Y:S02]  /*59a0*/  UIMAD UR4, UR12, UR8, URZ ;  /* 0x000000080c0472a4 */ /* 0x000fe4000f8e023f */
[----:B------:R-:W-:Y:S01]  /*59b0*/  IMAD.U32 R2, RZ, RZ, UR8 ;  /* 0x00000008ff027e24 */ /* 0x000fe2000f8e00ff */
[----:B------:R-:W-:Y:S01]  /*59c0*/  BSSY B1, `(.L_x_37) ;  /* 0x000000f000017945 */ /* 0x000fe20003800000 */
[----:B------:R-:W-:Y:S01]  /*59d0*/  ISETP.LT.OR P1, PT, R0, 0x1, !P3 ;  /* 0x000000010000780c */ /* 0x000fe20005f21670 */
[----:B------:R-:W1:Y:S05]  /*59e0*/  LDC.64 R8, c[0x0][0x5a8] ;  /* 0x00016a00ff087b82 */ /* 0x000e6a0000000a00 */
[----:B------:R-:W-:-:S02]  /*59f0*/  UIMAD UR4, UR5, UR9, UR4 ;  /* 0x00000009050472a4 */ /* 0x000fc4000f8e0204 */
[----:B------:R-:W-:-:S04]  /*5a00*/  IMAD.WIDE.U32 R10, R2, UR5, R10 ;  /* 0x00000005020a7c25 */ /* 0x000fc8000f8e000a */
[----:B------:R-:W-:Y:S02]  /*5a10*/  IMAD.MOV.U32 R234, RZ, RZ, R10 ;  /* 0x000000ffffea7224 */ /* 0x000fe400078e000a */
[----:B------:R-:W-:Y:S02]  /*5a20*/  VIADD R235, R11, UR4 ;  /* 0x000000040beb7c36 */ /* 0x000fe40008000000 */
[----:B0-----:R-:W-:Y:S02]  /*5a30*/  IMAD R15, R6, UR11, RZ ;  /* 0x0000000b060f7c24 */ /* 0x001fe4000f8e02ff */
[C---:B------:R-:W-:Y:S01]  /*5a40*/  IMAD.WIDE.U32 R2, R5.reuse, R6, R234 ;  /* 0x0000000605027225 */ /* 0x040fe200078e00ea */
[----:B------:R1:W-:Y:S03]  /*5a50*/  STL.64 [R1+0x270], R234 ;  /* 0x000270ea01007387 */ /* 0x0003e60000100a00 */
[----:B------:R-:W-:Y:S01]  /*5a60*/  IMAD R15, R5, R7, R15 ;  /* 0x00000007050f7224 */ /* 0x000fe200078e020f */
[----:B-1----:R-:W-:-:S04]  /*5a70*/  IADD3 R234, P0, R2, R8, RZ ;  /* 0x0000000802ea7210 */ /* 0x002fc80007f1e0ff */
[----:B------:R-:W-:Y:S01]  /*5a80*/  IADD3.X R235, R9, R3, R15, P0, !PT ;  /* 0x0000000309eb7210 */ /* 0x000fe200007fe40f */
[----:B------:R-:W-:Y:S08]  /*5a90*/  @P1 BRA `(.L_x_38) ;  /* 0x0000000000041947 */ /* 0x000ff00003800000 */
[----:B------:R0:W5:Y:S02]  /*5aa0*/  LDG.E.U8 R16, desc[UR60][R234.64] ;  /* 0x0000003cea107981 */ /* 0x000164000c1e1100 */
.L_x_38:
[----:B------:R-:W-:Y:S05]  /*5ab0*/  BSYNC B1 ;  /* 0x0000000000017941 */ /* 0x000fea0003800000 */
.L_x_37:
[----:B------:R-:W2:Y:S01]  /*5ac0*/  LDL.LU R21, [R1+0x240] ;  /* 0x0002400001157983 */ /* 0x000ea20000300800 */
[----:B-----5:R-:W-:Y:S01]  /*5ad0*/  LOP3.LUT R2, R16, 0xffff, RZ, 0xc0, !PT ;  /* 0x0000ffff10027812 */ /* 0x020fe200078ec0ff */
[----:B------:R-:W-:Y:S01]  /*5ae0*/  ULDC.64 UR4, c[0x0][0x5c0] ;  /* 0x0001700000047ab9 */ /* 0x000fe20000000a00 */
[----:B------:R-:W-:Y:S01]  /*5af0*/  ISETP.LT.OR P2, PT, R0, 0x2, !P3 ;  /* 0x000000020000780c */ /* 0x000fe20005f41670 */
[----:B------:R-:W-:Y:S01]  /*5b00*/  BSSY B1, `(.L_x_39) ;  /* 0x000000c000017945 */ /* 0x000fe20003800000 */
[----:B------:R-:W-:-:S05]  /*5b10*/  PRMT R2, R2, 0x8880, RZ ;  /* 0x0000888002027816 */ /* 0x000fca00000000ff */
[----:B------:R-:W-:Y:S01]  /*5b20*/  IMAD.MOV.U32 R4, RZ, RZ, R2 ;  /* 0x000000ffff047224 */ /* 0x000fe200078e0002 */
[----:B------:R-:W-:-:S03]  /*5b30*/  IADD3 R2, P0, R12, UR4, RZ ;  /* 0x000000040c027c10 */ /* 0x000fc6000ff1e0ff */
[----:B------:R-:W-:Y:S01]  /*5b40*/  IMAD R4, R4, R18, RZ ;  /* 0x0000001204047224 */ /* 0x000fe200078e02ff */
[----:B------:R-:W-:-:S03]  /*5b50*/  IADD3.X R3, R14, UR5, RZ, P0, !PT ;  /* 0x000000050e037c10 */ /* 0x000fc600087fe4ff */
[----:B--2---:R-:W-:-:S05]  /*5b60*/  @!P1 IMAD R12, R21, R17, R4 ;  /* 0x00000011150c9224 */ /* 0x004fca00078e0204 */
[----:B------:R1:W-:Y:S01]  /*5b70*/  @!P1 STG.E.U8 desc[UR60][R2.64], R12 ;  /* 0x0000000c02009986 */ /* 0x0003e2000c10113c */
[----:B------:R-:W-:Y:S05]  /*5b80*/  @P2 BRA `(.L_x_40) ;  /* 0x00000000000c2947 */ /* 0x000fea0003800000 */
[----:B------:R-:W2:Y:S02]  /*5b90*/  LDG.E.U8 R16, desc[UR60][R234.64+0x1] ;  /* 0x0000013cea107981 */ /* 0x000ea4000c1e1100 */
[----:B--2---:R-:W-:-:S05]  /*5ba0*/  PRMT R4, R16, 0x8880, RZ ;  /* 0x0000888010047816 */ /* 0x004fca00000000ff */
[----:B------:R-:W-:-:S07]  /*5bb0*/  IMAD R4, R4, R18, RZ ;  /* 0x0000001204047224 */ /* 0x000fce00078e02ff */
.L_x_40:
[----:B------:R-:W-:Y:S05]  /*5bc0*/  BSYNC B1 ;  /* 0x0000000000017941 */ /* 0x000fea0003800000 */
.L_x_39:
[----:B-1----:R-:W2:Y:S04]  /*5bd0*/  LDL.LU R12, [R1+0x244] ;  /* 0x00024400010c7983 */ /* 0x002ea80000300800 */
[----:B------:R1:W-:Y:S04]  /*5be0*/  STL.64 [R1+0x2b0], R18 ;  /* 0x0002b01201007387 */ /* 0x0003e80000100a00 */
[----:B-1----:R-:W3:Y:S01]  /*5bf0*/  LDL.64 R18, [R1+0x270] ;  /* 0x0002700001127983 */ /* 0x002ee20000100a00 */
[----:B------:R-:W-:Y:S01]  /*5c00*/  SHF.L.U64.HI R21, R6, 0x3, R7 ;  /* 0x0000000306157819 */ /* 0x000fe20000010207 */
[----:B--2---:R-:W-:-:S05]  /*5c10*/  @!P2 IMAD R12, R12, R17, R4 ;  /* 0x000000110c0ca224 */ /* 0x004fca00078e0204 */
[----:B------:R1:W-:Y:S01]  /*5c20*/  @!P2 STG.E.U8 desc[UR60][R2.64+0x1], R12 ;  /* 0x0000010c0200a986 */ /* 0x0003e2000c10113c */
[----:B------:R-:W-:Y:S01]  /*5c30*/  ISETP.GE.AND P2, PT, R20, 0x9, PT ;  /* 0x000000091400780c */ /* 0x000fe20003f46270 */
[----:B------:R-:W-:-:S03]  /*5c40*/  IMAD.SHL.U32 R20, R6, 0x8, RZ ;  /* 0x0000000806147824 */ /* 0x000fc600078e00ff */
[C---:B------:R-:W-:Y:S02]  /*5c50*/  ISETP.LT.OR P6, PT, R0.reuse, 0x1, !P2 ;  /* 0x000000010000780c */ /* 0x040fe400057c1670 */
[----:B------:R2:W-:Y:S01]  /*5c60*/  STL.64 [R1+0x240], R20 ;  /* 0x0002401401007387 */ /* 0x0005e20000100a00 */
[----:B------:R-:W-:Y:S01]  /*5c70*/  BSSY B1, `(.L_x_41) ;  /* 0x000000c000017945 */ /* 0x000fe20003800000 */
[----:B------:R-:W-:-:S09]  /*5c80*/  ISETP.LT.OR P0, PT, R0, 0x2, !P2 ;  /* 0x000000020000780c */ /* 0x000fd20005701670 */
[----:B-1----:R-:W-:Y:S01]  /*5c90*/  @!P6 IADD3 R12, P5, R2, R23, RZ ;  /* 0x00000017020ce210 */ /* 0x002fe20007fbe0ff */
[----:B--2---:R-:W-:-:S04]  /*5ca0*/  IMAD.WIDE.U32 R20, R5, R6, R20 ;  /* 0x0000000605147225 */ /* 0x004fc800078e0014 */
[----:B------:R-:W-:Y:S01]  /*5cb0*/  IMAD.IADD R15, R15, 0x1, R21 ;  /* 0x000000010f0f7824 */ /* 0x000fe200078e0215 */
[----:B------:R-:W-:-:S04]  /*5cc0*/  IADD3 R20, P1, P4, R10, R8, R20 ;  /* 0x000000080a147210 */ /* 0x000fc80007c3e014 */
[----:B---3--:R-:W-:Y:S02]  /*5cd0*/  IADD3.X R21, R19, R9, R15, P1, P4 ;  /* 0x0000000913157210 */ /* 0x008fe40000fe840f */
[----:B------:R1:W5:Y:S01]  /*5ce0*/  LDL.LU.64 R18, [R1+0x2b0] ;  /* 0x0002b00001127983 */ /* 0x0003620000300a00 */
[----:B------:R-:W-:Y:S06]  /*5cf0*/  @P6 BRA `(.L_x_42) ;  /* 0x00000000000c6947 */ /* 0x000fec0003800000 */
[----:B------:R-:W2:Y:S02]  /*5d00*/  LDG.E.U8 R16, desc[UR60][R20.64] ;  /* 0x0000003c14107981 */ /* 0x000ea4000c1e1100 */
[----:B--2---:R-:W-:-:S05]  /*5d10*/  PRMT R4, R16, 0x8880, RZ ;  /* 0x0000888010047816 */ /* 0x004fca00000000ff */
[----:B-----5:R-:W-:-:S07]  /*5d20*/  IMAD R4, R4, R18, RZ ;  /* 0x0000001204047224 */ /* 0x020fce00078e02ff */
.L_x_42:
[----:B------:R-:W-:Y:S05]  /*5d30*/  BSYNC B1 ;  /* 0x0000000000017941 */ /* 0x000fea0003800000 */
.L_x_41:
[----:B------:R-:W2:Y:S01]  /*5d40*/  LDL.LU R14, [R1+0x248] ;  /* 0x00024800010e7983 */ /* 0x000ea20000300800 */
[----:B-----5:R-:W-:Y:S01]  /*5d50*/  @!P6 IMAD.X R13, R3, 0x1, R19, P5 ;  /* 0x00000001030de824 */ /* 0x020fe200028e0613 */
[----:B------:R-:W-:Y:S01]  /*5d60*/  BSSY B1, `(.L_x_43) ;  /* 0x000000b000017945 */ /* 0x000fe20003800000 */
[C---:B------:R-:W-:Y:S02]  /*5d70*/  ISETP.LT.OR P4, PT, R0.reuse, 0x9, !P3 ;  /* 0x000000090000780c */ /* 0x040fe40005f81670 */
[C---:B------:R-:W-:Y:S02]  /*5d80*/  ISETP.LT.OR P5, PT, R0.reuse, 0xa, !P3 ;  /* 0x0000000a0000780c */ /* 0x040fe40005fa1670 */
[----:B------:R-:W-:Y:S01]  /*5d90*/  ISETP.LT.OR P1, PT, R0, 0x9, !P2 ;  /* 0x000000090000780c */ /* 0x000fe20005721670 */
[----:B--2---:R-:W-:-:S05]  /*5da0*/  @!P6 IMAD R14, R14, R17, R4 ;  /* 0x000000110e0ee224 */ /* 0x004fca00078e0204 */
[----:B------:R2:W-:Y:S02]  /*5db0*/  @!P6 STG.E.U8 desc[UR60][R12.64], R14 ;  /* 0x0000000e0c00e986 */ /* 0x0005e4000c10113c */
[----:B--2---:R-:W-:Y:S01]  /*5dc0*/  @!P0 IADD3 R12, P6, R2, R23, RZ ;  /* 0x00000017020c8210 */ /* 0x004fe20007fde0ff */
[----:B------:R-:W-:-:S12]  /*5dd0*/  @P0 BRA `(.L_x_44) ;  /* 0x00000000000c0947 */ /* 0x000fd80003800000 */
[----:B------:R-:W2:Y:S02]  /*5de0*/  LDG.E.U8 R16, desc[UR60][R20.64+0x1] ;  /* 0x0000013c14107981 */ /* 0x000ea4000c1e1100 */
[----:B--2---:R-:W-:-:S05]  /*5df0*/  PRMT R4, R16, 0x8880, RZ ;  /* 0x0000888010047816 */ /* 0x004fca00000000ff */
[----:B------:R-:W-:-:S07]  /*5e00*/  IMAD R4, R4, R18, RZ ;  /* 0x0000001204047224 */ /* 0x000fce00078e02ff */
.L_x_44:
[----:B------:R-:W-:Y:S05]  /*5e10*/  BSYNC B1 ;  /* 0x0000000000017941 */ /* 0x000fea0003800000 */
.L_x_43:
[----:B------:R-:W2:Y:S01]  /*5e20*/  LDL.LU R14, [R1+0x24c] ;  /* 0x00024c00010e7983 */ /* 0x000ea20000300800 */
[----:B------:R-:W-:Y:S01]  /*5e30*/  @!P0 IMAD.X R13, R3, 0x1, R19, P6 ;  /* 0x00000001030d8824 */ /* 0x000fe200030e0613 */
[----:B------:R-:W-:Y:S01]  /*5e40*/  BSSY B1, `(.L_x_45) ;  /* 0x0000007000017945 */ /* 0x000fe20003800000 */
[----:B--2---:R-:W-:-:S05]  /*5e50*/  @!P0 IMAD R14, R14, R17, R4 ;  /* 0x000000110e0e8224 */ /* 0x004fca00078e0204 */
[----:B------:R2:W-:Y:S01]  /*5e60*/  @!P0 STG.E.U8 desc[UR60][R12.64+0x1], R14 ;  /* 0x0000010e0c008986 */ /* 0x0005e2000c10113c */
[----:B------:R-:W-:Y:S05]  /*5e70*/  @P4 BRA `(.L_x_46) ;  /* 0x00000000000c4947 */ /* 0x000fea0003800000 */
[----:B------:R-:W3:Y:S02]  /*5e80*/  LDG.E.U8 R16, desc[UR60][R234.64+0x8] ;  /* 0x0000083cea107981 */ /* 0x000ee4000c1e1100 */
[----:B---3--:R-:W-:-:S05]  /*5e90*/  PRMT R4, R16, 0x8880, RZ ;  /* 0x0000888010047816 */ /* 0x008fca00000000ff */
[----:B------:R-:W-:-:S07]  /*5ea0*/  IMAD R4, R4, R18, RZ ;  /* 0x0000001204047224 */ /* 0x000fce00078e02ff */
.L_x_46:
[----:B------:R-:W-:Y:S05]  /*5eb0*/  BSYNC B1 ;  /* 0x0000000000017941 */ /* 0x000fea0003800000 */
.L_x_45:
[----:B--2---:R-:W2:Y:S01]  /*5ec0*/  LDL.LU R12, [R1+0x250] ;  /* 0x00025000010c7983 */ /* 0x004ea20000300800 */
[----:B------:R-:W-:Y:S01]  /*5ed0*/  BSSY B1, `(.L_x_47) ;  /* 0x0000007000017945 */ /* 0x000fe20003800000 */
[----:B--2---:R-:W-:-:S05]  /*5ee0*/  @!P4 IMAD R12, R12, R17, R4 ;  /* 0x000000110c0cc224 */ /* 0x004fca00078e0204 */
[----:B------:R2:W-:Y:S01]  /*5ef0*/  @!P4 STG.E.U8 desc[UR60][R2.64+0x8], R12 ;  /* 0x0000080c0200c986 */ /* 0x0005e2000c10113c */
[----:B------:R-:W-:Y:S05]  /*5f00*/  @P5 BRA `(.L_x_48) ;  /* 0x00000000000c5947 */ /* 0x000fea0003800000 */
[----:B------:R-:W3:Y:S02]  /*5f10*/  LDG.E.U8 R16, desc[UR60][R234.64+0x9] ;  /* 0x0000093cea107981 */ /* 0x000ee4000c1e1100 */
[----:B---3--:R-:W-:-:S05]  /*5f20*/  PRMT R4, R16, 0x8880, RZ ;  /* 0x0000888010047816 */ /* 0x008fca00000000ff */
[----:B------:R-:W-:-:S07]  /*5f30*/  IMAD R4, R4, R18, RZ ;  /* 0x0000001204047224 */ /* 0x000fce00078e02ff */
.L_x_48:
[----:B------:R-:W-:Y:S05]  /*5f40*/  BSYNC B1 ;  /* 0x0000000000017941 */ /* 0x000fea0003800000 */
.L_x_47:
[----:B--2---:R-:W2:Y:S01]  /*5f50*/  LDL.LU R12, [R1+0x254] ;  /* 0x00025400010c7983 */ /* 0x004ea20000300800 */
[----:B------:R-:W-:Y:S01]  /*5f60*/  BSSY B1, `(.L_x_49) ;  /* 0x0000009000017945 */ /* 0x000fe20003800000 */
        /* <DEDUP_REMOVED lines=8> */
.L_x_50:
[----:B------:R-:W-:Y:S05]  /*5ff0*/  BSYNC B1 ;  /* 0x0000000000017941 */ /* 0x000fea0003800000 */
.L_x_49:
[----:B------:R-:W2:Y:S01]  /*6000*/  LDL.LU R14, [R1+0x258] ;  /* 0x00025800010e7983 */ /* 0x000ea20000300800 */
[----:B------:R-:W-:Y:S01]  /*6010*/  @!P1 IMAD.X R13, R3, 0x1, R19, P4 ;  /* 0x00000001030d9824 */ /* 0x000fe200020e0613 */
[----:B------:R-:W-:Y:S01]  /*6020*/  BSSY B1, `(.L_x_51) ;  /* 0x0000008000017945 */ /* 0x000fe20003800000 */
[----:B--2---:R-:W-:-:S05]  /*6030*/  @!P1 IMAD R14, R14, R17, R4 ;  /* 0x000000110e0e9224 */ /* 0x004fca00078e0204 */
[----:B------:R2:W-:Y:S02]  /*6040*/  @!P1 STG.E.U8 desc[UR60][R12.64+0x8], R14 ;  /* 0x0000080e0c009986 */ /* 0x0005e4000c10113c */
[----:B--2---:R-:W-:Y:S01]  /*6050*/  @!P0 IADD3 R12, P1, R2, R23, RZ ;  /* 0x00000017020c8210 */ /* 0x004fe20007f3e0ff */
[----:B------:R-:W-:-:S12]  /*6060*/  @P0 BRA `(.L_x_52) ;  /* 0x00000000000c0947 */ /* 0x000fd80003800000 */
[----:B------:R-:W2:Y:S02]  /*6070*/  LDG.E.U8 R16, desc[UR60][R20.64+0x9] ;  /* 0x0000093c14107981 */ /* 0x000ea4000c1e1100 */
[----:B--2---:R-:W-:-:S05]  /*6080*/  PRMT R4, R16, 0x8880, RZ ;  /* 0x0000888010047816 */ /* 0x004fca00000000ff */
[----:B------:R-:W-:-:S07]  /*6090*/  IMAD R4, R4, R18, RZ ;  /* 0x0000001204047224 */ /* 0x000fce00078e02ff */
.L_x_52:
[----:B------:R-:W-:Y:S05]  /*60a0*/  BSYNC B1 ;  /* 0x0000000000017941 */ /* 0x000fea0003800000 */
.L_x_51:
[----:B------:R-:W2:Y:S04]  /*60b0*/  LDL.LU R14, [R1+0x25c] ;  /* 0x00025c00010e7983 */ /* 0x000ea80000300800 */
[----:B------:R-:W-:Y:S04]  /*60c0*/  STL.64 [R1+0x2c8], R28 ;  /* 0x0002c81c01007387 */ /* 0x000fe80000100a00 */
[----:B------:R3:W-:Y:S04]  /*60d0*/  STL.64 [R1+0x2c0], R26 ;  /* 0x0002c01a01007387 */ /* 0x0007e80000100a00 */
[----:B---3--:R-:W3:Y:S04]  /*60e0*/  LDL.64 R26, [R1+0x240] ;  /* 0x00024000011a7983 */ /* 0x008ee80000100a00 */
[----:B------:R4:W-:Y:S04]  /*60f0*/  STL.64 [R1+0x2b8], R24 ;  /* 0x0002b81801007387 */ /* 0x0009e80000100a00 */
[----:B----4-:R-:W4:Y:S04]  /*6100*/  LDL.64 R24, [R1+0x270] ;  /* 0x0002700001187983 */ /* 0x010f280000100a00 */
[----:B------:R0:W-:Y:S04]  /*6110*/  STL.64 [R1+0x2b0], R20 ;  /* 0x0002b01401007387 */ /* 0x0001e80000100a00 */
[----:B0-----:R-:W4:Y:S01]  /*6120*/  LDL R21, [R1+0x268] ;  /* 0x0002680001157983 */ /* 0x001f220000100800 */
[----:B------:R-:W-:Y:S01]  /*6130*/  @!P0 IMAD.X R13, R3, 0x1, R19, P1 ;  /* 0x00000001030d8824 */ /* 0x000fe200008e0613 */
[----:B------:R-:W-:-:S04]  /*6140*/  LOP3.LUT R233, R233, 0xfffffeff, RZ, 0xc0, !PT ;  /* 0xfffffeffe9e97812 */ /* 0x000fc800078ec0ff */
[----:B------:R-:W-:Y:S01]  /*6150*/  @P2 LOP3.LUT R233, R233, 0x100, RZ, 0xfc, !PT ;  /* 0x00000100e9e92812 */ /* 0x000fe200078efcff */
[----:B--2---:R-:W-:-:S05]  /*6160*/  @!P0 IMAD R11, R14, R17, R4 ;  /* 0x000000110e0b8224 */ /* 0x004fca00078e0204 */
[----:B------:R0:W-:Y:S02]  /*6170*/  @!P0 STG.E.U8 desc[UR60][R12.64+0x9], R11 ;  /* 0x0000090b0c008986 */ /* 0x0001e4000c10113c */
[C---:B0-----:R-:W-:Y:S02]  /*6180*/  IADD3 R11, P0, R5.reuse, 0x80, RZ ;  /* 0x00000080050b7810 */ /* 0x041fe40007f1e0ff */
[----:B------:R-:W-:-:S03]  /*6190*/  IADD3 R5, P5, R5, 0x100, RZ ;  /* 0x0000010005057810 */ /* 0x000fc60007fbe0ff */
[----:B------:R-:W-:Y:S02]  /*61a0*/  IMAD.X R12, RZ, RZ, UR11, P0 ;  /* 0x0000000bff0c7e24 */ /* 0x000fe400080e06ff */
[----:B---3--:R-:W-:-:S04]  /*61b0*/  IMAD.WIDE.U32 R28, R11, R6, R26 ;  /* 0x000000060b1c7225 */ /* 0x008fc800078e001a */
[-C--:B------:R-:W-:Y:S02]  /*61c0*/  IMAD R12, R12, R6.reuse, RZ ;  /* 0x000000060c0c7224 */ /* 0x080fe400078e02ff */
[----:B------:R-:W-:-:S04]  /*61d0*/  IMAD.WIDE.U32 R26, R5, R6, R26 ;  /* 0x00000006051a7225 */ /* 0x000fc800078e001a */
[C---:B------:R-:W-:Y:S02]  /*61e0*/  IMAD R20, R11.reuse, R7, R12 ;  /* 0x000000070b147224 */ /* 0x040fe400078e020c */
[----:B----4-:R-:W-:-:S04]  /*61f0*/  IMAD.WIDE.U32 R12, R11, R6, R24 ;  /* 0x000000060b0c7225 */ /* 0x010fc800078e0018 */
[----:B------:R-:W-:Y:S01]  /*6200*/  IMAD.X R11, RZ, RZ, UR11, P5 ;  /* 0x0000000bff0b7e24 */ /* 0x000fe2000a8e06ff */
[----:B------:R-:W-:-:S03]  /*6210*/  IADD3 R14, P0, R12, R8, RZ ;  /* 0x000000080c0e7210 */ /* 0x000fc60007f1e0ff */
[----:B------:R-:W-:Y:S01]  /*6220*/  IMAD R11, R11, R6, RZ ;  /* 0x000000060b0b7224 */ /* 0x000fe200078e02ff */
[----:B------:R-:W-:Y:S01]  /*6230*/  IADD3.X R15, R9, R13, R20, P0, !PT ;  /* 0x0000000d090f7210 */ /* 0x000fe200007fe414 */
[----:B------:R-:W-:Y:S01]  /*6240*/  IMAD.IADD R13, R20, 0x1, R29 ;  /* 0x00000001140d7824 */ /* 0x000fe200078e021d */
[----:B------:R-:W-:Y:S01]  /*6250*/  IADD3 R12, P4, P0, R10, R8, R28 ;  /* 0x000000080a0c7210 */ /* 0x000fe2000789e01c */
[----:B------:R-:W-:-:S03]  /*6260*/  IMAD R7, R5, R7, R11 ;  /* 0x0000000705077224 */ /* 0x000fc600078e020b */
[----:B------:R-:W-:Y:S02]  /*6270*/  IADD3.X R13, R25, R9, R13, P4, P0 ;  /* 0x00000009190d7210 */ /* 0x000fe400027e040d */
[----:B------:R-:W-:Y:S01]  /*6280*/  ISETP.GE.AND P1, PT, R21, 0x89, PT ;  /* 0x000000891500780c */ /* 0x000fe20003f26270 */
[----:B------:R0:W-:Y:S03]  /*6290*/  STL [R1+0x258], R7 ;  /* 0x0002580701007387 */ /* 0x0001e60000100800 */
[C---:B------:R-:W-:Y:S02]  /*62a0*/  ISETP.LT.OR P6, PT, R0.reuse, 0x1, !P1 ;  /* 0x000000010000780c */ /* 0x040fe40004fc1670 */
[----:B------:R-:W-:-:S11]  /*62b0*/  ISETP.LT.OR P5, PT, R0, 0x2, !P1 ;  /* 0x000000020000780c */ /* 0x000fd60004fa1670 */
[----:B------:R-:W-:-:S04]  /*62c0*/  @!P6 IADD3 R28, P0, P4, R23, R2, R236 ;  /* 0x00000002171ce210 */ /* 0x000fc80007c1e0ec */
[----:B------:R-:W-:-:S05]  /*62d0*/  @!P6 IADD3.X R29, R19, R3, R237, P0, P4 ;  /* 0x00000003131de210 */ /* 0x000fca00007e84ed */
[----:B------:R2:W-:Y:S01]  /*62e0*/  @!P6 STL.64 [R1+0x250], R28 ;  /* 0x0002501c0100e387 */ /* 0x0005e20000100a00 */
[----:B0-----:R-:W-:Y:S01]  /*62f0*/  IMAD.IADD R7, R7, 0x1, R27 ;  /* 0x0000000107077824 */ /* 0x001fe200078e021b */
[----:B--2---:R-:W-:-:S04]  /*6300*/  @!P5 IADD3 R28, P0, P4, R23, R2, R236 ;  /* 0x00000002171cd210 */ /* 0x004fc80007c1e0ec */
[----:B------:R-:W-:Y:S02]  /*6310*/  @!P5 IADD3.X R29, R19, R3, R237, P0, P4 ;  /* 0x00000003131dd210 */ /* 0x000fe400007e84ed */
[----:B------:R-:W-:-:S03]  /*6320*/  IADD3 R10, P0, P4, R10, R8, R26 ;  /* 0x000000080a0a7210 */ /* 0x000fc60007c1e01a */
[----:B------:R0:W-:Y:S01]  /*6330*/  @!P5 STL.64 [R1+0x248], R28 ;  /* 0x0002481c0100d387 */ /* 0x0001e20000100a00 */
[----:B------:R-:W-:Y:S02]  /*6340*/  IADD3.X R11, R25, R9, R7, P0, P4 ;  /* 0x00000009190b7210 */ /* 0x000fe400007e8407 */
[----:B------:R-:W-:-:S04]  /*6350*/  ISETP.GE.AND P0, PT, R21, 0x81, PT ;  /* 0x000000811500780c */ /* 0x000fc80003f06270 */
[----:B------:R-:W-:Y:S01]  /*6360*/  ISETP.LT.OR P4, PT, R0, 0x1, !P0 ;  /* 0x000000010000780c */ /* 0x000fe20004781670 */
[----:B0-----:R0:W5:Y:S04]  /*6370*/  LDL.LU.64 R28, [R1+0x2c8] ;  /* 0x0002c800011c7983 */ /* 0x0011680000300a00 */
[----:B------:R0:W5:Y:S08]  /*6380*/  LDL.LU.64 R26, [R1+0x2c0] ;  /* 0x0002c000011a7983 */ /* 0x0001700000300a00 */
[----:B------:R-:W-:Y:S01]  /*6390*/  @!P4 IADD3 R20, P2, R2, R236, RZ ;  /* 0x000000ec0214c210 */ /* 0x000fe20007f5e0ff */
[----:B------:R0:W5:Y:S04]  /*63a0*/  LDL.LU.64 R24, [R1+0x2b8] ;  /* 0x0002b80001187983 */ /* 0x0001680000300a00 */
[----:B------:R-:W-:-:S05]  /*63b0*/  @!P4 IMAD.X R21, R3, 0x1, R237, P2 ;  /* 0x000000010315c824 */ /* 0x000fca00010e06ed */
[----:B------:R2:W-:Y:S04]  /*63c0*/  @!P4 STL.64 [R1+0x240], R20 ;  /* 0x000240140100c387 */ /* 0x0005e80000100a00 */
[----:B--2---:R0:W5:Y:S01]  /*63d0*/  LDL.LU.64 R20, [R1+0x2b0] ;  /* 0x0002b00001147983 */ /* 0x0041620000300a00 */
[----:B------:R-:W-:Y:S01]  /*63e0*/  BSSY B1, `(.L_x_53) ;  /* 0x0000006000017945 */ /* 0x000fe20003800000 */
[----:B------:R-:W-:-:S03]  /*63f0*/  LOP3.LUT P2, RZ, R233, 0x100, RZ, 0xc0, !PT ;  /* 0x00000100e9ff7812 */ /* 0x000fc6000784c0ff */
[----:B------:R-:W-:Y:S10]  /*6400*/  @P4 BRA `(.L_x_54) ;  /* 0x00000000000c4947 */ /* 0x000ff40003800000 */
[----:B------:R-:W2:Y:S02]  /*6410*/  LDG.E.U8 R16, desc[UR60][R14.64] ;  /* 0x0000003c0e107981 */ /* 0x000ea4000c1e1100 */
[----:B--2---:R-:W-:-:S05]  /*6420*/  PRMT R4, R16, 0x8880, RZ ;  /* 0x0000888010047816 */ /* 0x004fca00000000ff */
[----:B------:R-:W-:-:S07]  /*6430*/  IMAD R4, R4, R18, RZ ;  /* 0x0000001204047224 */ /* 0x000fce00078e02ff */
.L_x_54:
[----:B------:R-:W-:Y:S05]  /*6440*/  BSYNC B1 ;  /* 0x0000000000017941 */ /* 0x000fea0003800000 */
.L_x_53:
[----:B------:R-:W2:Y:S04]  /*6450*/  LDL.LU R7, [R1+0x220] ;  /* 0x0002200001077983 */ /* 0x000ea80000300800 */
[----:B------:R3:W-:Y:S04]  /*6460*/  STL.64 [R1+0x2b0], R2 ;  /* 0x0002b00201007387 */ /* 0x0007e80000100a00 */
[----:B---3--:R-:W3:Y:S01]  /*6470*/  LDL.LU.64 R2, [R1+0x240] ;  /* 0x0002400001027983 */ /* 0x008ee20000300a00 */
[----:B--2---:R-:W-:-:S05]  /*6480*/  @!P4 IMAD R7, R7, R17, R4 ;  /* 0x000000110707c224 */ /* 0x004fca00078e0204 */
[----:B---3--:R2:W-:Y:S04]  /*6490*/  @!P4 STG.E.U8 desc[UR60][R2.64], R7 ;  /* 0x000000070200c986 */ /* 0x0085e8000c10113c */
[----:B--2---:R2:W5:Y:S01]  /*64a0*/  LDL.LU.64 R2, [R1+0x2b0] ;  /* 0x0002b00001027983 */ /* 0x0045620000300a00 */
[----:B------:R-:W-:Y:S01]  /*64b0*/  ISETP.LT.OR P4, PT, R0, 0x2, !P0 ;  /* 0x000000020000780c */ /* 0x000fe20004781670 */
[----:B------:R-:W-:-:S12]  /*64c0*/  BSSY B1, `(.L_x_55) ;  /* 0x0000005000017945 */ /* 0x000fd80003800000 */
[----:B--2---:R-:W-:Y:S05]  /*64d0*/  @P4 BRA `(.L_x_56) ;  /* 0x00000000000c4947 */ /* 0x004fea0003800000 */
[----:B------:R-:W2:Y:S02]  /*64e0*/  LDG.E.U8 R16, desc[UR60][R14.64+0x1] ;  /* 0x0000013c0e107981 */ /* 0x000ea4000c1e1100 */
[----:B--2---:R-:W-:-:S05]  /*64f0*/  PRMT R4, R16, 0x8880, RZ ;  /* 0x0000888010047816 */ /* 0x004fca00000000ff */
[----:B------:R-:W-:-:S07]  /*6500*/  IMAD R4, R4, R18, RZ ;  /* 0x0000001204047224 */ /* 0x000fce00078e02ff */
.L_x_56:
[----:B------:R-:W-:Y:S05]  /*6510*/  BSYNC B1 ;  /* 0x0000000000017941 */ /* 0x000fea0003800000 */
.L_x_55:
[----:B------:R-:W2:Y:S01]  /*6520*/  LDL.LU R7, [R1+0x224] ;  /* 0x0002240001077983 */ /* 0x000ea20000300800 */
[----:B------:R-:W-:Y:S02]  /*6530*/  LOP3.LUT R233, R233, 0xfffffbff, RZ, 0xc0, !PT ;  /* 0xfffffbffe9e97812 */ /* 0x000fe400078ec0ff */
[----:B------:R-:W-:Y:S01]  /*6540*/  LOP3.LUT R232, R232, 0xfffffffe, RZ, 0xc0, !PT ;  /* 0xfffffffee8e87812 */ /* 0x000fe200078ec0ff */
[----:B------:R3:W-:Y:S01]  /*6550*/  STL.64 [R1+0x2b0], R8 ;  /* 0x0002b00801007387 */ /* 0x0007e20000100a00 */
[----:B------:R-:W-:Y:S02]  /*6560*/  @P3 LOP3.LUT R233, R233, 0x400, RZ, 0xfc, !PT ;  /* 0x00000400e9e93812 */ /* 0x000fe400078efcff */
[----:B------:R-:W-:Y:S02]  /*6570*/  ISETP.LT.OR P3, PT, R0, 0x9, !P1 ;  /* 0x000000090000780c */ /* 0x000fe40004f61670 */
[----:B------:R-:W-:-:S04]  /*6580*/  LOP3.LUT R233, R233, 0xfffffdff, RZ, 0xc0, !PT ;  /* 0xfffffdffe9e97812 */ /* 0x000fc800078ec0ff */
[----:B------:R-:W-:-:S04]  /*6590*/  @P2 LOP3.LUT R233, R233, 0x200, RZ, 0xfc, !PT ;  /* 0x00000200e9e92812 */ /* 0x000fc800078efcff */
[----:B------:R-:W-:Y:S01]  /*65a0*/  LOP3.LUT R233, R233, 0xfffffeff, RZ, 0xc0, !PT ;  /* 0xfffffeffe9e97812 */ /* 0x000fe200078ec0ff */
[----:B------:R-:W-:Y:S02]  /*65b0*/  BSSY B1, `(.L_x_57) ;  /* 0x0000014000017945 */ /* 0x000fe40003800000 */
[----:B------:R-:W-:Y:S02]  /*65c0*/  @P3 LOP3.LUT R232, R232, 0x1, RZ, 0xfc, !PT ;  /* 0x00000001e8e83812 */ /* 0x000fe400078efcff */
[----:B------:R-:W-:Y:S02]  /*65d0*/  @P0 LOP3.LUT R233, R233, 0x100, RZ, 0xfc, !PT ;  /* 0x00000100e9e90812 */ /* 0x000fe400078efcff */
[----:B---3-5:R-:W-:-:S04]  /*65e0*/  @!P3 IADD3 R9, P0, P2, R236, 0x8, R2 ;  /* 0x00000008ec09b810 */ /* 0x028fc80007a1e002 */
[----:B------:R-:W-:Y:S02]  /*65f0*/  @!P3 IADD3.X R8, R237, RZ, R3, P0, P2 ;  /* 0x000000ffed08b210 */ /* 0x000fe400007e4403 */
[----:B------:R-:W-:-:S03]  /*6600*/  LOP3.LUT P2, RZ, R233, 0x200, RZ, 0xc0, !PT ;  /* 0x00000200e9ff7812 */ /* 0x000fc6000784c0ff */
[----:B------:R3:W-:Y:S04]  /*6610*/  @!P3 STL [R1+0x280], R8 ;  /* 0x000280080100b387 */ /* 0x0007e80000100800 */
[----:B------:R4:W-:Y:S01]  /*6620*/  @!P3 STL [R1+0x25c], R9 ;  /* 0x00025c090100b387 */ /* 0x0009e20000100800 */
[----:B------:R-:W-:Y:S02]  /*6630*/  LOP3.LUT P3, RZ, R233, 0x400, RZ, 0xc0, !PT ;  /* 0x00000400e9ff7812 */ /* 0x000fe4000786c0ff */
[----:B---3--:R-:W-:-:S05]  /*6640*/  IADD3 R8, P0, R2, R236, RZ ;  /* 0x000000ec02087210 */ /* 0x008fca0007f1e0ff */
[----:B----4-:R-:W-:Y:S01]  /*6650*/  IMAD.X R9, R3, 0x1, R237, P0 ;  /* 0x0000000103097824 */ /* 0x010fe200000e06ed */
[----:B------:R-:W-:-:S04]  /*6660*/  LOP3.LUT P0, RZ, R233, 0x100, RZ, 0xc0, !PT ;  /* 0x00000100e9ff7812 */ /* 0x000fc8000780c0ff */
[----:B------:R-:W-:Y:S01]  /*6670*/  STL.64 [R1+0x240], R8 ;  /* 0x0002400801007387 */ /* 0x000fe20000100a00 */
[----:B--2---:R-:W-:-:S05]  /*6680*/  @!P4 IMAD R7, R7, R17, R4 ;  /* 0x000000110707c224 */ /* 0x004fca00078e0204 */
[----:B------:R2:W-:Y:S04]  /*6690*/  @!P4 STG.E.U8 desc[UR60][R8.64+0x1], R7 ;  /* 0x000001070800c986 */ /* 0x0005e8000c10113c */
[----:B--2---:R2:W5:Y:S01]  /*66a0*/  LDL.LU.64 R8, [R1+0x2b0] ;  /* 0x0002b00001087983 */ /* 0x0045620000300a00 */
[----:B------:R-:W-:Y:S05]  /*66b0*/  @P6 BRA `(.L_x_58) ;  /* 0x00000000000c6947 */ /* 0x000fea0003800000 */
[----:B------:R-:W3:Y:S02]  /*66c0*/  LDG.E.U8 R16, desc[UR60][R12.64] ;  /* 0x0000003c0c107981 */ /* 0x000ee4000c1e1100 */
[----:B---3--:R-:W-:-:S05]  /*66d0*/  PRMT R4, R16, 0x8880, RZ ;  /* 0x0000888010047816 */ /* 0x008fca00000000ff */
[----:B------:R-:W-:-:S07]  /*66e0*/  IMAD R4, R4, R18, RZ ;  /* 0x0000001204047224 */ /* 0x000fce00078e02ff */
.L_x_58:
[----:B------:R-:W-:Y:S05]  /*66f0*/  BSYNC B1 ;  /* 0x0000000000017941 */ /* 0x000fea0003800000 */
.L_x_57:
[----:B------:R-:W-:Y:S04]  /*6700*/  STL [R1+0x2b8], R5 ;  /* 0x0002b80501007387 */ /* 0x000fe80000100800 */
[----:B------:R-:W3:Y:S04]  /*6710*/  LDL.LU R7, [R1+0x228] ;  /* 0x0002280001077983 */ /* 0x000ee80000300800 */
[----:B-----5:R4:W-:Y:S04]  /*6720*/  STL.64 [R1+0x2b0], R8 ;  /* 0x0002b00801007387 */ /* 0x0209e80000100a00 */
[----:B----4-:R-:W4:Y:S01]  /*6730*/  LDL.LU.64 R8, [R1+0x250] ;  /* 0x0002500001087983 */ /* 0x010f220000300a00 */
[----:B------:R-:W-:-:S02]  /*6740*/  LOP3.LUT R233, R233, 0xfffffdff, RZ, 0xc0, !PT ;  /* 0xfffffdffe9e97812 */ /* 0x000fc400078ec0ff */
[----:B------:R-:W-:Y:S02]  /*6750*/  ISETP.LT.OR P4, PT, R0, 0xa, !P1 ;  /* 0x0000000a0000780c */ /* 0x000fe40004f81670 */
[----:B------:R-:W-:-:S04]  /*6760*/  @P2 LOP3.LUT R233, R233, 0x200, RZ, 0xfc, !PT ;  /* 0x00000200e9e92812 */ /* 0x000fc800078efcff */
[----:B------:R-:W-:-:S04]  /*6770*/  LOP3.LUT R233, R233, 0xfffffeff, RZ, 0xc0, !PT ;  /* 0xfffffeffe9e97812 */ /* 0x000fc800078ec0ff */
[----:B------:R-:W-:-:S03]  /*6780*/  @P0 LOP3.LUT R233, R233, 0x100, RZ, 0xfc, !PT ;  /* 0x00000100e9e90812 */ /* 0x000fc600078efcff */
[----:B------:R-:W-:-:S05]  /*6790*/  @!P4 IADD3 R5, P0, P2, R236, 0x9, R2 ;  /* 0x00000009ec05c810 */ /* 0x000fca0007a1e002 */
[----:B------:R0:W-:Y:S02]  /*67a0*/  @!P4 STL [R1+0x284], R5 ;  /* 0x000284050100c387 */ /* 0x0001e40000100800 */
[----:B0-----:R-:W-:-:S05]  /*67b0*/  @!P4 IADD3.X R5, R237, RZ, R3, P0, P2 ;  /* 0x000000ffed05c210 */ /* 0x001fca00007e4403 */
[----:B------:R0:W-:Y:S04]  /*67c0*/  @!P4 STL [R1+0x288], R5 ;  /* 0x000288050100c387 */ /* 0x0001e80000100800 */
[----:B0-----:R0:W5:Y:S01]  /*67d0*/  LDL.LU R5, [R1+0x2b8] ;  /* 0x0002b80001057983 */ /* 0x0011620000300800 */
[----:B------:R-:W-:Y:S01]  /*67e0*/  BSSY B1, `(.L_x_59) ;  /* 0x000000a000017945 */ /* 0x000fe20003800000 */
[C---:B------:R-:W-:Y:S02]  /*67f0*/  LOP3.LUT P2, RZ, R233.reuse, 0x200, RZ, 0xc0, !PT ;  /* 0x00000200e9ff7812 */ /* 0x040fe4000784c0ff */
[----:B------:R-:W-:Y:S01]  /*6800*/  LOP3.LUT P0, RZ, R233, 0x100, RZ, 0xc0, !PT ;  /* 0x00000100e9ff7812 */ /* 0x000fe2000780c0ff */
[----:B---3--:R-:W-:-:S05]  /*6810*/  @!P6 IMAD R7, R7, R17, R4 ;  /* 0x000000110707e224 */ /* 0x008fca00078e0204 */
[----:B----4-:R3:W-:Y:S04]  /*6820*/  @!P6 STG.E.U8 desc[UR60][R8.64], R7 ;  /* 0x000000070800e986 */ /* 0x0107e8000c10113c */
[----:B---3--:R0:W5:Y:S01]  /*6830*/  LDL.LU.64 R8, [R1+0x2b0] ;  /* 0x0002b00001087983 */ /* 0x0081620000300a00 */
[----:B------:R-:W-:Y:S05]  /*6840*/  @P5 BRA `(.L_x_60) ;  /* 0x00000000000c5947 */ /* 0x000fea0003800000 */
[----:B------:R-:W3:Y:S02]  /*6850*/  LDG.E.U8 R16, desc[UR60][R12.64+0x1] ;  /* 0x0000013c0c107981 */ /* 0x000ee4000c1e1100 */
[----:B---3--:R-:W-:-:S05]  /*6860*/  PRMT R4, R16, 0x8880, RZ ;  /* 0x0000888010047816 */ /* 0x008fca00000000ff */
[----:B------:R-:W-:-:S07]  /*6870*/  IMAD R4, R4, R18, RZ ;  /* 0x0000001204047224 */ /* 0x000fce00078e02ff */
.L_x_60:
[----:B------:R-:W-:Y:S05]  /*6880*/  BSYNC B1 ;  /* 0x0000000000017941 */ /* 0x000fea0003800000 */
.L_x_59:
[----:B------:R-:W3:Y:S04]  /*6890*/  LDL.LU R7, [R1+0x22c] ;  /* 0x00022c0001077983 */ /* 0x000ee80000300800 */
[----:B------:R4:W-:Y:S04]  /*68a0*/  STL.64 [R1+0x2b0], R2 ;  /* 0x0002b00201007387 */ /* 0x0009e80000100a00 */
[----:B----4-:R-:W4:Y:S01]  /*68b0*/  LDL.LU.64 R2, [R1+0x248] ;  /* 0x0002480001027983 */ /* 0x010f220000300a00 */
[----:B---3--:R-:W-:-:S05]  /*68c0*/  @!P5 IMAD R7, R7, R17, R4 ;  /* 0x000000110707d224 */ /* 0x008fca00078e0204 */
[----:B----4-:R3:W-:Y:S04]  /*68d0*/  @!P5 STG.E.U8 desc[UR60][R2.64+0x1], R7 ;  /* 0x000001070200d986 */ /* 0x0107e8000c10113c */
[----:B---3--:R3:W5:Y:S01]  /*68e0*/  LDL.LU.64 R2, [R1+0x2b0] ;  /* 0x0002b00001027983 */ /* 0x0087620000300a00 */
[----:B------:R-:W-:Y:S01]  /*68f0*/  ISETP.LT.OR P5, PT, R0, 0x9, !P0 ;  /* 0x000000090000780c */ /* 0x000fe200047a1670 */
[----:B------:R-:W-:-:S12]  /*6900*/  BSSY B1, `(.L_x_61) ;  /* 0x0000005000017945 */ /* 0x000fd80003800000 */
[----:B---3--:R-:W-:Y:S05]  /*6910*/  @P5 BRA `(.L_x_62) ;  /* 0x00000000000c5947 */ /* 0x008fea0003800000 */
[----:B------:R-:W3:Y:S02]  /*6920*/  LDG.E.U8 R16, desc[UR60][R14.64+0x8] ;  /* 0x0000083c0e107981 */ /* 0x000ee4000c1e1100 */
[----:B---3--:R-:W-:-:S05]  /*6930*/  PRMT R4, R16, 0x8880, RZ ;  /* 0x0000888010047816 */ /* 0x008fca00000000ff */
[----:B------:R-:W-:-:S07]  /*6940*/  IMAD R4, R4, R18, RZ ;  /* 0x0000001204047224 */ /* 0x000fce00078e02ff */
.L_x_62:
[----:B------:R-:W-:Y:S05]  /*6950*/  BSYNC B1 ;  /* 0x0000000000017941 */ /* 0x000fea0003800000 */
.L_x_61:
[----:B------:R-:W3:Y:S04]  /*6960*/  LDL.LU R7, [R1+0x230] ;  /* 0x0002300001077983 */ /* 0x000ee80000300800 */
[----:B-----5:R4:W-:Y:S04]  /*6970*/  STL.64 [R1+0x2b0], R2 ;  /* 0x0002b00201007387 */ /* 0x0209e80000100a00 */
[----:B----4-:R-:W4:Y:S01]  /*6980*/  LDL.64 R2, [R1+0x240] ;  /* 0x0002400001027983 */ /* 0x010f220000100a00 */
[----:B---3--:R-:W-:-:S05]  /*6990*/  @!P5 IMAD R7, R7, R17, R4 ;  /* 0x000000110707d224 */ /* 0x008fca00078e0204 */
[----:B----4-:R3:W-:Y:S04]  /*69a0*/  @!P5 STG.E.U8 desc[UR60][R2.64+0x8], R7 ;  /* 0x000008070200d986 */ /* 0x0107e8000c10113c */
[----:B---3--:R3:W5:Y:S01]  /*69b0*/  LDL.LU.64 R2, [R1+0x2b0] ;  /* 0x0002b00001027983 */ /* 0x0087620000300a00 */
[----:B------:R-:W-:Y:S01]  /*69c0*/  ISETP.LT.OR P6, PT, R0, 0xa, !P0 ;  /* 0x0000000a0000780c */ /* 0x000fe200047c1670 */
[----:B------:R-:W-:Y:S01]  /*69d0*/  BSSY B1, `(.L_x_63) ;  /* 0x0000007000017945 */ /* 0x000fe20003800000 */
[----:B------:R-:W-:-:S11]  /*69e0*/  LOP3.LUT R232, R232, 0xffffffbf, RZ, 0xc0, !PT ;  /* 0xffffffbfe8e87812 */ /* 0x000fd600078ec0ff */
[----:B------:R-:W-:Y:S01]  /*69f0*/  @P6 LOP3.LUT R232, R232, 0x40, RZ, 0xfc, !PT ;  /* 0x00000040e8e86812 */ /* 0x000fe200078efcff */
[----:B---3--:R-:W-:Y:S06]  /*6a00*/  @P6 BRA `(.L_x_64) ;  /* 0x00000000000c6947 */ /* 0x008fec0003800000 */
[----:B------:R-:W3:Y:S02]  /*6a10*/  LDG.E.U8 R16, desc[UR60][R14.64+0x9] ;  /* 0x0000093c0e107981 */ /* 0x000ee4000c1e1100 */
[----:B---3--:R-:W-:-:S05]  /*6a20*/  PRMT R4, R16, 0x8880, RZ ;  /* 0x0000888010047816 */ /* 0x008fca00000000ff */
[----:B------:R-:W-:-:S07]  /*6a30*/  IMAD R4, R4, R18, RZ ;  /* 0x0000001204047224 */ /* 0x000fce00078e02ff */
.L_x_64:
[----:B------:R-:W-:Y:S05]  /*6a40*/  BSYNC B1 ;  /* 0x0000000000017941 */ /* 0x000fea0003800000 */
.L_x_63:
[----:B------:R-:W-:Y:S04]  /*6a50*/  STL.64 [R1+0x510], R168 ;  /* 0x000510a801007387 */ /* 0x000fe80000100a00 */
[----:B------:R-:W-:Y:S04]  /*6a60*/  STL.64 [R1+0x508], R170 ;  /* 0x000508aa01007387 */ /* 0x000fe80000100a00 */
[----:B------:R3:W-:Y:S04]  /*6a70*/  STL.64 [R1+0x500], R172 ;  /* 0x000500ac01007387 */ /* 0x0007e80000100a00 */
[----:B---3--:R-:W3:Y:S04]  /*6a80*/  LDL.LU R173, [R1+0x258] ;  /* 0x0002580001ad7983 */ /* 0x008ee80000300800 */
[----:B------:R-:W4:Y:S04]  /*6a90*/  LDL.LU R172, [R1+0x268] ;  /* 0x0002680001ac7983 */ /* 0x000f280000300800 */
[----:B------:R-:W-:Y:S04]  /*6aa0*/  STL [R1+0x4f8], R175 ;  /* 0x0004f8af01007387 */ /* 0x000fe80000100800 */
[----:B------:R-:W-:Y:S04]  /*6ab0*/  STL.64 [R1+0x4f0], R160 ;  /* 0x0004f0a001007387 */ /* 0x000fe80000100a00 */
[----:B------:R0:W-:Y:S04]  /*6ac0*/  STL.64 [R1+0x4e8], R162 ;  /* 0x0004e8a201007387 */ /* 0x0001e80000100a00 */
[----:B0-----:R-:W2:Y:S04]  /*6ad0*/  LDL.LU.64 R162, [R1+0x240] ;  /* 0x0002400001a27983 */ /* 0x001ea80000300a00 */
[----:B------:R-:W-:Y:S04]  /*6ae0*/  STL.64 [R1+0x4e0], R164 ;  /* 0x0004e0a401007387 */ /* 0x000fe80000100a00 */
[----:B------:R-:W-:Y:S04]  /*6af0*/  STL.64 [R1+0x4d8], R166 ;  /* 0x0004d8a601007387 */ /* 0x000fe80000100a00 */
[----:B------:R0:W-:Y:S04]  /*6b00*/  STL.64 [R1+0x4d0], R152 ;  /* 0x0004d09801007387 */ /* 0x0001e80000100a00 */
[----:B0-----:R-:W3:Y:S04]  /*6b10*/  LDL R153, [R1+0x260] ;  /* 0x0002600001997983 */ /* 0x001ee80000100800 */
[----:B------:R-:W-:Y:S04]  /*6b20*/  STL [R1+0x4c8], R156 ;  /* 0x0004c89c01007387 */ /* 0x000fe80000100800 */
[----:B------:R-:W-:Y:S04]  /*6b30*/  STL.64 [R1+0x4c0], R154 ;  /* 0x0004c09a01007387 */ /* 0x000fe80000100a00 */
[----:B------:R0:W-:Y:S04]  /*6b40*/  STL [R1+0x4b8], R157 ;  /* 0x0004b89d01007387 */ /* 0x0001e80000100800 */
[----:B0-----:R-:W3:Y:S04]  /*6b50*/  LDL.LU R157, [R1+0x238] ;  /* 0x00023800019d7983 */ /* 0x001ee80000300800 */
[----:B------:R0:W-:Y:S04]  /*6b60*/  STL.64 [R1+0x4b0], R158 ;  /* 0x0004b09e01007387 */ /* 0x0001e80000100a00 */
[----:B0-----:R-:W3:Y:S04]  /*6b70*/  LDL.LU R158, [R1+0x25c] ;  /* 0x00025c00019e7983 */ /* 0x001ee80000300800 */
[----:B------:R-:W3:Y:S04]  /*6b80*/  LDL.LU R159, [R1+0x280] ;  /* 0x00028000019f7983 */ /* 0x000ee80000300800 */
[----:B------:R0:W-:Y:S04]  /*6b90*/  STL.64 [R1+0x4a8], R144 ;  /* 0x0004a89001007387 */ /* 0x0001e80000100a00 */
[----:B0-----:R-:W3:Y:S04]  /*6ba0*/  LDL.LU R145, [R1+0x234] ;  /* 0x0002340001917983 */ /* 0x001ee80000300800 */
[----:B------:R0:W-:Y:S04]  /*6bb0*/  STL.64 [R1+0x4a0], R146 ;  /* 0x0004a09201007387 */ /* 0x0001e80000100a00 */
[----:B0-----:R-:W3:Y:S04]  /*6bc0*/  LDL.LU.64 R146, [R1+0x270] ;  /* 0x0002700001927983 */ /* 0x001ee80000300a00 */
        /* <DEDUP_REMOVED lines=60> */
[----:B------:R0:W-:Y:S04]  /*6f90*/  STL.64 [R1+0x2b8], R28 ;  /* 0x0002b81c01007387 */ /* 0x0001e80000100a00 */
[----:B0-----:R-:W3:Y:S01]  /*6fa0*/  LDL R29, [R1+0x264] ;  /* 0x00026400011d7983 */ /* 0x001ee20000100800 */
[----:B------:R-:W-:-:S02]  /*6fb0*/  LOP3.LUT R233, R233, 0xfffdffff, RZ, 0xc0, !PT ;  /* 0xfffdffffe9e97812 */ /* 0x000fc400078ec0ff */
[----:B----4-:R-:W-:Y:S01]  /*6fc0*/  ISETP.GE.AND P5, PT, R172, 0x109, PT ;  /* 0x00000109ac00780c */ /* 0x010fe20003fa6270 */
[----:B------:R2:W-:Y:S01]  /*6fd0*/  STL.64 [R1+0x2b0], R30 ;  /* 0x0002b01e01007387 */ /* 0x0005e20000100a00 */
[----:B------:R-:W-:-:S03]  /*6fe0*/  @P4 LOP3.LUT R233, R233, 0x20000, RZ, 0xfc, !PT ;  /* 0x00020000e9e94812 */ /* 0x000fc600078efcff */
[----:B------:R-:W4:Y:S01]  /*6ff0*/  LDL.LU R152, [R1+0x284] ;  /* 0x0002840001987983 */ /* 0x000f220000300800 */
[----:B------:R-:W-:-:S03]  /*7000*/  LOP3.LUT R233, R233, 0xffffefff, RZ, 0xc0, !PT ;  /* 0xffffefffe9e97812 */ /* 0x000fc600078ec0ff */
[----:B------:R-:W4:Y:S01]  /*7010*/  LDL.LU R169, [R1+0x288] ;  /* 0x0002880001a97983 */ /* 0x000f220000300800 */
[----:B------:R-:W-:Y:S02]  /*7020*/  @P3 LOP3.LUT R233, R233, 0x1000, RZ, 0xfc, !PT ;  /* 0x00001000e9e93812 */ /* 0x000fe400078efcff */
[C---:B------:R-:W-:Y:S01]  /*7030*/  ISETP.LT.OR P3, PT, R0.reuse, 0x1, !P5 ;  /* 0x000000010000780c */ /* 0x040fe20006f61670 */
[----:B--2---:R-:W-:Y:S01]  /*7040*/  IMAD.MOV.U32 R30, RZ, RZ, R162 ;  /* 0x000000ffff1e7224 */ /* 0x004fe200078e00a2 */
[----:B------:R-:W-:Y:S01]  /*7050*/  LOP3.LUT R233, R233, 0xfffff7ff, RZ, 0xc0, !PT ;  /* 0xfffff7ffe9e97812 */ /* 0x000fe200078ec0ff */
[----:B------:R-:W-:Y:S01]  /*7060*/  IMAD.MOV.U32 R31, RZ, RZ, R163 ;  /* 0x000000ffff1f7224 */ /* 0x000fe200078e00a3 */
[----:B------:R-:W2:Y:S02]  /*7070*/  LDL.LU R156, [R1+0x23c] ;  /* 0x00023c00019c7983 */ /* 0x000ea40000300800 */
[----:B------:R-:W-:Y:S02]  /*7080*/  @P2 LOP3.LUT R233, R233, 0x800, RZ, 0xfc, !PT ;  /* 0x00000800e9e92812 */ /* 0x000fe400078efcff */
[----:B------:R-:W-:-:S02]  /*7090*/  ISETP.LT.OR P2, PT, R0, 0x2, !P5 ;  /* 0x000000020000780c */ /* 0x000fc40006f41670 */
[----:B------:R-:W-:-:S04]  /*70a0*/  LOP3.LUT R233, R233, 0xfffffbff, RZ, 0xc0, !PT ;  /* 0xfffffbffe9e97812 */ /* 0x000fc800078ec0ff */
[----:B------:R-:W-:-:S04]  /*70b0*/  @P0 LOP3.LUT R233, R233, 0x400, RZ, 0xfc, !PT ;  /* 0x00000400e9e90812 */ /* 0x000fc800078efcff */
[----:B------:R-:W-:-:S04]  /*70c0*/  LOP3.LUT R233, R233, 0xffff7fff, RZ, 0xc0, !PT ;  /* 0xffff7fffe9e97812 */ /* 0x000fc800078ec0ff */
[----:B------:R-:W-:-:S04]  /*70d0*/  @P3 LOP3.LUT R233, R233, 0x8000, RZ, 0xfc, !PT ;  /* 0x00008000e9e93812 */ /* 0x000fc800078efcff */
[----:B------:R-:W-:Y:S01]  /*70e0*/  LOP3.LUT R233, R233, 0xfffeffff, RZ, 0xc0, !PT ;  /* 0xfffeffffe9e97812 */ /* 0x000fe200078ec0ff */
[----:B---3--:R-:W-:-:S03]  /*70f0*/  IMAD.WIDE.U32 R6, R5, R6, R146 ;  /* 0x0000000605067225 */ /* 0x008fc600078e0092 */
[----:B------:R-:W-:-:S04]  /*7100*/  @P2 LOP3.LUT R233, R233, 0x10000, RZ, 0xfc, !PT ;  /* 0x00010000e9e92812 */ /* 0x000fc800078efcff */
[----:B------:R-:W-:Y:S02]  /*7110*/  LOP3.LUT R233, R233, 0xffffdfff, RZ, 0xc0, !PT ;  /* 0xffffdfffe9e97812 */ /* 0x000fe400078ec0ff */
[----:B-----5:R-:W-:-:S04]  /*7120*/  @!P3 IADD3 R154, P4, P6, R23, R2, R29 ;  /* 0x00000002179ab210 */ /* 0x020fc80007e9e01d */
[-C--:B------:R-:W-:Y:S02]  /*7130*/  @!P3 IADD3.X R155, R19, R3.reuse, R153, P4, P6 ;  /* 0x00000003139bb210 */ /* 0x080fe400027ec499 */
[----:B------:R-:W-:Y:S02]  /*7140*/  @!P2 IADD3 R166, P0, P6, R23, R2, R29 ;  /* 0x0000000217a6a210 */ /* 0x000fe40007e1e01d */
[----:B------:R-:W-:Y:S02]  /*7150*/  LOP3.LUT P3, RZ, R232, 0x1, RZ, 0xc0, !PT ;  /* 0x00000001e8ff7812 */ /* 0x000fe4000786c0ff */
[----:B------:R-:W-:Y:S02]  /*7160*/  @!P2 IADD3.X R167, R19, R3, R153, P0, P6 ;  /* 0x0000000313a7a210 */ /* 0x000fe400007ec499 */
[----:B------:R-:W-:Y:S02]  /*7170*/  ISETP.LT.OR P0, PT, R0, 0x9, !P5 ;  /* 0x000000090000780c */ /* 0x000fe40006f01670 */
[----:B------:R-:W-:-:S11]  /*7180*/  LOP3.LUT P2, RZ, R232, 0x40, RZ, 0xc0, !PT ;  /* 0x00000040e8ff7812 */ /* 0x000fd6000784c0ff */
[----:B------:R-:W-:Y:S02]  /*7190*/  @!P0 IADD3 R164, P4, P6, R29, 0x8, R2 ;  /* 0x000000081da48810 */ /* 0x000fe40007e9e002 */
[----:B------:R-:W-:Y:S02]  /*71a0*/  @P0 LOP3.LUT R233, R233, 0x2000, RZ, 0xfc, !PT ;  /* 0x00002000e9e90812 */ /* 0x000fe400078efcff */
[----:B------:R-:W-:Y:S02]  /*71b0*/  @!P0 IADD3.X R165, R153, RZ, R3, P4, P6 ;  /* 0x000000ff99a58210 */ /* 0x000fe400027ec403 */
[----:B------:R-:W-:Y:S02]  /*71c0*/  ISETP.LT.OR P6, PT, R0, 0xa, !P5 ;  /* 0x0000000a0000780c */ /* 0x000fe40006fc1670 */
[----:B------:R-:W-:-:S11]  /*71d0*/  LOP3.LUT R233, R233, 0xffffbfff, RZ, 0xc0, !PT ;  /* 0xffffbfffe9e97812 */ /* 0x000fd600078ec0ff */
[----:B------:R-:W-:Y:S02]  /*71e0*/  @!P6 IADD3 R175, P4, P0, R29, 0x9, R2 ;  /* 0x000000091dafe810 */ /* 0x000fe4000789e002 */
[----:B------:R-:W-:Y:S02]  /*71f0*/  @P6 LOP3.LUT R233, R233, 0x4000, RZ, 0xfc, !PT ;  /* 0x00004000e9e96812 */ /* 0x000fe400078efcff */
[----:B------:R-:W-:Y:S02]  /*7200*/  @!P6 IADD3.X R168, R153, RZ, R3, P4, P0 ;  /* 0x000000ff99a8e210 */ /* 0x000fe400027e0403 */
[----:B------:R-:W-:-:S13]  /*7210*/  ISETP.LT.OR P6, PT, R0, 0x12, !P1 ;  /* 0x000000120000780c */ /* 0x000fda0004fc1670 */
[----:B------:R-:W-:-:S04]  /*7220*/  @!P6 IADD3 R160, P0, P4, R23, R2, R236 ;  /* 0x0000000217a0e210 */ /* 0x000fc80007c1e0ec */
[----:B------:R-:W-:Y:S02]  /*7230*/  @!P6 IADD3.X R161, R19, R3, R237, P0, P4 ;  /* 0x0000000313a1e210 */ /* 0x000fe400007e84ed */
        /* <DEDUP_REMOVED lines=12> */
[----:B------:R-:W-:Y:S01]  /*7300*/  IADD3 R8, P0, R6, R8, RZ ;  /* 0x0000000806087210 */ /* 0x000fe20007f1e0ff */
[----:B------:R-:W-:-:S05]  /*7310*/  @!P2 IMAD R6, R145, R17, R4 ;  /* 0x000000119106a224 */ /* 0x000fca00078e0204 */
[----:B------:R0:W-:Y:S04]  /*7320*/  @!P2 STG.E.U8 desc[UR60][R30.64+0x9], R6 ;  /* 0x000009061e00a986 */ /* 0x0001e8000c10113c */
[----:B------:R-:W0:Y:S01]  /*7330*/  @!P3 LDG.E.U8 R16, desc[UR60][R12.64+0x8] ;  /* 0x0000083c0c10b981 */ /* 0x000e22000c1e1100 */
[----:B------:R-:W-:Y:S02]  /*7340*/  ISETP.LT.OR P6, PT, R0, 0x1a, !P5 ;  /* 0x0000001a0000780c */ /* 0x000fe40006fc1670 */
[----:B------:R-:W-:Y:S02]  /*7350*/  IADD3.X R9, R9, R7, R173, P0, !PT ;  /* 0x0000000709097210 */ /* 0x000fe400007fe4ad */
[----:B------:R-:W-:Y:S01]  /*7360*/  LOP3.LUT P4, RZ, R233, 0x20000, RZ, 0xc0, !PT ;  /* 0x00020000e9ff7812 */ /* 0x000fe2000788c0ff */
[----:B------:R-:W3:Y:S08]  /*7370*/  LDL.LU R173, [R1+0x200] ;  /* 0x0002000001ad7983 */ /* 0x000ef00000300800 */
[----:B------:R-:W-:-:S04]  /*7380*/  @!P6 IADD3 R78, P0, P2, R23, R2, R29 ;  /* 0x00000002174ee210 */ /* 0x000fc80007a1e01d */
[----:B------:R-:W-:Y:S02]  /*7390*/  @!P6 IADD3.X R79, R19, R3, R153, P0, P2 ;  /* 0x00000003134fe210 */ /* 0x000fe400007e4499 */
[----:B0-----:R-:W-:-:S05]  /*73a0*/  @!P3 PRMT R6, R16, 0x8880, RZ ;  /* 0x000088801006b816 */ /* 0x001fca00000000ff */
[----:B------:R-:W-:Y:S01]  /*73b0*/  @!P3 IMAD R4, R6, R18, RZ ;  /* 0x000000120604b224 */ /* 0x000fe200078e02ff */
[----:B------:R-:W-:-:S03]  /*73c0*/  @!P3 IADD3 R6, P0, R158, R23, RZ ;  /* 0x000000179e06b210 */ /* 0x000fc60007f1e0ff */
[----:B------:R-:W-:Y:S02]  /*73d0*/  @!P3 IMAD R24, R157, R17, R4 ;  /* 0x000000119d18b224 */ /* 0x000fe400078e0204 */
[----:B------:R-:W-:-:S05]  /*73e0*/  @!P3 IMAD.X R7, R159, 0x1, R19, P0 ;  /* 0x000000019f07b824 */ /* 0x000fca00000e0613 */
[----:B------:R4:W-:Y:S04]  /*73f0*/  @!P3 STG.E.U8 desc[UR60][R6.64], R24 ;  /* 0x000000180600b986 */ /* 0x0009e8000c10113c */
[----:B------:R-:W2:Y:S01]  /*7400*/  @!P4 LDG.E.U8 R16, desc[UR60][R12.64+0x9] ;  /* 0x0000093c0c10c981 */ /* 0x000ea2000c1e1100 */
[----:B------:R-:W-:-:S13]  /*7410*/  ISETP.LT.OR P3, PT, R0, 0x21, !P1 ;  /* 0x000000210000780c */ /* 0x000fda0004f61670 */
[----:B------:R-:W-:-:S04]  /*7420*/  @!P3 IADD3 R76, P0, P2, R23, R2, R236 ;  /* 0x00000002174cb210 */ /* 0x000fc80007a1e0ec */
[----:B------:R-:W-:Y:S02]  /*7430*/  @!P3 IADD3.X R77, R19, R3, R237, P0, P2 ;  /* 0x00000003134db210 */ /* 0x000fe400007e44ed */
[----:B----4-:R-:W-:Y:S02]  /*7440*/  @!P4 IADD3 R6, P0, R152, R23, RZ ;  /* 0x000000179806c210 */ /* 0x010fe40007f1e0ff */
[----:B------:R-:W4:Y:S03]  /*7450*/  LDL.LU R152, [R1+0x204] ;  /* 0x0002040001987983 */ /* 0x000f260000300800 */
[----:B------:R-:W-:Y:S01]  /*7460*/  @!P4 IMAD.X R7, R169, 0x1, R19, P0 ;  /* 0x00000001a907c824 */ /* 0x000fe200000e0613 */
[----:B--2---:R-:W-:Y:S01]  /*7470*/  @!P4 PRMT R24, R16, 0x8880, RZ ;  /* 0x000088801018c816 */ /* 0x004fe200000000ff */
[----:B------:R-:W2:Y:S04]  /*7480*/  LDL.LU R169, [R1+0x208] ;  /* 0x0002080001a97983 */ /* 0x000ea80000300800 */
[----:B------:R-:W-:-:S04]  /*7490*/  @!P4 IMAD R4, R24, R18, RZ ;  /* 0x000000121804c224 */ /* 0x000fc800078e02ff */
[----:B------:R-:W-:-:S05]  /*74a0*/  @!P4 IMAD R24, R156, R17, R4 ;  /* 0x000000119c18c224 */ /* 0x000fca00078e0204 */
[----:B------:R0:W-:Y:S01]  /*74b0*/  @!P4 STG.E.U8 desc[UR60][R6.64], R24 ;  /* 0x000000180600c986 */ /* 0x0001e2000c10113c */
[----:B------:R-:W-:Y:S02]  /*74c0*/  ISETP.GE.AND P4, PT, R172, 0x101, PT ;  /* 0x00000101ac00780c */ /* 0x000fe40003f86270 */
[----:B------:R-:W-:Y:S01]  /*74d0*/  ISETP.LT.OR P2, PT, R0, 0x22, !P1 ;  /* 0x000000220000780c */ /* 0x000fe20004f41670 */
[----:B------:R-:W2:Y:S01]  /*74e0*/  LDL.LU R172, [R1+0x20c] ;  /* 0x00020c0001ac7983 */ /* 0x000ea20000300800 */
[----:B0-----:R-:W-:-:S05]  /*74f0*/  IADD3 R6, P0, R2, R29, RZ ;  /* 0x0000001d02067210 */ /* 0x001fca0007f1e0ff */
[----:B------:R-:W-:Y:S01]  /*7500*/  IMAD.X R7, R3, 0x1, R153, P0 ;  /* 0x0000000103077824 */ /* 0x000fe200000e0699 */
[----:B------:R-:W-:-:S13]  /*7510*/  ISETP.LT.OR P0, PT, R0, 0x1, !P4 ;  /* 0x000000010000780c */ /* 0x000fda0006701670 */
[----:B------:R-:W3:Y:S02]  /*7520*/  @!P0 LDG.E.U8 R16, desc[UR60][R8.64] ;  /* 0x0000003c08108981 */ /* 0x000ee4000c1e1100 */
[----:B---3--:R-:W-:-:S05]  /*7530*/  @!P0 PRMT R24, R16, 0x8880, RZ ;  /* 0x0000888010188816 */ /* 0x008fca00000000ff */
[----:B------:R-:W-:-:S04]  /*7540*/  @!P0 IMAD R4, R24, R18, RZ ;  /* 0x0000001218048224 */ /* 0x000fc800078e02ff */
[----:B------:R-:W-:Y:S01]  /*7550*/  @!P0 IMAD R24, R173, R17, R4 ;  /* 0x00000011ad188224 */ /* 0x000fe200078e0204 */
[----:B------:R-:W-:Y:S01]  /*7560*/  @!P2 IADD3 R74, P6, P3, R23, R2, R236 ;  /* 0x00000002174aa210 */ /* 0x000fe20007bde0ec */
[----:B------:R-:W3:Y:S04]  /*7570*/  LDL.LU R173, [R1+0x210] ;  /* 0x0002100001ad7983 */ /* 0x000ee80000300800 */
[----:B------:R0:W-:Y:S01]  /*7580*/  @!P0 STG.E.U8 desc[UR60][R6.64], R24 ;  /* 0x0000001806008986 */ /* 0x0001e2000c10113c */
[----:B------:R-:W-:-:S13]  /*7590*/  ISETP.LT.OR P0, PT, R0, 0x2, !P4 ;  /* 0x000000020000780c */ /* 0x000fda0006701670 */
[----:B------:R-:W0:Y:S01]  /*75a0*/  @!P0 LDG.E.U8 R16, desc[UR60][R8.64+0x1] ;  /* 0x0000013c08108981 */ /* 0x000e22000c1e1100 */
[----:B------:R-:W-:Y:S02]  /*75b0*/  @!P2 IADD3.X R75, R19, R3, R237, P6, P3 ;  /* 0x00000003134ba210 */ /* 0x000fe400037e64ed */
[----:B------:R-:W-:Y:S02]  /*75c0*/  LOP3.LUT P3, RZ, R233, 0x8000, RZ, 0xc0, !PT ;  /* 0x00008000e9ff7812 */ /* 0x000fe4000786c0ff */
[----:B0-----:R-:W-:-:S05]  /*75d0*/  @!P0 PRMT R24, R16, 0x8880, RZ ;  /* 0x0000888010188816 */ /* 0x001fca00000000ff */
[----:B------:R-:W-:-:S04]  /*75e0*/  @!P0 IMAD R4, R24, R18, RZ ;  /* 0x0000001218048224 */ /* 0x000fc800078e02ff */
[----:B----4-:R-:W-:-:S05]  /*75f0*/  @!P0 IMAD R24, R152, R17, R4 ;  /* 0x0000001198188224 */ /* 0x010fca00078e0204 */
[----:B------:R0:W-:Y:S04]  /*7600*/  @!P0 STG.E.U8 desc[UR60][R6.64+0x1], R24 ;  /* 0x0000011806008986 */ /* 0x0001e8000c10113c */
[----:B------:R-:W0:Y:S01]  /*7610*/  @!P3 LDG.E.U8 R16, desc[UR60][R10.64] ;  /* 0x0000003c0a10b981 */ /* 0x000e22000c1e1100 */
[----:B------:R-:W-:Y:S02]  /*7620*/  LOP3.LUT P2, RZ, R233, 0x10000, RZ, 0xc0, !PT ;  /* 0x00010000e9ff7812 */ /* 0x000fe4000784c0ff */
[----:B------:R-:W-:Y:S02]  /*7630*/  ISETP.LT.OR P6, PT, R0, 0x29, !P1 ;  /* 0x000000290000780c */ /* 0x000fe40004fc1670 */
[----:B0-----:R-:W-:-:S05]  /*7640*/  @!P3 PRMT R24, R16, 0x8880, RZ ;  /* 0x000088801018b816 */ /* 0x001fca00000000ff */
[----:B------:R-:W-:-:S04]  /*7650*/  @!P3 IMAD R4, R24, R18, RZ ;  /* 0x000000121804b224 */ /* 0x000fc800078e02ff */
[----:B--2---:R-:W-:Y:S02]  /*7660*/  @!P3 IMAD R24, R169, R17, R4 ;  /* 0x00000011a918b224 */ /* 0x004fe400078e0204 */
[----:B------:R-:W2:Y:S04]  /*7670*/  LDL.LU R169, [R1+0x214] ;  /* 0x0002140001a97983 */ /* 0x000ea80000300800 */
[----:B------:R0:W-:Y:S04]  /*7680*/  @!P3 STG.E.U8 desc[UR60][R154.64], R24 ;  /* 0x000000189a00b986 */ /* 0x0001e8000c10113c */
[----:B------:R-:W0:Y:S01]  /*7690*/  @!P2 LDG.E.U8 R16, desc[UR60][R10.64+0x1] ;  /* 0x0000013c0a10a981 */ /* 0x000e22000c1e1100 */
[----:B------:R-:W-:-:S04]  /*76a0*/  @!P6 IADD3 R72, P0, P3, R23, R2, R236 ;  /* 0x000000021748e210 */ /* 0x000fc80007b1e0ec */
[----:B------:R-:W-:Y:S02]  /*76b0*/  @!P6 IADD3.X R73, R19, R3, R237, P0, P3 ;  /* 0x000000031349e210 */ /* 0x000fe400007e64ed */
[----:B------:R-:W-:-:S13]  /*76c0*/  ISETP.LT.OR P6, PT, R0, 0x2a, !P1 ;  /* 0x0000002a0000780c */ /* 0x000fda0004fc1670 */
[----:B------:R-:W-:-:S04]  /*76d0*/  @!P6 IADD3 R70, P0, P3, R23, R2, R236 ;  /* 0x000000021746e210 */ /* 0x000fc80007b1e0ec */
[----:B------:R-:W-:Y:S02]  /*76e0*/  @!P6 IADD3.X R71, R19, R3, R237, P0, P3 ;  /* 0x000000031347e210 */ /* 0x000fe400007e64ed */
[----:B------:R-:W-:Y:S02]  /*76f0*/  ISETP.LT.OR P3, PT, R0, 0x21, !P5 ;  /* 0x000000210000780c */ /* 0x000fe40006f61670 */
[----:B0-----:R-:W-:-:S05]  /*7700*/  @!P2 PRMT R24, R16, 0x8880, RZ ;  /* 0x000088801018a816 */ /* 0x001fca00000000ff */
[----:B------:R-:W-:-:S04]  /*7710*/  @!P2 IMAD R4, R24, R18, RZ ;  /* 0x000000121804a224 */ /* 0x000fc800078e02ff */
[----:B------:R-:W-:Y:S01]  /*7720*/  @!P2 IMAD R24, R172, R17, R4 ;  /* 0x00000011ac18a224 */ /* 0x000fe200078e0204 */
[----:B------:R-:W-:Y:S01]  /*7730*/  LOP3.LUT P6, RZ, R233, 0x4000, RZ, 0xc0, !PT ;  /* 0x00004000e9ff7812 */ /* 0x000fe200078cc0ff */
[----:B------:R-:W4:Y:S04]  /*7740*/  LDL.LU R172, [R1+0x218] ;  /* 0x0002180001ac7983 */ /* 0x000f280000300800 */
[----:B------:R0:W-:Y:S01]  /*7750*/  @!P2 STG.E.U8 desc[UR60][R166.64+0x1], R24 ;  /* 0x00000118a600a986 */ /* 0x0001e2000c10113c */
[----:B------:R-:W-:-:S04]  /*7760*/  @!P3 IADD3 R68, P0, P2, R23, R2, R29 ;  /* 0x000000021744b210 */ /* 0x000fc80007a1e01d */
[----:B------:R-:W-:Y:S02]  /*7770*/  @!P3 IADD3.X R69, R19, R3, R153, P0, P2 ;  /* 0x000000031345b210 */ /* 0x000fe400007e4499 */
[----:B------:R-:W-:-:S13]  /*7780*/  ISETP.LT.OR P0, PT, R0, 0x9, !P4 ;  /* 0x000000090000780c */ /* 0x000fda0006701670 */
[----:B------:R-:W0:Y:S01]  /*7790*/  @!P0 LDG.E.U8 R16, desc[UR60][R8.64+0x8] ;  /* 0x0000083c08108981 */ /* 0x000e22000c1e1100 */
[----:B------:R-:W-:Y:S02]  /*77a0*/  ISETP.LT.OR P2, PT, R0, 0xa, !P4 ;  /* 0x0000000a0000780c */ /* 0x000fe40006741670 */
[----:B0-----:R-:W-:-:S05]  /*77b0*/  @!P0 PRMT R24, R16, 0x8880, RZ ;  /* 0x0000888010188816 */ /* 0x001fca00000000ff */
[----:B------:R-:W-:-:S04]  /*77c0*/  @!P0 IMAD R4, R24, R18, RZ ;  /* 0x0000001218048224 */ /* 0x000fc800078e02ff */
[----:B---3--:R-:W-:Y:S01]  /*77d0*/  @!P0 IMAD R24, R173, R17, R4 ;  /* 0x00000011ad188224 */ /* 0x008fe200078e0204 */
[----:B------:R-:W-:Y:S01]  /*77e0*/  LOP3.LUT R233, R233, 0xfffffdff, RZ, 0xc0, !PT ;  /* 0xfffffdffe9e97812 */ /* 0x000fe200078ec0ff */
[----:B------:R-:W3:Y:S04]  /*77f0*/  LDL.LU R173, [R1+0x21c] ;  /* 0x00021c0001ad7983 */ /* 0x000ee80000300800 */
[----:B------:R0:W-:Y:S04]  /*7800*/  @!P0 STG.E.U8 desc[UR60][R6.64+0x8], R24 ;  /* 0x0000081806008986 */ /* 0x0001e8000c10113c */
[----:B------:R-:W0:Y:S01]  /*7810*/  @!P2 LDG.E.U8 R16, desc[UR60][R8.64+0x9] ;  /* 0x0000093c0810a981 */ /* 0x000e22000c1e1100 */
[----:B------:R-:W-:-:S02]  /*7820*/  ISETP.LT.OR P0, PT, R0, 0x22, !P5 ;  /* 0x000000220000780c */ /* 0x000fc40006f01670 */
[----:B------:R-:W-:-:S11]  /*7830*/  @P4 LOP3.LUT R233, R233, 0x200, RZ, 0xfc, !PT ;  /* 0x00000200e9e94812 */ /* 0x000fd600078efcff */
[----:B------:R-:W-:-:S04]  /*7840*/  @!P0 IADD3 R66, P4, P3, R23, R2, R29 ;  /* 0x0000000217428210 */ /* 0x000fc80007b9e01d */
[----:B------:R-:W-:Y:S02]  /*7850*/  @!P0 IADD3.X R67, R19, R3, R153, P4, P3 ;  /* 0x0000000313438210 */ /* 0x000fe400027e6499 */
[----:B------:R-:W-:Y:S02]  /*7860*/  LOP3.LUT P0, RZ, R233, 0x2000, RZ, 0xc0, !PT ;  /* 0x00002000e9ff7812 */ /* 0x000fe4000780c0ff */
[----:B0-----:R-:W-:-:S05]  /*7870*/  @!P2 PRMT R24, R16, 0x8880, RZ ;  /* 0x000088801018a816 */ /* 0x001fca00000000ff */
[----:B------:R-:W-:-:S04]  /*7880*/  @!P2 IMAD R4, R24, R18, RZ ;  /* 0x000000121804a224 */ /* 0x000fc800078e02ff */
[----:B--2---:R-:W-:Y:S01]  /*7890*/  @!P2 IMAD R24, R169, R17, R4 ;  /* 0x00000011a918a224 */ /* 0x004fe200078e0204 */
[----:B------:R-:W-:Y:S01]  /*78a0*/  ISETP.LT.OR P4, PT, R0, 0x29, !P5 ;  /* 0x000000290000780c */ /* 0x000fe20006f81670 */
[----:B------:R-:W2:Y:S04]  /*78b0*/  LDL.LU R169, [R1+0x1e0] ;  /* 0x0001e00001a97983 */ /* 0x000ea80000300800 */
[----:B------:R0:W-:Y:S04]  /*78c0*/  @!P2 STG.E.U8 desc[UR60][R6.64+0x9], R24 ;  /* 0x000009180600a986 */ /* 0x0001e8000c10113c */
[----:B------:R-:W0:Y:S01]  /*78d0*/  @!P0 LDG.E.U8 R16, desc[UR60][R10.64+0x8] ;  /* 0x0000083c0a108981 */ /* 0x000e22000c1e1100 */
[----:B------:R-:W-:-:S05]  /*78e0*/  @!P0 IADD3 R32, P2, R164, R23, RZ ;  /* 0x00000017a4208210 */ /* 0x000fca0007f5e0ff */
[----:B------:R-:W-:Y:S01]  /*78f0*/  @!P0 IMAD.X R33, R165, 0x1, R19, P2 ;  /* 0x00000001a5218824 */ /* 0x000fe200010e0613 */
[----:B0-----:R-:W-:-:S05]  /*7900*/  @!P0 PRMT R24, R16, 0x8880, RZ ;  /* 0x0000888010188816 */ /* 0x001fca00000000ff */
[----:B------:R-:W-:-:S04]  /*7910*/  @!P0 IMAD R4, R24, R18, RZ ;  /* 0x0000001218048224 */ /* 0x000fc800078e02ff */
[----:B----4-:R-:W-:Y:S01]  /*7920*/  @!P0 IMAD R24, R172, R17, R4 ;  /* 0x00000011ac188224 */ /* 0x010fe200078e0204 */
[----:B------:R-:W-:Y:S01]  /*7930*/  LOP3.LUT P3, RZ, R233, 0x1000, RZ, 0xc0, !PT ;  /* 0x00001000e9ff7812 */ /* 0x000fe2000786c0ff */
[----:B------:R-:W4:Y:S04]  /*7940*/  LDL.LU R172, [R1+0x1e4] ;  /* 0x0001e40001ac7983 */ /* 0x000f280000300800 */
[----:B------:R0:W-:Y:S04]  /*7950*/  @!P0 STG.E.U8 desc[UR60][R32.64], R24 ;  /* 0x0000001820008986 */ /* 0x0001e8000c10113c */
[----:B------:R-:W3:Y:S01]  /*7960*/  @!P6 LDG.E.U8 R16, desc[UR60][R10.64+0x9] ;  /* 0x0000093c0a10e981 */ /* 0x000ee2000c1e1100 */
[----:B------:R-:W-:-:S04]  /*7970*/  @!P4 IADD3 R64, P0, P2, R23, R2, R29 ;  /* 0x000000021740c210 */ /* 0x000fc80007a1e01d */
[----:B------:R-:W-:Y:S02]  /*7980*/  @!P4 IADD3.X R65, R19, R3, R153, P0, P2 ;  /* 0x000000031341c210 */ /* 0x000fe400007e4499 */
[----:B------:R-:W-:-:S13]  /*7990*/  ISETP.LT.OR P2, PT, R0, 0x2a, !P5 ;  /* 0x0000002a0000780c */ /* 0x000fda0006f41670 */
[----:B------:R-:W-:-:S04]  /*79a0*/  @!P2 IADD3 R62, P0, P4, R23, R2, R29 ;  /* 0x00000002173ea210 */ /* 0x000fc80007c1e01d */
[----:B------:R-:W-:Y:S02]  /*79b0*/  @!P2 IADD3.X R63, R19, R3, R153, P0, P4 ;  /* 0x00000003133fa210 */ /* 0x000fe400007e8499 */
[----:B0-----:R-:W-:-:S05]  /*79c0*/  @!P6 IADD3 R32, P0, R175, R23, RZ ;  /* 0x00000017af20e210 */ /* 0x001fca0007f1e0ff */
[----:B------:R-:W-:Y:S01]  /*79d0*/  @!P6 IMAD.X R33, R168, 0x1, R19, P0 ;  /* 0x00000001a821e824 */ /* 0x000fe200000e0613 */
[----:B---3--:R-:W-:Y:S01]  /*79e0*/  @!P6 PRMT R24, R16, 0x8880, RZ ;  /* 0x000088801018e816 */ /* 0x008fe200000000ff */
[----:B------:R-:W3:Y:S04]  /*79f0*/  LDL.LU R168, [R1+0x1e8] ;  /* 0x0001e80001a87983 */ /* 0x000ee80000300800 */
[----:B------:R-:W-:-:S04]  /*7a00*/  @!P6 IMAD R4, R24, R18, RZ ;  /* 0x000000121804e224 */ /* 0x000fc800078e02ff */
[----:B------:R-:W-:-:S05]  /*7a10*/  @!P6 IMAD R24, R173, R17, R4 ;  /* 0x00000011ad18e224 */ /* 0x000fca00078e0204 */
[----:B------:R0:W-:Y:S01]  /*7a20*/  @!P6 STG.E.U8 desc[UR60][R32.64], R24 ;  /* 0x000000182000e986 */ /* 0x0001e2000c10113c */
[----:B------:R-:W-:-:S13]  /*7a30*/  ISETP.LT.OR P6, PT, R0, 0x11, !P3 ;  /* 0x000000110000780c */ /* 0x000fda0005fc1670 */
[----:B------:R-:W0:Y:S01]  /*7a40*/  @!P6 LDG.E.U8 R16, desc[UR60][R234.64+0x10] ;  /* 0x0000103cea10e981 */ /* 0x000e22000c1e1100 */
[----:B------:R-:W-:Y:S02]  /*7a50*/  ISETP.LT.OR P4, PT, R0, 0x31, !P1 ;  /* 0x000000310000780c */ /* 0x000fe40004f81670 */
[----:B0-----:R-:W-:-:S05]  /*7a60*/  @!P6 PRMT R24, R16, 0x8880, RZ ;  /* 0x000088801018e816 */ /* 0x001fca00000000ff */
[----:B------:R-:W-:-:S04]  /*7a70*/  @!P6 IMAD R4, R24, R18, RZ ;  /* 0x000000121804e224 */ /* 0x000fc800078e02ff */
[----:B--2---:R-:W-:Y:S01]  /*7a80*/  @!P6 IMAD R24, R169, R17, R4 ;  /* 0x00000011a918e224 */ /* 0x004fe200078e0204 */
[----:B------:R-:W-:Y:S01]  /*7a90*/  LOP3.LUT P2, RZ, R233, 0x800, RZ, 0xc0, !PT ;  /* 0x00000800e9ff7812 */ /* 0x000fe2000784c0ff */
[----:B------:R-:W2:Y:S04]  /*7aa0*/  LDL.LU R169, [R1+0x1ec] ;  /* 0x0001ec0001a97983 */ /* 0x000ea80000300800 */
[----:B------:R0:W-:Y:S01]  /*7ab0*/  @!P6 STG.E.U8 desc[UR60][R2.64+0x10], R24 ;  /* 0x000010180200e986 */ /* 0x0001e2000c10113c */
[----:B------:R-:W-:-:S03]  /*7ac0*/  @!P4 IADD3 R60, P0, P6, R23, R2, R236 ;  /* 0x00000002173cc210 */ /* 0x000fc60007e1e0ec */
[----:B------:R-:W2:Y:S01]  /*7ad0*/  LDL.LU R173, [R1+0x1f0] ;  /* 0x0001f00001ad7983 */ /* 0x000ea20000300800 */
[----:B------:R-:W-:Y:S02]  /*7ae0*/  @!P4 IADD3.X R61, R19, R3, R237, P0, P6 ;  /* 0x00000003133dc210 */ /* 0x000fe400007ec4ed */
[----:B------:R-:W-:-:S13]  /*7af0*/  ISETP.LT.OR P6, PT, R0, 0x12, !P3 ;  /* 0x000000120000780c */ /* 0x000fda0005fc1670 */
[----:B------:R-:W0:Y:S02]  /*7b00*/  @!P6 LDG.E.U8 R16, desc[UR60][R234.64+0x11] ;  /* 0x0000113cea10e981 */ /* 0x000e24000c1e1100 */
[----:B0-----:R-:W-:-:S05]  /*7b10*/  @!P6 PRMT R24, R16, 0x8880, RZ ;  /* 0x000088801018e816 */ /* 0x001fca00000000ff */
[----:B------:R-:W-:-:S04]  /*7b20*/  @!P6 IMAD R4, R24, R18, RZ ;  /* 0x000000121804e224 */ /* 0x000fc800078e02ff */
[----:B----4-:R-:W-:-:S05]  /*7b30*/  @!P6 IMAD R24, R172, R17, R4 ;  /* 0x00000011ac18e224 */ /* 0x010fca00078e0204 */
[----:B------:R0:W-:Y:S01]  /*7b40*/  @!P6 STG.E.U8 desc[UR60][R2.64+0x11], R24 ;  /* 0x000011180200e986 */ /* 0x0001e2000c10113c */
[----:B------:R-:W-:-:S13]  /*7b50*/  ISETP.LT.OR P6, PT, R0, 0x11, !P2 ;  /* 0x000000110000780c */ /* 0x000fda00057c1670 */
[----:B------:R-:W0:Y:S01]  /*7b60*/  @!P6 LDG.E.U8 R16, desc[UR60][R20.64+0x10] ;  /* 0x0000103c1410e981 */ /* 0x000e22000c1e1100 */
[----:B------:R-:W-:Y:S02]  /*7b70*/  ISETP.LT.OR P4, PT, R0, 0x32, !P1 ;  /* 0x000000320000780c */ /* 0x000fe40004f81670 */
[----:B------:R-:W-:-:S05]  /*7b80*/  @!P6 IADD3 R32, P0, R2, R23, RZ ;  /* 0x000000170220e210 */ /* 0x000fca0007f1e0ff */
[----:B------:R-:W-:Y:S01]  /*7b90*/  @!P6 IMAD.X R33, R3, 0x1, R19, P0 ;  /* 0x000000010321e824 */ /* 0x000fe200000e0613 */
[----:B0-----:R-:W-:-:S05]  /*7ba0*/  @!P6 PRMT R24, R16, 0x8880, RZ ;  /* 0x000088801018e816 */ /* 0x001fca00000000ff */
[----:B------:R-:W-:-:S04]  /*7bb0*/  @!P6 IMAD R4, R24, R18, RZ ;  /* 0x000000121804e224 */ /* 0x000fc800078e02ff */
[----:B---3--:R-:W-:Y:S02]  /*7bc0*/  @!P6 IMAD R24, R168, R17, R4 ;  /* 0x00000011a818e224 */ /* 0x008fe400078e0204 */
[----:B------:R-:W3:Y:S04]  /*7bd0*/  LDL.LU R168, [R1+0x1f4] ;  /* 0x0001f40001a87983 */ /* 0x000ee80000300800 */
[----:B------:R0:W-:Y:S01]  /*7be0*/  @!P6 STG.E.U8 desc[UR60][R32.64+0x10], R24 ;  /* 0x000010182000e986 */ /* 0x0001e2000c10113c */
[----:B------:R-:W-:-:S04]  /*7bf0*/  @!P4 IADD3 R58, P0, P6, R23, R2, R236 ;  /* 0x00000002173ac210 */ /* 0x000fc80007e1e0ec */
[----:B------:R-:W-:Y:S02]  /*7c00*/  @!P4 IADD3.X R59, R19, R3, R237, P0, P6 ;  /* 0x00000003133bc210 */ /* 0x000fe400007ec4ed */
[----:B------:R-:W-:-:S13]  /*7c10*/  ISETP.LT.OR P6, PT, R0, 0x12, !P2 ;  /* 0x000000120000780c */ /* 0x000fda00057c1670 */
[----:B------:R-:W4:Y:S01]  /*7c20*/  @!P6 LDG.E.U8 R16, desc[UR60][R20.64+0x11] ;  /* 0x0000113c1410e981 */ /* 0x000f22000c1e1100 */
[----:B0-----:R-:W-:-:S05]  /*7c30*/  @!P6 IADD3 R32, P0, R2, R23, RZ ;  /* 0x000000170220e210 */ /* 0x001fca0007f1e0ff */
[----:B------:R-:W-:Y:S01]  /*7c40*/  @!P6 IMAD.X R33, R3, 0x1, R19, P0 ;  /* 0x000000010321e824 */ /* 0x000fe200000e0613 */
[----:B----4-:R-:W-:-:S05]  /*7c50*/  @!P6 PRMT R24, R16, 0x8880, RZ ;  /* 0x000088801018e816 */ /* 0x010fca00000000ff */
[----:B------:R-:W-:-:S04]  /*7c60*/  @!P6 IMAD R4, R24, R18, RZ ;  /* 0x000000121804e224 */ /* 0x000fc800078e02ff */
[----:B--2---:R-:W-:Y:S01]  /*7c70*/  @!P6 IMAD R24, R169, R17, R4 ;  /* 0x00000011a918e224 */ /* 0x004fe200078e0204 */
[C---:B------:R-:W-:Y:S01]  /*7c80*/  ISETP.LT.OR P0, PT, R0.reuse, 0x39, !P1 ;  /* 0x000000390000780c */ /* 0x040fe20004f01670 */
[----:B------:R-:W2:Y:S04]  /*7c90*/  LDL.LU R169, [R1+0x1f8] ;  /* 0x0001f80001a97983 */ /* 0x000ea80000300800 */
[----:B------:R0:W-:Y:S01]  /*7ca0*/  @!P6 STG.E.U8 desc[UR60][R32.64+0x11], R24 ;  /* 0x000011182000e986 */ /* 0x0001e2000c10113c */
[----:B------:R-:W-:-:S13]  /*7cb0*/  ISETP.LT.OR P6, PT, R0, 0x19, !P3 ;  /* 0x000000190000780c */ /* 0x000fda0005fc1670 */
[----:B------:R-:W0:Y:S02]  /*7cc0*/  @!P6 LDG.E.U8 R16, desc[UR60][R234.64+0x18] ;  /* 0x0000183cea10e981 */ /* 0x000e24000c1e1100 */
[----:B0-----:R-:W-:-:S05]  /*7cd0*/  @!P6 PRMT R24, R16, 0x8880, RZ ;  /* 0x000088801018e816 */ /* 0x001fca00000000ff */
[----:B------:R-:W-:-:S04]  /*7ce0*/  @!P6 IMAD R4, R24, R18, RZ ;  /* 0x000000121804e224 */ /* 0x000fc800078e02ff */
[----:B------:R-:W-:Y:S02]  /*7cf0*/  @!P6 IMAD R24, R173, R17, R4 ;  /* 0x00000011ad18e224 */ /* 0x000fe400078e0204 */
[----:B------:R-:W4:Y:S04]  /*7d00*/  LDL.LU R173, [R1+0x1fc] ;  /* 0x0001fc0001ad7983 */ /* 0x000f280000300800 */
[----:B------:R0:W-:Y:S01]  /*7d10*/  @!P6 STG.E.U8 desc[UR60][R2.64+0x18], R24 ;  /* 0x000018180200e986 */ /* 0x0001e2000c10113c */
[----:B------:R-:W-:-:S04]  /*7d20*/  @!P0 IADD3 R56, P4, P6, R23, R2, R236 ;  /* 0x0000000217388210 */ /* 0x000fc80007e9e0ec */
[----:B------:R-:W-:Y:S02]  /*7d30*/  @!P0 IADD3.X R57, R19, R3, R237, P4, P6 ;  /* 0x0000000313398210 */ /* 0x000fe400027ec4ed */
[----:B------:R-:W-:-:S13]  /*7d40*/  ISETP.LT.OR P6, PT, R0, 0x1a, !P3 ;  /* 0x0000001a0000780c */ /* 0x000fda0005fc1670 */
[----:B------:R-:W0:Y:S02]  /*7d50*/  @!P6 LDG.E.U8 R16, desc[UR60][R234.64+0x19] ;  /* 0x0000193cea10e981 */ /* 0x000e24000c1e1100 */
[----:B0-----:R-:W-:-:S05]  /*7d60*/  @!P6 PRMT R24, R16, 0x8880, RZ ;  /* 0x000088801018e816 */ /* 0x001fca00000000ff */
[----:B------:R-:W-:-:S04]  /*7d70*/  @!P6 IMAD R4, R24, R18, RZ ;  /* 0x000000121804e224 */ /* 0x000fc800078e02ff */
[----:B---3--:R-:W-:Y:S01]  /*7d80*/  @!P6 IMAD R24, R168, R17, R4 ;  /* 0x00000011a818e224 */ /* 0x008fe200078e0204 */
[----:B------:R-:W-:Y:S01]  /*7d90*/  LOP3.LUT P0, RZ, R233, 0x400, RZ, 0xc0, !PT ;  /* 0x00000400e9ff7812 */ /* 0x000fe2000780c0ff */
[----:B------:R-:W3:Y:S04]  /*7da0*/  LDL.LU R168, [R1+0x1c0] ;  /* 0x0001c00001a87983 */ /* 0x000ee80000300800 */
[----:B------:R0:W-:Y:S01]  /*7db0*/  @!P6 STG.E.U8 desc[UR60][R2.64+0x19], R24 ;  /* 0x000019180200e986 */ /* 0x0001e2000c10113c */
[----:B------:R-:W-:-:S13]  /*7dc0*/  ISETP.LT.OR P6, PT, R0, 0x19, !P2 ;  /* 0x000000190000780c */ /* 0x000fda00057c1670 */
[----:B------:R-:W0:Y:S01]  /*7dd0*/  @!P6 LDG.E.U8 R16, desc[UR60][R20.64+0x18] ;  /* 0x0000183c1410e981 */ /* 0x000e22000c1e1100 */
[----:B------:R-:W-:-:S05]  /*7de0*/  @!P6 IADD3 R32, P4, R2, R23, RZ ;  /* 0x000000170220e210 */ /* 0x000fca0007f9e0ff */
[----:B------:R-:W-:Y:S01]  /*7df0*/  @!P6 IMAD.X R33, R3, 0x1, R19, P4 ;  /* 0x000000010321e824 */ /* 0x000fe200020e0613 */
[----:B------:R-:W-:Y:S02]  /*7e00*/  ISETP.LT.OR P4, PT, R0, 0x3a, !P1 ;  /* 0x0000003a0000780c */ /* 0x000fe40004f81670 */
[----:B------:R-:W-:-:S04]  /*7e10*/  LOP3.LUT R233, R233, 0xffffff7f, RZ, 0xc0, !PT ;  /* 0xffffff7fe9e97812 */ /* 0x000fc800078ec0ff */
[----:B------:R-:W-:Y:S02]  /*7e20*/  @P3 LOP3.LUT R233, R233, 0x80, RZ, 0xfc, !PT ;  /* 0x00000080e9e93812 */ /* 0x000fe400078efcff */
[----:B0-----:R-:W-:-:S05]  /*7e30*/  @!P6 PRMT R24, R16, 0x8880, RZ ;  /* 0x000088801018e816 */ /* 0x001fca00000000ff */
[----:B------:R-:W-:-:S04]  /*7e40*/  @!P6 IMAD R4, R24, R18, RZ ;  /* 0x000000121804e224 */ /* 0x000fc800078e02ff */
[----:B--2---:R-:W-:Y:S01]  /*7e50*/  @!P6 IMAD R24, R169, R17, R4 ;  /* 0x00000011a918e224 */ /* 0x004fe200078e0204 */
[----:B------:R-:W-:Y:S01]  /*7e60*/  LOP3.LUT R233, R233, 0xfffffeff, RZ, 0xc0, !PT ;  /* 0xfffffeffe9e97812 */ /* 0x000fe200078ec0ff */
[----:B------:R-:W2:Y:S04]  /*7e70*/  LDL.LU R169, [R1+0x1c4] ;  /* 0x0001c40001a97983 */ /* 0x000ea80000300800 */
[----:B------:R0:W-:Y:S01]  /*7e80*/  @!P6 STG.E.U8 desc[UR60][R32.64+0x18], R24 ;  /* 0x000018182000e986 */ /* 0x0001e2000c10113c */
[----:B------:R-:W-:-:S04]  /*7e90*/  @!P4 IADD3 R54, P3, P6, R23, R2, R236 ;  /* 0x000000021736c210 */ /* 0x000fc80007e7e0ec */
[----:B------:R-:W-:Y:S02]  /*7ea0*/  @!P4 IADD3.X R55, R19, R3, R237, P3, P6 ;  /* 0x000000031337c210 */ /* 0x000fe40001fec4ed */
[----:B------:R-:W-:-:S13]  /*7eb0*/  ISETP.LT.OR P6, PT, R0, 0x1a, !P2 ;  /* 0x0000001a0000780c */ /* 0x000fda00057c1670 */
[----:B------:R-:W4:Y:S01]  /*7ec0*/  @!P6 LDG.E.U8 R16, desc[UR60][R20.64+0x19] ;  /* 0x0000193c1410e981 */ /* 0x000f22000c1e1100 */
[----:B0-----:R-:W-:-:S05]  /*7ed0*/  @!P6 IADD3 R32, P3, R2, R23, RZ ;  /* 0x000000170220e210 */ /* 0x001fca0007f7e0ff */
[----:B------:R-:W-:Y:S01]  /*7ee0*/  @!P6 IMAD.X R33, R3, 0x1, R19, P3 ;  /* 0x000000010321e824 */ /* 0x000fe200018e0613 */
[----:B------:R-:W-:Y:S02]  /*7ef0*/  ISETP.LT.OR P3, PT, R0, 0x31, !P5 ;  /* 0x000000310000780c */ /* 0x000fe40006f61670 */
[----:B------:R-:W-:Y:S02]  /*7f00*/  @P2 LOP3.LUT R233, R233, 0x100, RZ, 0xfc, !PT ;  /* 0x00000100e9e92812 */ /* 0x000fe400078efcff */
[----:B----4-:R-:W-:-:S05]  /*7f10*/  @!P6 PRMT R24, R16, 0x8880, RZ ;  /* 0x000088801018e816 */ /* 0x010fca00000000ff */
        /* <DEDUP_REMOVED lines=11> */
[C---:B------:R-:W-:Y:S01]  /*7fd0*/  ISETP.LT.OR P4, PT, R0.reuse, 0x32, !P5 ;  /* 0x000000320000780c */ /* 0x040fe20006f81670 */
[----:B------:R-:W3:Y:S04]  /*7fe0*/  LDL.LU R168, [R1+0x1cc] ;  /* 0x0001cc0001a87983 */ /* 0x000ee80000300800 */
[----:B------:R0:W-:Y:S01]  /*7ff0*/  @!P6 STG.E.U8 desc[UR60][R30.64+0x10], R24 ;  /* 0x000010181e00e986 */ /* 0x0001e2000c10113c */
[----:B------:R-:W-:-:S13]  /*8000*/  ISETP.LT.OR P6, PT, R0, 0x12, !P0 ;  /* 0x000000120000780c */ /* 0x000fda00047c1670 */
[----:B------:R-:W0:Y:S02]  /*8010*/  @!P6 LDG.E.U8 R16, desc[UR60][R14.64+0x11] ;  /* 0x0000113c0e10e981 */ /* 0x000e24000c1e1100 */
[----:B0-----:R-:W-:-:S05]  /*8020*/  @!P6 PRMT R24, R16, 0x8880, RZ ;  /* 0x000088801018e816 */ /* 0x001fca00000000ff */
[----:B------:R-:W-:-:S04]  /*8030*/  @!P6 IMAD R4, R24, R18, RZ ;  /* 0x000000121804e224 */ /* 0x000fc800078e02ff */
[----:B--2---:R-:W-:Y:S01]  /*8040*/  @!P6 IMAD R24, R169, R17, R4 ;  /* 0x00000011a918e224 */ /* 0x004fe200078e0204 */
[----:B------:R-:W-:Y:S01]  /*8050*/  @!P4 IADD3 R50, P2, P3, R23, R2, R29 ;  /* 0x000000021732c210 */ /* 0x000fe20007b5e01d */
[----:B------:R-:W2:Y:S04]  /*8060*/  LDL.LU R169, [R1+0x1d0] ;  /* 0x0001d00001a97983 */ /* 0x000ea80000300800 */
[----:B------:R0:W-:Y:S01]  /*8070*/  @!P6 STG.E.U8 desc[UR60][R30.64+0x11], R24 ;  /* 0x000011181e00e986 */ /* 0x0001e2000c10113c */
[C---:B------:R-:W-:Y:S02]  /*8080*/  ISETP.LT.OR P6, PT, R0.reuse, 0x11, !P1 ;  /* 0x000000110000780c */ /* 0x040fe40004fc1670 */
[----:B------:R-:W-:Y:S01]  /*8090*/  @!P4 IADD3.X R51, R19, R3, R153, P2, P3 ;  /* 0x000000031333c210 */ /* 0x000fe200017e6499 */
[----:B------:R-:W2:Y:S10]  /*80a0*/  LDL.LU R172, [R1+0x1d4] ;  /* 0x0001d40001ac7983 */ /* 0x000eb40000300800 */
[----:B------:R-:W0:Y:S01]  /*80b0*/  @!P6 LDG.E.U8 R16, desc[UR60][R12.64+0x10] ;  /* 0x0000103c0c10e981 */ /* 0x000e22000c1e1100 */
[----:B------:R-:W-:-:S02]  /*80c0*/  ISETP.LT.OR P4, PT, R0, 0x12, !P1 ;  /* 0x000000120000780c */ /* 0x000fc40004f81670 */
[----:B------:R-:W-:-:S05]  /*80d0*/  @!P6 IADD3 R32, P2, R23, R162, RZ ;  /* 0x000000a21720e210 */ /* 0x000fca0007f5e0ff */
[----:B------:R-:W-:Y:S01]  /*80e0*/  @!P6 IMAD.X R33, R19, 0x1, R163, P2 ;  /* 0x000000011321e824 */ /* 0x000fe200010e06a3 */
[----:B------:R-:W-:Y:S02]  /*80f0*/  ISETP.LT.OR P3, PT, R0, 0x39, !P5 ;  /* 0x000000390000780c */ /* 0x000fe40006f61670 */
[----:B0-----:R-:W-:-:S05]  /*8100*/  @!P6 PRMT R24, R16, 0x8880, RZ ;  /* 0x000088801018e816 */ /* 0x001fca00000000ff */
[----:B------:R-:W-:-:S04]  /*8110*/  @!P6 IMAD R4, R24, R18, RZ ;  /* 0x000000121804e224 */ /* 0x000fc800078e02ff */
[----:B----4-:R-:W-:Y:S02]  /*8120*/  @!P6 IMAD R24, R173, R17, R4 ;  /* 0x00000011ad18e224 */ /* 0x010fe400078e0204 */
[----:B------:R-:W4:Y:S04]  /*8130*/  LDL.LU R173, [R1+0x1d8] ;  /* 0x0001d80001ad7983 */ /* 0x000f280000300800 */
[----:B------:R0:W-:Y:S04]  /*8140*/  @!P6 STG.E.U8 desc[UR60][R32.64+0x10], R24 ;  /* 0x000010182000e986 */ /* 0x0001e8000c10113c */
[----:B------:R-:W0:Y:S01]  /*8150*/  @!P4 LDG.E.U8 R16, desc[UR60][R12.64+0x11] ;  /* 0x0000113c0c10c981 */ /* 0x000e22000c1e1100 */
        /* <DEDUP_REMOVED lines=11> */
[----:B---3--:R-:W-:Y:S01]  /*8210*/  @!P4 IMAD R24, R168, R17, R4 ;  /* 0x00000011a818c224 */ /* 0x008fe200078e0204 */
[----:B------:R-:W-:Y:S01]  /*8220*/  ISETP.LT.OR P3, PT, R0, 0x19, !P1 ;  /* 0x000000190000780c */ /* 0x000fe20004f61670 */
[----:B------:R-:W3:Y:S04]  /*8230*/  LDL.LU R168, [R1+0x1dc] ;  /* 0x0001dc0001a87983 */ /* 0x000ee80000300800 */
[----:B------:R0:W-:Y:S04]  /*8240*/  @!P4 STG.E.U8 desc[UR60][R160.64+0x11], R24 ;  /* 0x00001118a000c986 */ /* 0x0001e8000c10113c */
[----:B------:R-:W0:Y:S02]  /*8250*/  @!P6 LDG.E.U8 R16, desc[UR60][R14.64+0x18] ;  /* 0x0000183c0e10e981 */ /* 0x000e24000c1e1100 */
[----:B0-----:R-:W-:-:S05]  /*8260*/  @!P6 PRMT R24, R16, 0x8880, RZ ;  /* 0x000088801018e816 */ /* 0x001fca00000000ff */
        /* <DEDUP_REMOVED lines=9> */
[----:B------:R-:W-:-:S05]  /*8300*/  @!P6 IMAD R24, R172, R17, R4 ;  /* 0x00000011ac18e224 */ /* 0x000fca00078e0204 */
[----:B------:R0:W-:Y:S04]  /*8310*/  @!P6 STG.E.U8 desc[UR60][R30.64+0x19], R24 ;  /* 0x000019181e00e986 */ /* 0x0001e8000c10113c */
[----:B------:R-:W0:Y:S01]  /*8320*/  @!P3 LDG.E.U8 R16, desc[UR60][R12.64+0x18] ;  /* 0x0000183c0c10b981 */ /* 0x000e22000c1e1100 */
[----:B------:R-:W-:-:S04]  /*8330*/  LOP3.LUT R233, R233, 0xffffffbf, RZ, 0xc0, !PT ;  /* 0xffffffbfe9e97812 */ /* 0x000fc800078ec0ff */
[----:B------:R-:W-:Y:S02]  /*8340*/  @P0 LOP3.LUT R233, R233, 0x40, RZ, 0xfc, !PT ;  /* 0x00000040e9e90812 */ /* 0x000fe400078efcff */
[----:B------:R-:W-:-:S04]  /*8350*/  @!P4 IADD3 R42, P0, P2, R23, R2, R236 ;  /* 0x00000002172ac210 */ /* 0x000fc80007a1e0ec */
[----:B------:R-:W-:Y:S02]  /*8360*/  @!P4 IADD3.X R43, R19, R3, R237, P0, P2 ;  /* 0x00000003132bc210 */ /* 0x000fe400007e44ed */
[----:B------:R-:W-:Y:S02]  /*8370*/  ISETP.LT.OR P2, PT, R0, 0x49, !P1 ;  /* 0x000000490000780c */ /* 0x000fe40004f41670 */
[----:B0-----:R-:W-:-:S05]  /*8380*/  @!P3 PRMT R24, R16, 0x8880, RZ ;  /* 0x000088801018b816 */ /* 0x001fca00000000ff */
[----:B------:R-:W-:-:S04]  /*8390*/  @!P3 IMAD R4, R24, R18, RZ ;  /* 0x000000121804b224 */ /* 0x000fc800078e02ff */
[----:B----4-:R-:W-:-:S05]  /*83a0*/  @!P3 IMAD R24, R173, R17, R4 ;  /* 0x00000011ad18b224 */ /* 0x010fca00078e0204 */
[----:B------:R0:W-:Y:S01]  /*83b0*/  @!P3 STG.E.U8 desc[UR60][R170.64+0x18], R24 ;  /* 0x00001818aa00b986 */ /* 0x0001e2000c10113c */
[----:B------:R-:W-:Y:S02]  /*83c0*/  ISETP.LT.OR P3, PT, R0, 0x1a, !P1 ;  /* 0x0000001a0000780c */ /* 0x000fe40004f61670 */
[----:B------:R-:W-:Y:S02]  /*83d0*/  @!P2 IADD3 R40, P0, P6, R23, R2, R236 ;  /* 0x000000021728a210 */ /* 0x000fe40007e1e0ec */
[----:B------:R-:W-:Y:S01]  /*83e0*/  LOP3.LUT P4, RZ, R233, 0x200, RZ, 0xc0, !PT ;  /* 0x00000200e9ff7812 */ /* 0x000fe2000788c0ff */
[----:B0-----:R-:W4:Y:S08]  /*83f0*/  LDL.LU R171, [R1+0x1a4] ;  /* 0x0001a40001ab7983 */ /* 0x001f300000300800 */
[----:B------:R-:W3:Y:S01]  /*8400*/  @!P3 LDG.E.U8 R16, desc[UR60][R12.64+0x19] ;  /* 0x0000193c0c10b981 */ /* 0x000ee2000c1e1100 */
[----:B------:R-:W-:-:S02]  /*8410*/  @!P2 IADD3.X R41, R19, R3, R237, P0, P6 ;  /* 0x000000031329a210 */ /* 0x000fc400007ec4ed */
[----:B------:R-:W-:-:S13]  /*8420*/  ISETP.LT.OR P2, PT, R0, 0x4a, !P1 ;  /* 0x0000004a0000780c */ /* 0x000fda0004f41670 */
[----:B------:R-:W-:-:S04]  /*8430*/  @!P2 IADD3 R38, P0, P6, R23, R2, R236 ;  /* 0x000000021726a210 */ /* 0x000fc80007e1e0ec */
[----:B------:R-:W-:Y:S02]  /*8440*/  @!P2 IADD3.X R39, R19, R3, R237, P0, P6 ;  /* 0x000000031327a210 */ /* 0x000fe400007ec4ed */
[----:B------:R-:W-:-:S13]  /*8450*/  ISETP.LT.OR P2, PT, R0, 0x41, !P5 ;  /* 0x000000410000780c */ /* 0x000fda0006f41670 */
[----:B------:R-:W-:-:S04]  /*8460*/  @!P2 IADD3 R36, P0, P6, R23, R2, R29 ;  /* 0x000000021724a210 */ /* 0x000fc80007e1e01d */
[----:B------:R-:W-:Y:S02]  /*8470*/  @!P2 IADD3.X R37, R19, R3, R153, P0, P6 ;  /* 0x000000031325a210 */ /* 0x000fe400007ec499 */
[----:B------:R-:W-:Y:S02]  /*8480*/  ISETP.LT.OR P6, PT, R0, 0x11, !P4 ;  /* 0x000000110000780c */ /* 0x000fe400067c1670 */
[----:B---3--:R-:W-:-:S05]  /*8490*/  @!P3 PRMT R24, R16, 0x8880, RZ ;  /* 0x000088801018b816 */ /* 0x008fca00000000ff */
[----:B------:R-:W-:-:S04]  /*84a0*/  @!P3 IMAD R4, R24, R18, RZ ;  /* 0x000000121804b224 */ /* 0x000fc800078e02ff */
[----:B------:R-:W-:Y:S02]  /*84b0*/  @!P3 IMAD R24, R168, R17, R4 ;  /* 0x00000011a818b224 */ /* 0x000fe400078e0204 */
        /* <DEDUP_REMOVED lines=13> */
[----:B----4-:R-:W-:Y:S01]  /*8590*/  @!P6 IMAD R24, R171, R17, R4 ;  /* 0x00000011ab18e224 */ /* 0x010fe200078e0204 */
[----:B------:R-:W-:Y:S01]  /*85a0*/  @!P3 IADD3 R34, P0, P2, R23, R2, R29 ;  /* 0x000000021722b210 */ /* 0x000fe20007a1e01d */
[----:B------:R-:W4:Y:S04]  /*85b0*/  LDL.LU R171, [R1+0x1b0] ;  /* 0x0001b00001ab7983 */ /* 0x000f280000300800 */
[----:B------:R0:W-:Y:S01]  /*85c0*/  @!P6 STG.E.U8 desc[UR60][R6.64+0x11], R24 ;  /* 0x000011180600e986 */ /* 0x0001e2000c10113c */
[C---:B------:R-:W-:Y:S02]  /*85d0*/  ISETP.LT.OR P6, PT, R0.reuse, 0x11, !P5 ;  /* 0x000000110000780c */ /* 0x040fe40006fc1670 */
[----:B------:R-:W-:Y:S01]  /*85e0*/  @!P3 IADD3.X R35, R19, R3, R153, P0, P2 ;  /* 0x000000031323b210 */ /* 0x000fe200007e4499 */
[----:B------:R-:W4:Y:S10]  /*85f0*/  LDL.LU R172, [R1+0x1b4] ;  /* 0x0001b40001ac7983 */ /* 0x000f340000300800 */
[----:B------:R-:W0:Y:S01]  /*8600*/  @!P6 LDG.E.U8 R16, desc[UR60][R10.64+0x10] ;  /* 0x0000103c0a10e981 */ /* 0x000e22000c1e1100 */
[----:B------:R-:W-:-:S02]  /*8610*/  ISETP.LT.OR P3, PT, R0, 0x12, !P5 ;  /* 0x000000120000780c */ /* 0x000fc40006f61670 */
[----:B------:R-:W-:Y:S01]  /*8620*/  @!P6 IADD3 R26, P0, R23, R6, RZ ;  /* 0x00000006171ae210 */ /* 0x000fe20007f1e0ff */
[----:B------:R-:W4:Y:S04]  /*8630*/  LDL.LU R173, [R1+0x1b8] ;  /* 0x0001b80001ad7983 */ /* 0x000f280000300800 */
[----:B------:R-:W-:Y:S01]  /*8640*/  @!P6 IMAD.X R27, R19, 0x1, R7, P0 ;  /* 0x00000001131be824 */ /* 0x000fe200000e0607 */
[----:B------:R-:W-:Y:S01]  /*8650*/  ISETP.LT.OR P2, PT, R0, 0x49, !P5 ;  /* 0x000000490000780c */ /* 0x000fe20006f41670 */
[----:B------:R-:W4:Y:S01]  /*8660*/  LDL.LU R161, [R1+0x1bc] ;  /* 0x0001bc0001a17983 */ /* 0x000f220000300800 */
[----:B------:R-:W-:Y:S02]  /*8670*/  LOP3.LUT R232, R232, 0xfdffffff, RZ, 0xc0, !PT ;  /* 0xfdffffffe8e87812 */ /* 0x000fe400078ec0ff */
[----:B------:R-:W-:Y:S01]  /*8680*/  LOP3.LUT R233, R233, 0xffffffef, RZ, 0xc0, !PT ;  /* 0xffffffefe9e97812 */ /* 0x000fe200078ec0ff */
[----:B------:R-:W4:Y:S01]  /*8690*/  LDL.LU R175, [R1+0x180] ;  /* 0x0001800001af7983 */ /* 0x000f220000300800 */
[----:B0-----:R-:W-:-:S03]  /*86a0*/  @!P6 PRMT R24, R16, 0x8880, RZ ;  /* 0x000088801018e816 */ /* 0x001fc600000000ff */
[----:B------:R-:W4:Y:S02]  /*86b0*/  LDL.LU R162, [R1+0x184] ;  /* 0x0001840001a27983 */ /* 0x000f240000300800 */
[----:B------:R-:W-:Y:S01]  /*86c0*/  @!P6 IMAD R4, R24, R18, RZ ;  /* 0x000000121804e224 */ /* 0x000fe200078e02ff */
[----:B------:R-:W-:Y:S01]  /*86d0*/  @P4 LOP3.LUT R233, R233, 0x10, RZ, 0xfc, !PT ;  /* 0x00000010e9e94812 */ /* 0x000fe200078efcff */
[----:B------:R-:W4:Y:S02]  /*86e0*/  LDL.LU R163, [R1+0x188] ;  /* 0x0001880001a37983 */ /* 0x000f240000300800 */
[----:B---3--:R-:W-:-:S05]  /*86f0*/  @!P6 IMAD R24, R168, R17, R4 ;  /* 0x00000011a818e224 */ /* 0x008fca00078e0204 */
[----:B------:R0:W-:Y:S04]  /*8700*/  @!P6 STG.E.U8 desc[UR60][R26.64+0x10], R24 ;  /* 0x000010181a00e986 */ /* 0x0001e8000c10113c */
[----:B------:R-:W3:Y:S01]  /*8710*/  @!P3 LDG.E.U8 R16, desc[UR60][R10.64+0x11] ;  /* 0x0000113c0a10b981 */ /* 0x000ee2000c1e1100 */
[----:B------:R-:W-:-:S04]  /*8720*/  @!P2 IADD3 R32, P0, P6, R23, R2, R29 ;  /* 0x000000021720a210 */ /* 0x000fc80007e1e01d */
[----:B------:R-:W-:Y:S02]  /*8730*/  @!P2 IADD3.X R33, R19, R3, R153, P0, P6 ;  /* 0x000000031321a210 */ /* 0x000fe400007ec499 */
[----:B------:R-:W-:-:S13]  /*8740*/  ISETP.LT.OR P2, PT, R0, 0x4a, !P5 ;  /* 0x0000004a0000780c */ /* 0x000fda0006f41670 */
[----:B0-----:R-:W-:-:S04]  /*8750*/  @!P2 IADD3 R26, P0, P6, R23, R2, R29 ;  /* 0x00000002171aa210 */ /* 0x001fc80007e1e01d */
[----:B------:R-:W-:Y:S02]  /*8760*/  @!P2 IADD3.X R27, R19, R3, R153, P0, P6 ;  /* 0x00000003131ba210 */ /* 0x000fe400007ec499 */
[----:B------:R-:W-:-:S13]  /*8770*/  ISETP.LT.OR P2, PT, R0, 0x51, !P1 ;  /* 0x000000510000780c */ /* 0x000fda0004f41670 */
[----:B------:R-:W-:Y:S02]  /*8780*/  @!P2 IADD3 R168, P0, P6, R23, R2, R236 ;  /* 0x0000000217a8a210 */ /* 0x000fe40007e1e0ec */
[----:B---3--:R-:W-:-:S05]  /*8790*/  @!P3 PRMT R24, R16, 0x8880, RZ ;  /* 0x000088801018b816 */ /* 0x008fca00000000ff */
[----:B------:R-:W-:-:S04]  /*87a0*/  @!P3 IMAD R4, R24, R18, RZ ;  /* 0x000000121804b224 */ /* 0x000fc800078e02ff */
[----:B--2---:R-:W-:Y:S01]  /*87b0*/  @!P3 IMAD R24, R169, R17, R4 ;  /* 0x00000011a918b224 */ /* 0x004fe200078e0204 */
[----:B------:R-:W-:Y:S02]  /*87c0*/  @!P2 IADD3.X R169, R19, R3, R237, P0, P6 ;  /* 0x0000000313a9a210 */ /* 0x000fe400007ec4ed */
[----:B------:R-:W-:Y:S02]  /*87d0*/  ISETP.LT.OR P6, PT, R0, 0x19, !P4 ;  /* 0x000000190000780c */ /* 0x000fe400067c1670 */
[----:B------:R0:W-:Y:S11]  /*87e0*/  @!P3 STG.E.U8 desc[UR60][R82.64+0x11], R24 ;  /* 0x000011185200b986 */ /* 0x0001f6000c10113c */
        /* <DEDUP_REMOVED lines=8> */
[----:B0-----:R-:W-:-:S05]  /*8870*/  @!P6 PRMT R24, R16, 0x8880, RZ ;  /* 0x000088801018e816 */ /* 0x001fca00000000ff */
[----:B------:R-:W-:-:S04]  /*8880*/  @!P6 IMAD R4, R24, R18, RZ ;  /* 0x000000121804e224 */ /* 0x000fc800078e02ff */
[----:B------:R-:W-:-:S05]  /*8890*/  @!P6 IMAD R24, R172, R17, R4 ;  /* 0x00000011ac18e224 */ /* 0x000fca00078e0204 */
[----:B------:R0:W-:Y:S04]  /*88a0*/  @!P6 STG.E.U8 desc[UR60][R6.64+0x19], R24 ;  /* 0x000019180600e986 */ /* 0x0001e8000c10113c */
[----:B------:R-:W0:Y:S01]  /*88b0*/  @!P3 LDG.E.U8 R16, desc[UR60][R10.64+0x18] ;  /* 0x0000183c0a10b981 */ /* 0x000e22000c1e1100 */
[----:B------:R-:W-:Y:S02]  /*88c0*/  @P2 LOP3.LUT R232, R232, 0x2000000, RZ, 0xfc, !PT ;  /* 0x02000000e8e82812 */ /* 0x000fe400078efcff */
[----:B------:R-:W-:-:S13]  /*88d0*/  ISETP.LT.OR P2, PT, R0, 0x52, !P1 ;  /* 0x000000520000780c */ /* 0x000fda0004f41670 */
[----:B------:R-:W-:-:S04]  /*88e0*/  @!P2 IADD3 R170, P0, P4, R23, R2, R236 ;  /* 0x0000000217aaa210 */ /* 0x000fc80007c1e0ec */
[----:B------:R-:W-:Y:S02]  /*88f0*/  @!P2 IADD3.X R171, R19, R3, R237, P0, P4 ;  /* 0x0000000313aba210 */ /* 0x000fe400007e84ed */
[----:B------:R-:W-:Y:S02]  /*8900*/  ISETP.LT.OR P0, PT, R0, 0x1a, !P5 ;  /* 0x0000001a0000780c */ /* 0x000fe40006f01670 */
[----:B0-----:R-:W-:-:S05]  /*8910*/  @!P3 PRMT R24, R16, 0x8880, RZ ;  /* 0x000088801018b816 */ /* 0x001fca00000000ff */
[----:B------:R-:W-:-:S04]  /*8920*/  @!P3 IMAD R4, R24, R18, RZ ;  /* 0x000000121804b224 */ /* 0x000fc800078e02ff */
[----:B------:R-:W-:-:S05]  /*8930*/  @!P3 IMAD R24, R173, R17, R4 ;  /* 0x00000011ad18b224 */ /* 0x000fca00078e0204 */
[----:B------:R0:W-:Y:S04]  /*8940*/  @!P3 STG.E.U8 desc[UR60][R80.64+0x18], R24 ;  /* 0x000018185000b986 */ /* 0x0001e8000c10113c */
[----:B------:R-:W0:Y:S01]  /*8950*/  @!P0 LDG.E.U8 R16, desc[UR60][R10.64+0x19] ;  /* 0x0000193c0a108981 */ /* 0x000e22000c1e1100 */
[----:B------:R-:W-:Y:S02]  /*8960*/  ISETP.LT.OR P4, PT, R0, 0x59, !P1 ;  /* 0x000000590000780c */ /* 0x000fe40004f81670 */
[----:B------:R-:W-:-:S04]  /*8970*/  LOP3.LUT R232, R232, 0xffbfffff, RZ, 0xc0, !PT ;  /* 0xffbfffffe8e87812 */ /* 0x000fc800078ec0ff */
[----:B------:R-:W-:-:S07]  /*8980*/  @P2 LOP3.LUT R232, R232, 0x400000, RZ, 0xfc, !PT ;  /* 0x00400000e8e82812 */ /* 0x000fce00078efcff */
[----:B------:R-:W-:-:S04]  /*8990*/  @!P4 IADD3 R172, P3, P6, R23, R2, R236 ;  /* 0x0000000217acc210 */ /* 0x000fc80007e7e0ec */
[----:B------:R-:W-:Y:S02]  /*89a0*/  @!P4 IADD3.X R173, R19, R3, R237, P3, P6 ;  /* 0x0000000313adc210 */ /* 0x000fe40001fec4ed */
[----:B------:R-:W-:Y:S02]  /*89b0*/  ISETP.LT.OR P3, PT, R0, 0x5a, !P1 ;  /* 0x0000005a0000780c */ /* 0x000fe40004f61670 */
[----:B------:R-:W-:-:S04]  /*89c0*/  LOP3.LUT R232, R232, 0xfeffffff, RZ, 0xc0, !PT ;  /* 0xfeffffffe8e87812 */ /* 0x000fc800078ec0ff */
[----:B------:R-:W-:-:S04]  /*89d0*/  @P4 LOP3.LUT R232, R232, 0x1000000, RZ, 0xfc, !PT ;  /* 0x01000000e8e84812 */ /* 0x000fc800078efcff */
[----:B------:R-:W-:-:S03]  /*89e0*/  LOP3.LUT R232, R232, 0xff7fffff, RZ, 0xc0, !PT ;  /* 0xff7fffffe8e87812 */ /* 0x000fc600078ec0ff */
[----:B------:R-:W-:Y:S02]  /*89f0*/  @!P3 IADD3 R156, P4, P6, R23, R2, R236 ;  /* 0x00000002179cb210 */ /* 0x000fe40007e9e0ec */
[----:B------:R-:W-:Y:S02]  /*8a00*/  @P3 LOP3.LUT R232, R232, 0x800000, RZ, 0xfc, !PT ;  /* 0x00800000e8e83812 */ /* 0x000fe400078efcff */
[----:B------:R-:W-:Y:S02]  /*8a10*/  @!P3 IADD3.X R157, R19, R3, R237, P4, P6 ;  /* 0x00000003139db210 */ /* 0x000fe400027ec4ed */
[----:B------:R-:W-:-:S04]  /*8a20*/  LOP3.LUT P3, RZ, R233, 0x80, RZ, 0xc0, !PT ;  /* 0x00000080e9ff7812 */ /* 0x000fc8000786c0ff */
[----:B------:R-:W-:Y:S02]  /*8a30*/  ISETP.LT.OR P6, PT, R0, 0x21, !P3 ;  /* 0x000000210000780c */ /* 0x000fe40005fc1670 */
[----:B0-----:R-:W-:-:S05]  /*8a40*/  @!P0 PRMT R24, R16, 0x8880, RZ ;  /* 0x0000888010188816 */ /* 0x001fca00000000ff */
[----:B------:R-:W-:-:S04]  /*8a50*/  @!P0 IMAD R4, R24, R18, RZ ;  /* 0x0000001218048224 */ /* 0x000fc800078e02ff */
[----:B------:R-:W-:-:S05]  /*8a60*/  @!P0 IMAD R24, R161, R17, R4 ;  /* 0x00000011a1188224 */ /* 0x000fca00078e0204 */
[----:B------:R0:W-:Y:S04]  /*8a70*/  @!P0 STG.E.U8 desc[UR60][R78.64+0x19], R24 ;  /* 0x000019184e008986 */ /* 0x0001e8000c10113c */
[----:B------:R-:W0:Y:S01]  /*8a80*/  @!P6 LDG.E.U8 R16, desc[UR60][R234.64+0x20] ;  /* 0x0000203cea10e981 */ /* 0x000e22000c1e1100 */
[----:B------:R-:W-:Y:S02]  /*8a90*/  ISETP.LT.OR P4, PT, R0, 0x51, !P5 ;  /* 0x000000510000780c */ /* 0x000fe40006f81670 */
[----:B0-----:R-:W-:-:S05]  /*8aa0*/  @!P6 PRMT R24, R16, 0x8880, RZ ;  /* 0x000088801018e816 */ /* 0x001fca00000000ff */
[----:B------:R-:W-:-:S04]  /*8ab0*/  @!P6 IMAD R4, R24, R18, RZ ;  /* 0x000000121804e224 */ /* 0x000fc800078e02ff */
[----:B------:R-:W-:Y:S01]  /*8ac0*/  @!P6 IMAD R24, R175, R17, R4 ;  /* 0x00000011af18e224 */ /* 0x000fe200078e0204 */
[----:B------:R-:W-:Y:S01]  /*8ad0*/  LOP3.LUT P2, RZ, R233, 0x100, RZ, 0xc0, !PT ;  /* 0x00000100e9ff7812 */ /* 0x000fe2000784c0ff */
[----:B------:R-:W2:Y:S04]  /*8ae0*/  LDL.LU R175, [R1+0x18c] ;  /* 0x00018c0001af7983 */ /* 0x000ea80000300800 */
[----:B------:R0:W-:Y:S01]  /*8af0*/  @!P6 STG.E.U8 desc[UR60][R2.64+0x20], R24 ;  /* 0x000020180200e986 */ /* 0x0001e2000c10113c */
[----:B------:R-:W-:Y:S02]  /*8b00*/  @!P4 IADD3 R160, P0, P6, R23, R2, R29 ;  /* 0x0000000217a0c210 */ /* 0x000fe40007e1e01d */
[----:B------:R-:W-:Y:S01]  /*8b10*/  LOP3.LUT R232, R232, 0xfbffffff, RZ, 0xc0, !PT ;  /* 0xfbffffffe8e87812 */ /* 0x000fe200078ec0ff */
[----:B------:R-:W3:Y:S01]  /*8b20*/  LDL.LU R165, [R1+0x190] ;  /* 0x0001900001a57983 */ /* 0x000ee20000300800 */
[----:B------:R-:W-:-:S02]  /*8b30*/  @!P4 IADD3.X R161, R19, R3, R153, P0, P6 ;  /* 0x0000000313a1c210 */ /* 0x000fc400007ec499 */
[----:B------:R-:W-:Y:S01]  /*8b40*/  ISETP.LT.OR P6, PT, R0, 0x22, !P3 ;  /* 0x000000220000780c */ /* 0x000fe20005fc1670 */
[----:B------:R-:W4:-:S12]  /*8b50*/  LDL.LU R167, [R1+0x194] ;  /* 0x0001940001a77983 */ /* 0x000f180000300800 */
[----:B------:R-:W0:Y:S02]  /*8b60*/  @!P6 LDG.E.U8 R16, desc[UR60][R234.64+0x21] ;  /* 0x0000213cea10e981 */ /* 0x000e24000c1e1100 */
[----:B0-----:R-:W-:-:S05]  /*8b70*/  @!P6 PRMT R24, R16, 0x8880, RZ ;  /* 0x000088801018e816 */ /* 0x001fca00000000ff */
[----:B------:R-:W-:-:S04]  /*8b80*/  @!P6 IMAD R4, R24, R18, RZ ;  /* 0x000000121804e224 */ /* 0x000fc800078e02ff */
[----:B------:R-:W-:-:S05]  /*8b90*/  @!P6 IMAD R24, R162, R17, R4 ;  /* 0x00000011a218e224 */ /* 0x000fca00078e0204 */
[----:B------:R0:W-:Y:S01]  /*8ba0*/  @!P6 STG.E.U8 desc[UR60][R2.64+0x21], R24 ;  /* 0x000021180200e986 */ /* 0x0001e2000c10113c */
[----:B------:R-:W-:-:S13]  /*8bb0*/  ISETP.LT.OR P6, PT, R0, 0x21, !P2 ;  /* 0x000000210000780c */ /* 0x000fda00057c1670 */
[----:B------:R-:W0:Y:S01]  /*8bc0*/  @!P6 LDG.E.U8 R16, desc[UR60][R20.64+0x20] ;  /* 0x0000203c1410e981 */ /* 0x000e22000c1e1100 */
[----:B------:R-:W-:Y:S02]  /*8bd0*/  @P4 LOP3.LUT R232, R232, 0x4000000, RZ, 0xfc, !PT ;  /* 0x04000000e8e84812 */ /* 0x000fe400078efcff */
[----:B------:R-:W-:Y:S02]  /*8be0*/  ISETP.LT.OR P4, PT, R0, 0x52, !P5 ;  /* 0x000000520000780c */ /* 0x000fe40006f81670 */
[----:B------:R-:W-:-:S05]  /*8bf0*/  @!P6 IADD3 R78, P0, R2, R23, RZ ;  /* 0x00000017024ee210 */ /* 0x000fca0007f1e0ff */
[----:B------:R-:W-:Y:S01]  /*8c00*/  @!P6 IMAD.X R79, R3, 0x1, R19, P0 ;  /* 0x00000001034fe824 */ /* 0x000fe200000e0613 */
[----:B0-----:R-:W-:-:S05]  /*8c10*/  @!P6 PRMT R24, R16, 0x8880, RZ ;  /* 0x000088801018e816 */ /* 0x001fca00000000ff */
[----:B------:R-:W-:-:S04]  /*8c20*/  @!P6 IMAD R4, R24, R18, RZ ;  /* 0x000000121804e224 */ /* 0x000fc800078e02ff */
[----:B------:R-:W-:-:S05]  /*8c30*/  @!P6 IMAD R24, R163, R17, R4 ;  /* 0x00000011a318e224 */ /* 0x000fca00078e0204 */
[----:B------:R0:W-:Y:S01]  /*8c40*/  @!P6 STG.E.U8 desc[UR60][R78.64+0x20], R24 ;  /* 0x000020184e00e986 */ /* 0x0001e2000c10113c */
[----:B------:R-:W-:-:S04]  /*8c50*/  @!P4 IADD3 R162, P0, P6, R23, R2, R29 ;  /* 0x0000000217a2c210 */ /* 0x000fc80007e1e01d */
[----:B------:R-:W-:Y:S02]  /*8c60*/  @!P4 IADD3.X R163, R19, R3, R153, P0, P6 ;  /* 0x0000000313a3c210 */ /* 0x000fe400007ec499 */
[----:B------:R-:W-:-:S13]  /*8c70*/  ISETP.LT.OR P6, PT, R0, 0x22, !P2 ;  /* 0x000000220000780c */ /* 0x000fda00057c1670 */
[----:B------:R-:W2:Y:S01]  /*8c80*/  @!P6 LDG.E.U8 R16, desc[UR60][R20.64+0x21] ;  /* 0x0000213c1410e981 */ /* 0x000ea2000c1e1100 */
[----:B0-----:R-:W-:-:S05]  /*8c90*/  @!P6 IADD3 R78, P0, R2, R23, RZ ;  /* 0x00000017024ee210 */ /* 0x001fca0007f1e0ff */
[----:B------:R-:W-:Y:S01]  /*8ca0*/  @!P6 IMAD.X R79, R3, 0x1, R19, P0 ;  /* 0x00000001034fe824 */ /* 0x000fe200000e0613 */
[----:B--2---:R-:W-:-:S05]  /*8cb0*/  @!P6 PRMT R24, R16, 0x8880, RZ ;  /* 0x000088801018e816 */ /* 0x004fca00000000ff */
[----:B------:R-:W-:-:S04]  /*8cc0*/  @!P6 IMAD R4, R24, R18, RZ ;  /* 0x000000121804e224 */ /* 0x000fc800078e02ff */
[----:B------:R-:W-:Y:S01]  /*8cd0*/  @!P6 IMAD R24, R175, R17, R4 ;  /* 0x00000011af18e224 */ /* 0x000fe200078e0204 */
[C---:B------:R-:W-:Y:S01]  /*8ce0*/  ISETP.LT.OR P0, PT, R0.reuse, 0x59, !P5 ;  /* 0x000000590000780c */ /* 0x040fe20006f01670 */
[----:B------:R-:W2:Y:S04]  /*8cf0*/  LDL.LU R175, [R1+0x198] ;  /* 0x0001980001af7983 */ /* 0x000ea80000300800 */
[----:B------:R0:W-:Y:S01]  /*8d00*/  @!P6 STG.E.U8 desc[UR60][R78.64+0x21], R24 ;  /* 0x000021184e00e986 */ /* 0x0001e2000c10113c */
[----:B------:R-:W-:Y:S02]  /*8d10*/  ISETP.LT.OR P6, PT, R0, 0x29, !P3 ;  /* 0x000000290000780c */ /* 0x000fe40005fc1670 */
[----:B------:R-:W-:Y:S01]  /*8d20*/  LOP3.LUT R232, R232, 0xffdfffff, RZ, 0xc0, !PT ;  /* 0xffdfffffe8e87812 */ /* 0x000fe200078ec0ff */
[----:B------:R-:W2:Y:S10]  /*8d30*/  LDL.LU R166, [R1+0x19c] ;  /* 0x00019c0001a67983 */ /* 0x000eb40000300800 */
[----:B------:R-:W0:Y:S01]  /*8d40*/  @!P6 LDG.E.U8 R16, desc[UR60][R234.64+0x28] ;  /* 0x0000283cea10e981 */ /* 0x000e22000c1e1100 */
[----:B------:R-:W-:-:S02]  /*8d50*/  @P4 LOP3.LUT R232, R232, 0x200000, RZ, 0xfc, !PT ;  /* 0x00200000e8e84812 */ /* 0x000fc400078efcff */
[----:B0-----:R-:W-:-:S05]  /*8d60*/  @!P6 PRMT R24, R16, 0x8880, RZ ;  /* 0x000088801018e816 */ /* 0x001fca00000000ff */
[----:B------:R-:W-:-:S04]  /*8d70*/  @!P6 IMAD R4, R24, R18, RZ ;  /* 0x000000121804e224 */ /* 0x000fc800078e02ff */
[----:B---3--:R-:W-:-:S05]  /*8d80*/  @!P6 IMAD R24, R165, R17, R4 ;  /* 0x00000011a518e224 */ /* 0x008fca00078e0204 */
[----:B------:R0:W-:Y:S01]  /*8d90*/  @!P6 STG.E.U8 desc[UR60][R2.64+0x28], R24 ;  /* 0x000028180200e986 */ /* 0x0001e2000c10113c */
[----:B------:R-:W-:-:S04]  /*8da0*/  @!P0 IADD3 R164, P4, P6, R23, R2, R29 ;  /* 0x0000000217a48210 */ /* 0x000fc80007e9e01d */
[----:B------:R-:W-:Y:S02]  /*8db0*/  @!P0 IADD3.X R165, R19, R3, R153, P4, P6 ;  /* 0x0000000313a58210 */ /* 0x000fe400027ec499 */
[----:B------:R-:W-:-:S13]  /*8dc0*/  ISETP.LT.OR P6, PT, R0, 0x2a, !P3 ;  /* 0x0000002a0000780c */ /* 0x000fda0005fc1670 */
[----:B------:R-:W0:Y:S02]  /*8dd0*/  @!P6 LDG.E.U8 R16, desc[UR60][R234.64+0x29] ;  /* 0x0000293cea10e981 */ /* 0x000e24000c1e1100 */
[----:B0-----:R-:W-:-:S05]  /*8de0*/  @!P6 PRMT R24, R16, 0x8880, RZ ;  /* 0x000088801018e816 */ /* 0x001fca00000000ff */
[----:B------:R-:W-:-:S04]  /*8df0*/  @!P6 IMAD R4, R24, R18, RZ ;  /* 0x000000121804e224 */ /* 0x000fc800078e02ff */
[----:B----4-:R-:W-:Y:S01]  /*8e00*/  @!P6 IMAD R24, R167, R17, R4 ;  /* 0x00000011a718e224 */ /* 0x010fe200078e0204 */
[----:B------:R-:W-:Y:S01]  /*8e10*/  LOP3.LUT R232, R232, 0xffefffff, RZ, 0xc0, !PT ;  /* 0xffefffffe8e87812 */ /* 0x000fe200078ec0ff */
[----:B------:R-:W3:Y:S04]  /*8e20*/  LDL.LU R167, [R1+0x160] ;  /* 0x0001600001a77983 */ /* 0x000ee80000300800 */
[----:B------:R0:W-:Y:S01]  /*8e30*/  @!P6 STG.E.U8 desc[UR60][R2.64+0x29], R24 ;  /* 0x000029180200e986 */ /* 0x0001e2000c10113c */
[----:B------:R-:W-:-:S13]  /*8e40*/  ISETP.LT.OR P6, PT, R0, 0x29, !P2 ;  /* 0x000000290000780c */ /* 0x000fda00057c1670 */
[----:B------:R-:W0:Y:S01]  /*8e50*/  @!P6 LDG.E.U8 R16, desc[UR60][R20.64+0x28] ;  /* 0x0000283c1410e981 */ /* 0x000e22000c1e1100 */
[----:B------:R-:W-:-:S05]  /*8e60*/  @!P6 IADD3 R78, P4, R2, R23, RZ ;  /* 0x00000017024ee210 */ /* 0x000fca0007f9e0ff */
[----:B------:R-:W-:Y:S01]  /*8e70*/  @!P6 IMAD.X R79, R3, 0x1, R19, P4 ;  /* 0x00000001034fe824 */ /* 0x000fe200020e0613 */
[----:B------:R-:W-:Y:S02]  /*8e80*/  ISETP.LT.OR P4, PT, R0, 0x5a, !P5 ;  /* 0x0000005a0000780c */ /* 0x000fe40006f81670 */
[----:B------:R-:W-:Y:S02]  /*8e90*/  @P0 LOP3.LUT R232, R232, 0x100000, RZ, 0xfc, !PT ;  /* 0x00100000e8e80812 */ /* 0x000fe400078efcff */
[C---:B------:R-:W-:Y:S02]  /*8ea0*/  LOP3.LUT P0, RZ, R233.reuse, 0x40, RZ, 0xc0, !PT ;  /* 0x00000040e9ff7812 */ /* 0x040fe4000780c0ff */
        /* <DEDUP_REMOVED lines=15> */
[----:B------:R-:W-:-:S04]  /*8fa0*/  @P5 LOP3.LUT R233, R233, 0x20, RZ, 0xfc, !PT ;  /* 0x00000020e9e95812 */ /* 0x000fc800078efcff */
[----:B------:R-:W-:-:S04]  /*8fb0*/  LOP3.LUT R233, R233, 0xfffffffb, RZ, 0xc0, !PT ;  /* 0xfffffffbe9e97812 */ /* 0x000fc800078ec0ff */
[----:B------:R-:W-:Y:S02]  /*8fc0*/  @P2 LOP3.LUT R233, R233, 0x4, RZ, 0xfc, !PT ;  /* 0x00000004e9e92812 */ /* 0x000fe400078efcff */
[----:B----4-:R-:W-:-:S05]  /*8fd0*/  @!P6 PRMT R24, R16, 0x8880, RZ ;  /* 0x000088801018e816 */ /* 0x010fca00000000ff */
[----:B------:R-:W-:-:S04]  /*8fe0*/  @!P6 IMAD R4, R24, R18, RZ ;  /* 0x000000121804e224 */ /* 0x000fc800078e02ff */
[----:B------:R-:W-:Y:S01]  /*8ff0*/  @!P6 IMAD R24, R166, R17, R4 ;  /* 0x00000011a618e224 */ /* 0x000fe200078e0204 */
[----:B------:R-:W-:Y:S01]  /*9000*/  LOP3.LUT R232, R232, 0xfff7ffff, RZ, 0xc0, !PT ;  /* 0xfff7ffffe8e87812 */ /* 0x000fe200078ec0ff */
        /* <DEDUP_REMOVED lines=9> */
[----:B------:R-:W-:Y:S01]  /*90a0*/  @P4 LOP3.LUT R232, R232, 0x80000, RZ, 0xfc, !PT ;  /* 0x00080000e8e84812 */ /* 0x000fe200078efcff */
[----:B------:R-:W3:Y:S04]  /*90b0*/  LDL.LU R167, [R1+0x16c] ;  /* 0x00016c0001a77983 */ /* 0x000ee80000300800 */
[----:B------:R0:W-:Y:S01]  /*90c0*/  @!P6 STG.E.U8 desc[UR60][R30.64+0x20], R24 ;  /* 0x000020181e00e986 */ /* 0x0001e2000c10113c */
[----:B------:R-:W-:-:S13]  /*90d0*/  ISETP.LT.OR P6, PT, R0, 0x22, !P0 ;  /* 0x000000220000780c */ /* 0x000fda00047c1670 */
[----:B------:R-:W0:Y:S01]  /*90e0*/  @!P6 LDG.E.U8 R16, desc[UR60][R14.64+0x21] ;  /* 0x0000213c0e10e981 */ /* 0x000e22000c1e1100 */
[----:B------:R-:W-:Y:S02]  /*90f0*/  ISETP.LT.OR P4, PT, R0, 0x21, !P1 ;  /* 0x000000210000780c */ /* 0x000fe40004f81670 */
[----:B0-----:R-:W-:-:S05]  /*9100*/  @!P6 PRMT R24, R16, 0x8880, RZ ;  /* 0x000088801018e816 */ /* 0x001fca00000000ff */
[----:B------:R-:W-:-:S04]  /*9110*/  @!P6 IMAD R4, R24, R18, RZ ;  /* 0x000000121804e224 */ /* 0x000fc800078e02ff */
[----:B--2---:R-:W-:Y:S01]  /*9120*/  @!P6 IMAD R24, R175, R17, R4 ;  /* 0x00000011af18e224 */ /* 0x004fe200078e0204 */
[----:B------:R-:W-:Y:S01]  /*9130*/  ISETP.LT.OR P5, PT, R0, 0x62, !P1 ;  /* 0x000000620000780c */ /* 0x000fe20004fa1670 */
[----:B------:R-:W2:Y:S04]  /*9140*/  LDL.LU R175, [R1+0x170] ;  /* 0x0001700001af7983 */ /* 0x000ea80000300800 */
[----:B------:R0:W-:Y:S04]  /*9150*/  @!P6 STG.E.U8 desc[UR60][R30.64+0x21], R24 ;  /* 0x000021181e00e986 */ /* 0x0001e8000c10113c */
[----:B------:R-:W0:Y:S01]  /*9160*/  @!P4 LDG.E.U8 R16, desc[UR60][R12.64+0x20] ;  /* 0x0000203c0c10c981 */ /* 0x000e22000c1e1100 */
[----:B------:R-:W-:-:S04]  /*9170*/  LOP3.LUT R232, R232, 0x7fffffff, RZ, 0xc0, !PT ;  /* 0x7fffffffe8e87812 */ /* 0x000fc800078ec0ff */
[----:B------:R-:W-:Y:S02]  /*9180*/  @P3 LOP3.LUT R232, R232, 0x80000000, RZ, 0xfc, !PT ;  /* 0x80000000e8e83812 */ /* 0x000fe400078efcff */
[----:B------:R-:W-:-:S04]  /*9190*/  @!P5 IADD3 R144, P2, P3, R23, R2, R236 ;  /* 0x000000021790d210 */ /* 0x000fc80007b5e0ec */
[----:B------:R-:W-:Y:S02]  /*91a0*/  @!P5 IADD3.X R145, R19, R3, R237, P2, P3 ;  /* 0x000000031391d210 */ /* 0x000fe400017e64ed */
[----:B------:R-:W-:Y:S02]  /*91b0*/  ISETP.LT.OR P3, PT, R0, 0x69, !P1 ;  /* 0x000000690000780c */ /* 0x000fe40004f61670 */
[----:B------:R-:W-:Y:S02]  /*91c0*/  LOP3.LUT R232, R232, 0xefffffff, RZ, 0xc0, !PT ;  /* 0xefffffffe8e87812 */ /* 0x000fe400078ec0ff */
[----:B0-----:R-:W-:-:S05]  /*91d0*/  @!P4 PRMT R24, R16, 0x8880, RZ ;  /* 0x000088801018c816 */ /* 0x001fca00000000ff */
[----:B------:R-:W-:-:S04]  /*91e0*/  @!P4 IMAD R4, R24, R18, RZ ;  /* 0x000000121804c224 */ /* 0x000fc800078e02ff */
[----:B----4-:R-:W-:Y:S01]  /*91f0*/  @!P4 IMAD R24, R166, R17, R4 ;  /* 0x00000011a618c224 */ /* 0x010fe200078e0204 */
[----:B------:R-:W-:Y:S01]  /*9200*/  @P5 LOP3.LUT R232, R232, 0x10000000, RZ, 0xfc, !PT ;  /* 0x10000000e8e85812 */ /* 0x000fe200078efcff */
[----:B------:R-:W4:Y:S04]  /*9210*/  LDL.LU R166, [R1+0x174] ;  /* 0x0001740001a67983 */ /* 0x000f280000300800 */
[----:B------:R0:W-:Y:S01]  /*9220*/  @!P4 STG.E.U8 desc[UR60][R76.64+0x20], R24 ;  /* 0x000020184c00c986 */ /* 0x0001e2000c10113c */
[----:B------:R-:W-:-:S13]  /*9230*/  ISETP.LT.OR P4, PT, R0, 0x22, !P1 ;  /* 0x000000220000780c */ /* 0x000fda0004f81670 */
[----:B------:R-:W0:Y:S01]  /*9240*/  @!P4 LDG.E.U8 R16, desc[UR60][R12.64+0x21] ;  /* 0x0000213c0c10c981 */ /* 0x000e22000c1e1100 */
[----:B------:R-:W-:Y:S02]  /*9250*/  LOP3.LUT R232, R232, 0xbfffffff, RZ, 0xc0, !PT ;  /* 0xbfffffffe8e87812 */ /* 0x000fe400078ec0ff */
[----:B------:R-:W-:Y:S02]  /*9260*/  @!P3 IADD3 R146, P2, P6, R23, R2, R236 ;  /* 0x000000021792b210 */ /* 0x000fe40007e5e0ec */
[----:B------:R-:W-:Y:S02]  /*9270*/  @P3 LOP3.LUT R232, R232, 0x40000000, RZ, 0xfc, !PT ;  /* 0x40000000e8e83812 */ /* 0x000fe400078efcff */
[----:B------:R-:W-:Y:S02]  /*9280*/  @!P3 IADD3.X R147, R19, R3, R237, P2, P6 ;  /* 0x000000031393b210 */ /* 0x000fe400017ec4ed */
[----:B------:R-:W-:Y:S02]  /*9290*/  ISETP.LT.OR P3, PT, R0, 0x6a, !P1 ;  /* 0x0000006a0000780c */ /* 0x000fe40004f61670 */
[----:B------:R-:W-:-:S02]  /*92a0*/  LOP3.LUT R232, R232, 0xdfffffff, RZ, 0xc0, !PT ;  /* 0xdfffffffe8e87812 */ /* 0x000fc400078ec0ff */
[----:B------:R-:W-:-:S09]  /*92b0*/  LOP3.LUT P5, RZ, R233, 0x20, RZ, 0xc0, !PT ;  /* 0x00000020e9ff7812 */ /* 0x000fd200078ac0ff */
[----:B------:R-:W-:Y:S02]  /*92c0*/  @!P3 IADD3 R148, P2, P6, R23, R2, R236 ;  /* 0x000000021794b210 */ /* 0x000fe40007e5e0ec */
[----:B------:R-:W-:Y:S02]  /*92d0*/  @P3 LOP3.LUT R232, R232, 0x20000000, RZ, 0xfc, !PT ;  /* 0x20000000e8e83812 */ /* 0x000fe400078efcff */
        /* <DEDUP_REMOVED lines=8> */
[----:B------:R-:W-:Y:S01]  /*9360*/  LOP3.LUT R5, R5, 0xffffffef, RZ, 0xc0, !PT ;  /* 0xffffffef05057812 */ /* 0x000fe200078ec0ff */
[----:B------:R-:W3:Y:S04]  /*9370*/  LDL.LU R167, [R1+0x178] ;  /* 0x0001780001a77983 */ /* 0x000ee80000300800 */
[----:B------:R0:W-:Y:S04]  /*9380*/  @!P4 STG.E.U8 desc[UR60][R74.64+0x21], R24 ;  /* 0x000021184a00c986 */ /* 0x0001e8000c10113c */
[----:B------:R-:W0:Y:S02]  /*9390*/  @!P6 LDG.E.U8 R16, desc[UR60][R14.64+0x28] ;  /* 0x0000283c0e10e981 */ /* 0x000e24000c1e1100 */
[----:B0-----:R-:W-:-:S05]  /*93a0*/  @!P6 PRMT R24, R16, 0x8880, RZ ;  /* 0x000088801018e816 */ /* 0x001fca00000000ff */
[----:B------:R-:W-:-:S04]  /*93b0*/  @!P6 IMAD R4, R24, R18, RZ ;  /* 0x000000121804e224 */ /* 0x000fc800078e02ff */
[----:B--2---:R-:W-:Y:S01]  /*93c0*/  @!P6 IMAD R24, R175, R17, R4 ;  /* 0x00000011af18e224 */ /* 0x004fe200078e0204 */
[----:B------:R-:W-:Y:S01]  /*93d0*/  @P3 LOP3.LUT R5, R5, 0x10, RZ, 0xfc, !PT ;  /* 0x0000001005053812 */ /* 0x000fe200078efcff */
[----:B------:R-:W2:Y:S04]  /*93e0*/  LDL.LU R175, [R1+0x17c] ;  /* 0x00017c0001af7983 */ /* 0x000ea80000300800 */
[----:B------:R0:W-:Y:S01]  /*93f0*/  @!P6 STG.E.U8 desc[UR60][R30.64+0x28], R24 ;  /* 0x000028181e00e986 */ /* 0x0001e2000c10113c */
[----:B------:R-:W-:-:S13]  /*9400*/  ISETP.LT.OR P6, PT, R0, 0x2a, !P0 ;  /* 0x0000002a0000780c */ /* 0x000fda00047c1670 */
[----:B------:R-:W0:Y:S01]  /*9410*/  @!P6 LDG.E.U8 R16, desc[UR60][R14.64+0x29] ;  /* 0x0000293c0e10e981 */ /* 0x000e22000c1e1100 */
[----:B------:R-:W-:Y:S02]  /*9420*/  ISETP.LT.OR P3, PT, R0, 0x29, !P1 ;  /* 0x000000290000780c */ /* 0x000fe40004f61670 */
[----:B0-----:R-:W-:-:S05]  /*9430*/  @!P6 PRMT R24, R16, 0x8880, RZ ;  /* 0x000088801018e816 */ /* 0x001fca00000000ff */
[----:B------:R-:W-:-:S04]  /*9440*/  @!P6 IMAD R4, R24, R18, RZ ;  /* 0x000000121804e224 */ /* 0x000fc800078e02ff */
[----:B----4-:R-:W-:Y:S01]  /*9450*/  @!P6 IMAD R24, R166, R17, R4 ;  /* 0x00000011a618e224 */ /* 0x010fe200078e0204 */
[----:B------:R-:W-:Y:S01]  /*9460*/  ISETP.LT.OR P4, PT, R0, 0x62, !P5 ;  /* 0x000000620000780c */ /* 0x000fe20006f81670 */
[----:B------:R-:W4:Y:S04]  /*9470*/  LDL.LU R166, [R1+0x140] ;  /* 0x0001400001a67983 */ /* 0x000f280000300800 */
        /* <DEDUP_REMOVED lines=21> */
[----:B------:R-:W-:-:S11]  /*95d0*/  LOP3.LUT R5, R5, 0xfffffffd, RZ, 0xc0, !PT ;  /* 0xfffffffd05057812 */ /* 0x000fd600078ec0ff */
[----:B------:R-:W-:Y:S02]  /*95e0*/  @!P2 IADD3 R140, P0, P6, R23, R2, R29 ;  /* 0x00000002178ca210 */ /* 0x000fe40007e1e01d */
[----:B------:R-:W-:Y:S02]  /*95f0*/  @P2 LOP3.LUT R5, R5, 0x2, RZ, 0xfc, !PT ;  /* 0x0000000205052812 */ /* 0x000fe400078efcff */
[----:B------:R-:W-:Y:S02]  /*9600*/  @!P2 IADD3.X R141, R19, R3, R153, P0, P6 ;  /* 0x00000003138da210 */ /* 0x000fe400007ec499 */
[----:B------:R-:W-:Y:S02]  /*9610*/  ISETP.LT.OR P2, PT, R0, 0x71, !P1 ;  /* 0x000000710000780c */ /* 0x000fe40004f41670 */
[----:B------:R-:W-:-:S11]  /*9620*/  LOP3.LUT P4, RZ, R233, 0x10, RZ, 0xc0, !PT ;  /* 0x00000010e9ff7812 */ /* 0x000fd6000788c0ff */
[----:B------:R-:W-:-:S04]  /*9630*/  @!P2 IADD3 R142, P0, P6, R23, R2, R236 ;  /* 0x00000002178ea210 */ /* 0x000fc80007e1e0ec */
[----:B------:R-:W-:Y:S02]  /*9640*/  @!P2 IADD3.X R143, R19, R3, R237, P0, P6 ;  /* 0x00000003138fa210 */ /* 0x000fe400007ec4ed */
[----:B------:R-:W-:Y:S02]  /*9650*/  ISETP.LT.OR P6, PT, R0, 0x21, !P4 ;  /* 0x000000210000780c */ /* 0x000fe400067c1670 */
[----:B0-----:R-:W-:-:S05]  /*9660*/  @!P3 PRMT R24, R16, 0x8880, RZ ;  /* 0x000088801018b816 */ /* 0x001fca00000000ff */
[----:B------:R-:W-:-:S04]  /*9670*/  @!P3 IMAD R4, R24, R18, RZ ;  /* 0x000000121804b224 */ /* 0x000fc800078e02ff */
[----:B--2---:R-:W-:Y:S02]  /*9680*/  @!P3 IMAD R24, R175, R17, R4 ;  /* 0x00000011af18b224 */ /* 0x004fe400078e0204 */
[----:B------:R-:W2:Y:S04]  /*9690*/  LDL.LU R175, [R1+0x148] ;  /* 0x0001480001af7983 */ /* 0x000ea80000300800 */
[----:B------:R0:W-:Y:S04]  /*96a0*/  @!P3 STG.E.U8 desc[UR60][R70.64+0x29], R24 ;  /* 0x000029184600b986 */ /* 0x0001e8000c10113c */
[----:B------:R-:W0:Y:S02]  /*96b0*/  @!P6 LDG.E.U8 R16, desc[UR60][R8.64+0x20] ;  /* 0x0000203c0810e981 */ /* 0x000e24000c1e1100 */
[----:B0-----:R-:W-:-:S05]  /*96c0*/  @!P6 PRMT R24, R16, 0x8880, RZ ;  /* 0x000088801018e816 */ /* 0x001fca00000000ff */
[----:B------:R-:W-:-:S04]  /*96d0*/  @!P6 IMAD R4, R24, R18, RZ ;  /* 0x000000121804e224 */ /* 0x000fc800078e02ff */
[----:B----4-:R-:W-:Y:S01]  /*96e0*/  @!P6 IMAD R24, R166, R17, R4 ;  /* 0x00000011a618e224 */ /* 0x010fe200078e0204 */
[C---:B------:R-:W-:Y:S01]  /*96f0*/  ISETP.LT.OR P3, PT, R0.reuse, 0x21, !P5 ;  /* 0x000000210000780c */ /* 0x040fe20006f61670 */
[----:B------:R-:W4:Y:S04]  /*9700*/  LDL.LU R166, [R1+0x14c] ;  /* 0x00014c0001a67983 */ /* 0x000f280000300800 */
[----:B------:R0:W-:Y:S01]  /*9710*/  @!P6 STG.E.U8 desc[UR60][R6.64+0x20], R24 ;  /* 0x000020180600e986 */ /* 0x0001e2000c10113c */
[----:B------:R-:W-:-:S13]  /*9720*/  ISETP.LT.OR P6, PT, R0, 0x22, !P4 ;  /* 0x000000220000780c */ /* 0x000fda00067c1670 */
[----:B------:R-:W0:Y:S02]  /*9730*/  @!P6 LDG.E.U8 R16, desc[UR60][R8.64+0x21] ;  /* 0x0000213c0810e981 */ /* 0x000e24000c1e1100 */
[----:B0-----:R-:W-:-:S05]  /*9740*/  @!P6 PRMT R24, R16, 0x8880, RZ ;  /* 0x000088801018e816 */ /* 0x001fca00000000ff */
[----:B------:R-:W-:-:S04]  /*9750*/  @!P6 IMAD R4, R24, R18, RZ ;  /* 0x000000121804e224 */ /* 0x000fc800078e02ff */
[----:B---3--:R-:W-:Y:S01]  /*9760*/  @!P6 IMAD R24, R167, R17, R4 ;  /* 0x00000011a718e224 */ /* 0x008fe200078e0204 */
[----:B------:R-:W-:Y:S01]  /*9770*/  LOP3.LUT R233, R233, 0xfffffff7, RZ, 0xc0, !PT ;  /* 0xfffffff7e9e97812 */ /* 0x000fe200078ec0ff */
[----:B------:R-:W3:Y:S04]  /*9780*/  LDL.LU R167, [R1+0x150] ;  /* 0x0001500001a77983 */ /* 0x000ee80000300800 */
[----:B------:R0:W-:Y:S04]  /*9790*/  @!P6 STG.E.U8 desc[UR60][R6.64+0x21], R24 ;  /* 0x000021180600e986 */ /* 0x0001e8000c10113c */
[----:B------:R-:W0:Y:S01]  /*97a0*/  @!P3 LDG.E.U8 R16, desc[UR60][R10.64+0x20] ;  /* 0x0000203c0a10b981 */ /* 0x000e22000c1e1100 */
[----:B------:R-:W-:-:S02]  /*97b0*/  @P4 LOP3.LUT R233, R233, 0x8, RZ, 0xfc, !PT ;  /* 0x00000008e9e94812 */ /* 0x000fc400078efcff */
[----:B------:R-:W-:Y:S02]  /*97c0*/  ISETP.LT.OR P4, PT, R0, 0x72, !P1 ;  /* 0x000000720000780c */ /* 0x000fe40004f81670 */
[----:B------:R-:W-:-:S04]  /*97d0*/  LOP3.LUT R5, R5, 0xfffffeff, RZ, 0xc0, !PT ;  /* 0xfffffeff05057812 */ /* 0x000fc800078ec0ff */
[----:B------:R-:W-:-:S07]  /*97e0*/  @P2 LOP3.LUT R5, R5, 0x100, RZ, 0xfc, !PT ;  /* 0x0000010005052812 */ /* 0x000fce00078efcff */
[----:B------:R-:W-:-:S04]  /*97f0*/  @!P4 IADD3 R128, P0, P2, R23, R2, R236 ;  /* 0x000000021780c210 */ /* 0x000fc80007a1e0ec */
[----:B------:R-:W-:Y:S02]  /*9800*/  @!P4 IADD3.X R129, R19, R3, R237, P0, P2 ;  /* 0x000000031381c210 */ /* 0x000fe400007e44ed */
[----:B------:R-:W-:Y:S02]  /*9810*/  ISETP.LT.OR P2, PT, R0, 0x79, !P1 ;  /* 0x000000790000780c */ /* 0x000fe40004f41670 */
[----:B0-----:R-:W-:-:S05]  /*9820*/  @!P3 PRMT R24, R16, 0x8880, RZ ;  /* 0x000088801018b816 */ /* 0x001fca00000000ff */
[----:B------:R-:W-:-:S04]  /*9830*/  @!P3 IMAD R4, R24, R18, RZ ;  /* 0x000000121804b224 */ /* 0x000fc800078e02ff */
[----:B--2---:R-:W-:Y:S01]  /*9840*/  @!P3 IMAD R24, R175, R17, R4 ;  /* 0x00000011af18b224 */ /* 0x004fe200078e0204 */
[----:B------:R-:W-:Y:S01]  /*9850*/  LOP3.LUT R5, R5, 0xffffffbf, RZ, 0xc0, !PT ;  /* 0xffffffbf05057812 */ /* 0x000fe200078ec0ff */
[----:B------:R-:W2:Y:S04]  /*9860*/  LDL.LU R175, [R1+0x154] ;  /* 0x0001540001af7983 */ /* 0x000ea80000300800 */
[----:B------:R0:W-:Y:S01]  /*9870*/  @!P3 STG.E.U8 desc[UR60][R68.64+0x20], R24 ;  /* 0x000020184400b986 */ /* 0x0001e2000c10113c */
[----:B------:R-:W-:-:S13]  /*9880*/  ISETP.LT.OR P3, PT, R0, 0x22, !P5 ;  /* 0x000000220000780c */ /* 0x000fda0006f61670 */
[----:B------:R-:W0:Y:S01]  /*9890*/  @!P3 LDG.E.U8 R16, desc[UR60][R10.64+0x21] ;  /* 0x0000213c0a10b981 */ /* 0x000e22000c1e1100 */
[----:B------:R-:W-:Y:S02]  /*98a0*/  @P4 LOP3.LUT R5, R5, 0x40, RZ, 0xfc, !PT ;  /* 0x0000004005054812 */ /* 0x000fe400078efcff */
[----:B------:R-:W-:Y:S02]  /*98b0*/  @!P2 IADD3 R130, P0, P6, R23, R2, R236 ;  /* 0x000000021782a210 */ /* 0x000fe40007e1e0ec */
[----:B------:R-:W-:Y:S02]  /*98c0*/  LOP3.LUT R5, R5, 0xffffffdf, RZ, 0xc0, !PT ;  /* 0xffffffdf05057812 */ /* 0x000fe400078ec0ff */
[----:B------:R-:W-:Y:S02]  /*98d0*/  @!P2 IADD3.X R131, R19, R3, R237, P0, P6 ;  /* 0x000000031383a210 */ /* 0x000fe400007ec4ed */
[----:B------:R-:W-:Y:S02]  /*98e0*/  @P2 LOP3.LUT R5, R5, 0x20, RZ, 0xfc, !PT ;  /* 0x0000002005052812 */ /* 0x000fe400078efcff */
[----:B------:R-:W-:-:S02]  /*98f0*/  ISETP.LT.OR P2, PT, R0, 0x7a, !P1 ;  /* 0x0000007a0000780c */ /* 0x000fc40004f41670 */
        /* <DEDUP_REMOVED lines=11> */
[----:B----4-:R-:W-:Y:S02]  /*99b0*/  @!P3 IMAD R24, R166, R17, R4 ;  /* 0x00000011a618b224 */ /* 0x010fe400078e0204 */
[----:B------:R-:W4:Y:S04]  /*99c0*/  LDL.LU R166, [R1+0x158] ;  /* 0x0001580001a67983 */ /* 0x000f280000300800 */
[----:B------:R0:W-:Y:S04]  /*99d0*/  @!P3 STG.E.U8 desc[UR60][R66.64+0x21], R24 ;  /* 0x000021184200b986 */ /* 0x0001e8000c10113c */
        /* <DEDUP_REMOVED lines=8> */
[----:B------:R-:W0:Y:S01]  /*9a60*/  @!P6 LDG.E.U8 R16, desc[UR60][R8.64+0x29] ;  /* 0x0000293c0810e981 */ /* 0x000e22000c1e1100 */
[----:B------:R-:W-:Y:S02]  /*9a70*/  LOP3.LUT R5, R5, 0xffffff7f, RZ, 0xc0, !PT ;  /* 0xffffff7f05057812 */ /* 0x000fe400078ec0ff */
[----:B0-----:R-:W-:-:S05]  /*9a80*/  @!P6 PRMT R24, R16, 0x8880, RZ ;  /* 0x000088801018e816 */ /* 0x001fca00000000ff */
[----:B------:R-:W-:-:S04]  /*9a90*/  @!P6 IMAD R4, R24, R18, RZ ;  /* 0x000000121804e224 */ /* 0x000fc800078e02ff */
[----:B--2---:R-:W-:Y:S01]  /*9aa0*/  @!P6 IMAD R24, R175, R17, R4 ;  /* 0x00000011af18e224 */ /* 0x004fe200078e0204 */
[----:B------:R-:W-:Y:S01]  /*9ab0*/  @P2 LOP3.LUT R5, R5, 0x80, RZ, 0xfc, !PT ;  /* 0x0000008005052812 */ /* 0x000fe200078efcff */
[----:B------:R-:W2:Y:S04]  /*9ac0*/  LDL.LU R175, [R1+0x120] ;  /* 0x0001200001af7983 */ /* 0x000ea80000300800 */
[----:B------:R0:W-:Y:S04]  /*9ad0*/  @!P6 STG.E.U8 desc[UR60][R6.64+0x29], R24 ;  /* 0x000029180600e986 */ /* 0x0001e8000c10113c */
[----:B------:R-:W0:Y:S01]  /*9ae0*/  @!P3 LDG.E.U8 R16, desc[UR60][R10.64+0x28] ;  /* 0x0000283c0a10b981 */ /* 0x000e22000c1e1100 */
[----:B------:R-:W-:-:S02]  /*9af0*/  ISETP.LT.OR P2, PT, R0, 0x72, !P5 ;  /* 0x000000720000780c */ /* 0x000fc40006f41670 */
[----:B------:R-:W-:-:S04]  /*9b00*/  LOP3.LUT R22, R22, 0xbfffffff, RZ, 0xc0, !PT ;  /* 0xbfffffff16167812 */ /* 0x000fc800078ec0ff */
[----:B------:R-:W-:-:S07]  /*9b10*/  @P4 LOP3.LUT R22, R22, 0x40000000, RZ, 0xfc, !PT ;  /* 0x4000000016164812 */ /* 0x000fce00078efcff */
[----:B------:R-:W-:-:S04]  /*9b20*/  @!P2 IADD3 R120, P0, P4, R23, R2, R29 ;  /* 0x000000021778a210 */ /* 0x000fc80007c1e01d */
[----:B------:R-:W-:Y:S02]  /*9b30*/  @!P2 IADD3.X R121, R19, R3, R153, P0, P4 ;  /* 0x000000031379a210 */ /* 0x000fe400007e8499 */
[C---:B------:R-:W-:Y:S02]  /*9b40*/  ISETP.LT.OR P0, PT, R0.reuse, 0x2a, !P5 ;  /* 0x0000002a0000780c */ /* 0x040fe40006f01670 */
[----:B------:R-:W-:Y:S02]  /*9b50*/  ISETP.LT.OR P4, PT, R0, 0x79, !P5 ;  /* 0x000000790000780c */ /* 0x000fe40006f81670 */
[----:B0-----:R-:W-:-:S05]  /*9b60*/  @!P3 PRMT R24, R16, 0x8880, RZ ;  /* 0x000088801018b816 */ /* 0x001fca00000000ff */
[----:B------:R-:W-:-:S04]  /*9b70*/  @!P3 IMAD R4, R24, R18, RZ ;  /* 0x000000121804b224 */ /* 0x000fc800078e02ff */
[----:B----4-:R-:W-:Y:S01]  /*9b80*/  @!P3 IMAD R24, R166, R17, R4 ;  /* 0x00000011a618b224 */ /* 0x010fe200078e0204 */
[----:B------:R-:W-:Y:S01]  /*9b90*/  LOP3.LUT R232, R232, 0xf7ffffff, RZ, 0xc0, !PT ;  /* 0xf7ffffffe8e87812 */ /* 0x000fe200078ec0ff */
[----:B------:R-:W4:Y:S04]  /*9ba0*/  LDL.LU R166, [R1+0x124] ;  /* 0x0001240001a67983 */ /* 0x000f280000300800 */
[----:B------:R0:W-:Y:S04]  /*9bb0*/  @!P3 STG.E.U8 desc[UR60][R64.64+0x28], R24 ;  /* 0x000028184000b986 */ /* 0x0001e8000c10113c */
[----:B------:R-:W0:Y:S01]  /*9bc0*/  @!P0 LDG.E.U8 R16, desc[UR60][R10.64+0x29] ;  /* 0x0000293c0a108981 */ /* 0x000e22000c1e1100 */
[----:B------:R-:W-:-:S02]  /*9bd0*/  @!P4 IADD3 R122, P3, P6, R23, R2, R29 ;  /* 0x00000002177ac210 */ /* 0x000fc40007e7e01d */
[----:B------:R-:W-:Y:S02]  /*9be0*/  @P2 LOP3.LUT R232, R232, 0x8000000, RZ, 0xfc, !PT ;  /* 0x08000000e8e82812 */ /* 0x000fe400078efcff */
        /* <DEDUP_REMOVED lines=20> */
[----:B------:R-:W-:Y:S01]  /*9d30*/  LOP3.LUT P2, RZ, R233, 0x4, RZ, 0xc0, !PT ;  /* 0x00000004e9ff7812 */ /* 0x000fe2000784c0ff */
[----:B------:R-:W2:Y:S04]  /*9d40*/  LDL.LU R175, [R1+0x12c] ;  /* 0x00012c0001af7983 */ /* 0x000ea80000300800 */
        /* <DEDUP_REMOVED lines=9> */
[----:B------:R-:W4:Y:S04]  /*9de0*/  LDL.LU R166, [R1+0x130] ;  /* 0x0001300001a67983 */ /* 0x000f280000300800 */
        /* <DEDUP_REMOVED lines=9> */
[----:B---3--:R-:W-:Y:S01]  /*9e80*/  @!P6 IMAD R24, R167, R17, R4 ;  /* 0x00000011a718e224 */ /* 0x008fe200078e0204 */
[----:B------:R-:W-:Y:S01]  /*9e90*/  LOP3.LUT R5, R5, 0xffffdfff, RZ, 0xc0, !PT ;  /* 0xffffdfff05057812 */ /* 0x000fe200078ec0ff */
[----:B------:R-:W3:Y:S04]  /*9ea0*/  LDL.LU R167, [R1+0x134] ;  /* 0x0001340001a77983 */ /* 0x000ee80000300800 */
        /* <DEDUP_REMOVED lines=13> */
[----:B------:R-:W-:-:S13]  /*9f80*/  ISETP.LT.OR P6, PT, R0, 0x39, !P3 ;  /* 0x000000390000780c */ /* 0x000fda0005fc1670 */
[----:B------:R-:W0:Y:S01]  /*9f90*/  @!P6 LDG.E.U8 R16, desc[UR60][R234.64+0x38] ;  /* 0x0000383cea10e981 */ /* 0x000e22000c1e1100 */
[----:B------:R-:W-:Y:S02]  /*9fa0*/  @P4 LOP3.LUT R5, R5, 0x2000, RZ, 0xfc, !PT ;  /* 0x0000200005054812 */ /* 0x000fe400078efcff */
[----:B0-----:R-:W-:-:S05]  /*9fb0*/  @!P6 PRMT R24, R16, 0x8880, RZ ;  /* 0x000088801018e816 */ /* 0x001fca00000000ff */
[----:B------:R-:W-:-:S04]  /*9fc0*/  @!P6 IMAD R4, R24, R18, RZ ;  /* 0x000000121804e224 */ /* 0x000fc800078e02ff */
[----:B----4-:R-:W-:Y:S01]  /*9fd0*/  @!P6 IMAD R24, R166, R17, R4 ;  /* 0x00000011a618e224 */ /* 0x010fe200078e0204 */
        /* <DEDUP_REMOVED lines=15> */
[----:B------:R-:W-:-:S05]  /*a0d0*/  @!P6 IADD3 R62, P4, R2, R23, RZ ;  /* 0x00000017023ee210 */ /* 0x000fca0007f9e0ff */
[----:B------:R-:W-:Y:S01]  /*a0e0*/  @!P6 IMAD.X R63, R3, 0x1, R19, P4 ;  /* 0x00000001033fe824 */ /* 0x000fe200020e0613 */
[----:B------:R-:W-:Y:S02]  /*a0f0*/  ISETP.LT.OR P4, PT, R0, 0x8a, !P1 ;  /* 0x0000008a0000780c */ /* 0x000fe40004f81670 */
        /* <DEDUP_REMOVED lines=13> */
[----:B------:R-:W-:Y:S02]  /*a1d0*/  LOP3.LUT R5, R5, 0xffffefff, RZ, 0xc0, !PT ;  /* 0xffffefff05057812 */ /* 0x000fe400078ec0ff */
[----:B------:R-:W-:Y:S02]  /*a1e0*/  @P2 LOP3.LUT R22, R22, 0x10000000, RZ, 0xfc, !PT ;  /* 0x1000000016162812 */ /* 0x000fe400078efcff */
[----:B------:R-:W-:Y:S02]  /*a1f0*/  @P0 LOP3.LUT R5, R5, 0x1000, RZ, 0xfc, !PT ;  /* 0x0000100005050812 */ /* 0x000fe400078efcff */
[----:B------:R-:W-:Y:S02]  /*a200*/  LOP3.LUT P0, RZ, R233, 0x1, RZ, 0xc0, !PT ;  /* 0x00000001e9ff7812 */ /* 0x000fe4000780c0ff */
        /* <DEDUP_REMOVED lines=22> */
[----:B------:R-:W-:Y:S01]  /*a370*/  LOP3.LUT R22, R22, 0x7fffffff, RZ, 0xc0, !PT ;  /* 0x7fffffff16167812 */ /* 0x000fe200078ec0ff */
[----:B------:R-:W2:Y:S04]  /*a380*/  LDL.LU R175, [R1+0x110] ;  /* 0x0001100001af7983 */ /* 0x000ea80000300800 */
        /* <DEDUP_REMOVED lines=26> */
[----:B------:R-:W-:-:S04]  /*a530*/  LOP3.LUT R5, R5, 0xfffffdff, RZ, 0xc0, !PT ;  /* 0xfffffdff05057812 */ /* 0x000fc800078ec0ff */
[----:B------:R-:W-:Y:S02]  /*a540*/  @P0 LOP3.LUT R5, R5, 0x200, RZ, 0xfc, !PT ;  /* 0x0000020005050812 */ /* 0x000fe400078efcff */
[----:B------:R-:W-:-:S05]  /*a550*/  LOP3.LUT P0, RZ, R22, 0x80000000, RZ, 0xc0, !PT ;  /* 0x8000000016ff7812 */ /* 0x000fca000780c0ff */
        /* <DEDUP_REMOVED lines=38> */
[----:B------:R-:W-:-:S04]  /*a7c0*/  LOP3.LUT R5, R5, 0xfffeffff, RZ, 0xc0, !PT ;  /* 0xfffeffff05057812 */ /* 0x000fc800078ec0ff */
[----:B------:R-:W-:Y:S02]  /*a7d0*/  @P4 LOP3.LUT R5, R5, 0x10000, RZ, 0xfc, !PT ;  /* 0x0001000005054812 */ /* 0x000fe400078efcff */
[----:B------:R-:W-:Y:S02]  /*a7e0*/  @!P2 IADD3 R98, P0, P6, R23, R2, R236 ;  /* 0x000000021762a210 */ /* 0x000fe40007e1e0ec */
[----:B------:R-:W-:Y:S02]  /*a7f0*/  LOP3.LUT R5, R5, 0xffff7fff, RZ, 0xc0, !PT ;  /* 0xffff7fff05057812 */ /* 0x000fe400078ec0ff */
[----:B------:R-:W-:Y:S02]  /*a800*/  LOP3.LUT P4, RZ, R22, 0x40000000, RZ, 0xc0, !PT ;  /* 0x4000000016ff7812 */ /* 0x000fe4000788c0ff */
[----:B------:R-:W-:Y:S02]  /*a810*/  @P2 LOP3.LUT R5, R5, 0x8000, RZ, 0xfc, !PT ;  /* 0x0000800005052812 */ /* 0x000fe400078efcff */
[----:B------:R-:W-:-:S02]  /*a820*/  @!P2 IADD3.X R99, R19, R3, R237, P0, P6 ;  /* 0x000000031363a210 */ /* 0x000fc400007ec4ed */
[----:B------:R-:W-:Y:S02]  /*a830*/  ISETP.LT.OR P2, PT, R0, 0x9a, !P1 ;  /* 0x0000009a0000780c */ /* 0x000fe40004f41670 */
[----:B------:R-:W-:-:S04]  /*a840*/  LOP3.LUT R22, R22, 0xdfffffff, RZ, 0xc0, !PT ;  /* 0xdfffffff16167812 */ /* 0x000fc800078ec0ff */
[----:B------:R-:W-:Y:S02]  /*a850*/  @P1 LOP3.LUT R22, R22, 0x20000000, RZ, 0xfc, !PT ;  /* 0x2000000016161812 */ /* 0x000fe400078efcff */
[----:B------:R-:W-:-:S05]  /*a860*/  ISETP.LT.OR P1, PT, R0, 0x91, !P5 ;  /* 0x000000910000780c */ /* 0x000fca0006f21670 */
[----:B------:R-:W-:-:S04]  /*a870*/  @!P2 IADD3 R100, P0, P6, R23, R2, R236 ;  /* 0x000000021764a210 */ /* 0x000fc80007e1e0ec */
[----:B------:R-:W-:-:S04]  /*a880*/  @!P2 IADD3.X R101, R19, R3, R237, P0, P6 ;  /* 0x000000031365a210 */ /* 0x000fc800007ec4ed */
        /* <DEDUP_REMOVED lines=45> */
[----:B------:R-:W-:Y:S02]  /*ab60*/  LOP3.LUT R232, R232, 0xfffffff7, RZ, 0xc0, !PT ;  /* 0xfffffff7e8e87812 */ /* 0x000fe400078ec0ff */
        /* <DEDUP_REMOVED lines=118> */
[----:B---3--:R-:W-:-:S05]  /*b2d0*/  @!P6 IMAD R24, R167, R17, R4 ;  /* 0x00000011a718e224 */ /* 0x008fca00078e0204 */
        /* <DEDUP_REMOVED lines=16> */
[----:B------:R-:W-:Y:S02]  /*b3e0*/  @!P4 IADD3 R76, P3, P6, R23, R2, R29 ;  /* 0x00000002174cc210 */ /* 0x000fe40007e7e01d */
[----:B------:R-:W-:Y:S01]  /*b3f0*/  @P5 LOP3.LUT R22, R22, 0x2000000, RZ, 0xfc, !PT ;  /* 0x0200000016165812 */ /* 0x000fe200078efcff */
[----:B------:R-:W3:Y:S01]  /*b400*/  LDL.LU R167, [R1+0xa4] ;  /* 0x0000a40001a77983 */ /* 0x000ee20000300800 */
[----:B------:R-:W-:-:S02]  /*b410*/  @!P4 IADD3.X R77, R19, R3, R153, P3, P6 ;  /* 0x00000003134dc210 */ /* 0x000fc40001fec499 */
[----:B------:R-:W-:-:S13]  /*b420*/  ISETP.LT.OR P6, PT, R0, 0x4a, !P2 ;  /* 0x0000004a0000780c */ /* 0x000fda00057c1670 */
[----:B------:R-:W4:Y:S01]  /*b430*/  @!P6 LDG.E.U8 R16, desc[UR60][R20.64+0x49] ;  /* 0x0000493c1410e981 */ /* 0x000f22000c1e1100 */
[----:B0-----:R-:W-:-:S05]  /*b440*/  @!P6 IADD3 R46, P3, R2, R23, RZ ;  /* 0x00000017022ee210 */ /* 0x001fca0007f7e0ff */
[----:B------:R-:W-:Y:S01]  /*b450*/  @!P6 IMAD.X R47, R3, 0x1, R19, P3 ;  /* 0x00000001032fe824 */ /* 0x000fe200018e0613 */
[----:B------:R-:W-:Y:S02]  /*b460*/  ISETP.LT.OR P3, PT, R0, 0xb1, !P1 ;  /* 0x000000b10000780c */ /* 0x000fe40004f61670 */
        /* <DEDUP_REMOVED lines=23> */
[----:B---3--:R-:W-:Y:S01]  /*b5e0*/  @!P6 IMAD R24, R167, R17, R4 ;  /* 0x00000011a718e224 */ /* 0x008fe200078e0204 */
[----:B------:R-:W-:Y:S01]  /*b5f0*/  ISETP.LT.OR P5, PT, R0, 0xb2, !P1 ;  /* 0x000000b20000780c */ /* 0x000fe20004fa1670 */
[----:B------:R-:W3:Y:S04]  /*b600*/  LDL.LU R167, [R1+0xb0] ;  /* 0x0000b00001a77983 */ /* 0x000ee80000300800 */
        /* <DEDUP_REMOVED lines=35> */
[----:B------:R0:W-:Y:S04]  /*b840*/  @!P4 STG.E.U8 desc[UR60][R42.64+0x41], R24 ;  /* 0x000041182a00c986 */ /* 0x0001e8000c10113c */
        /* <DEDUP_REMOVED lines=47> */
[----:B---3--:R-:W-:Y:S02]  /*bb40*/  @!P3 IMAD R24, R167, R17, R4 ;  /* 0x00000011a718b224 */ /* 0x008fe400078e0204 */
[----:B------:R-:W3:Y:S04]  /*bb50*/  LDL.LU R167, [R1+0x88] ;  /* 0x0000880001a77983 */ /* 0x000ee80000300800 */
        /* <DEDUP_REMOVED lines=12> */
[----:B--2---:R-:W-:Y:S01]  /*bc20*/  @!P6 IMAD R24, R175, R17, R4 ;  /* 0x00000011af18e224 */ /* 0x004fe200078e0204 */
[----:B------:R-:W-:Y:S01]  /*bc30*/  LOP3.LUT R22, R22, 0xfffffffd, RZ, 0xc0, !PT ;  /* 0xfffffffd16167812 */ /* 0x000fe200078ec0ff */
[----:B------:R-:W2:Y:S04]  /*bc40*/  LDL.LU R175, [R1+0x90] ;  /* 0x0000900001af7983 */ /* 0x000ea80000300800 */
[----:B------:R0:W-:Y:S04]  /*bc50*/  @!P6 STG.E.U8 desc[UR60][R6.64+0x41], R24 ;  /* 0x000041180600e986 */ /* 0x0001e8000c10113c */
[----:B------:R-:W0:Y:S01]  /*bc60*/  @!P3 LDG.E.U8 R16, desc[UR60][R10.64+0x40] ;  /* 0x0000403c0a10b981 */ /* 0x000e22000c1e1100 */
[----:B------:R-:W-:-:S04]  /*bc70*/  @P2 LOP3.LUT R22, R22, 0x2, RZ, 0xfc, !PT ;  /* 0x0000000216162812 */ /* 0x000fc800078efcff */
[----:B------:R-:W-:-:S04]  /*bc80*/  LOP3.LUT R22, R22, 0xff7fffff, RZ, 0xc0, !PT ;  /* 0xff7fffff16167812 */ /* 0x000fc800078ec0ff */
[----:B------:R-:W-:Y:S02]  /*bc90*/  @P4 LOP3.LUT R22, R22, 0x800000, RZ, 0xfc, !PT ;  /* 0x0080000016164812 */ /* 0x000fe400078efcff */
[----:B------:R-:W-:Y:S02]  /*bca0*/  ISETP.LT.OR P4, PT, R0, 0xc2, !P1 ;  /* 0x000000c20000780c */ /* 0x000fe40004f81670 */
[----:B------:R-:W-:-:S11]  /*bcb0*/  LOP3.LUT R5, R5, 0x7fffffff, RZ, 0xc0, !PT ;  /* 0x7fffffff05057812 */ /* 0x000fd600078ec0ff */
[----:B------:R-:W-:Y:S02]  /*bcc0*/  @!P4 IADD3 R48, P0, P2, R23, R2, R236 ;  /* 0x000000021730c210 */ /* 0x000fe40007a1e0ec */
[----:B0-----:R-:W-:-:S05]  /*bcd0*/  @!P3 PRMT R24, R16, 0x8880, RZ ;  /* 0x000088801018b816 */ /* 0x001fca00000000ff */
[----:B------:R-:W-:-:S04]  /*bce0*/  @!P3 IMAD R4, R24, R18, RZ ;  /* 0x000000121804b224 */ /* 0x000fc800078e02ff */
[----:B---3--:R-:W-:Y:S01]  /*bcf0*/  @!P3 IMAD R24, R167, R17, R4 ;  /* 0x00000011a718b224 */ /* 0x008fe200078e0204 */
[----:B------:R-:W-:Y:S01]  /*bd00*/  @!P4 IADD3.X R49, R19, R3, R237, P0, P2 ;  /* 0x000000031331c210 */ /* 0x000fe200007e44ed */
[----:B------:R-:W3:Y:S04]  /*bd10*/  LDL.LU R167, [R1+0x94] ;  /* 0x0000940001a77983 */ /* 0x000ee80000300800 */
[----:B------:R0:W-:Y:S01]  /*bd20*/  @!P3 STG.E.U8 desc[UR60][R36.64+0x40], R24 ;  /* 0x000040182400b986 */ /* 0x0001e2000c10113c */
[----:B------:R-:W-:-:S13]  /*bd30*/  ISETP.LT.OR P3, PT, R0, 0x42, !P5 ;  /* 0x000000420000780c */ /* 0x000fda0006f61670 */
[----:B------:R-:W0:Y:S01]  /*bd40*/  @!P3 LDG.E.U8 R16, desc[UR60][R10.64+0x41] ;  /* 0x0000413c0a10b981 */ /* 0x000e22000c1e1100 */
[----:B------:R-:W-:Y:S02]  /*bd50*/  ISETP.LT.OR P2, PT, R0, 0xc9, !P1 ;  /* 0x000000c90000780c */ /* 0x000fe40004f41670 */
[----:B------:R-:W-:-:S04]  /*bd60*/  @P4 LOP3.LUT R5, R5, 0x80000000, RZ, 0xfc, !PT ;  /* 0x8000000005054812 */ /* 0x000fc800078efcff */
[----:B------:R-:W-:-:S07]  /*bd70*/  LOP3.LUT R5, R5, 0xbfffffff, RZ, 0xc0, !PT ;  /* 0xbfffffff05057812 */ /* 0x000fce00078ec0ff */
        /* <DEDUP_REMOVED lines=26> */
[----:B------:R-:W0:Y:S01]  /*bf20*/  @!P6 LDG.E.U8 R16, desc[UR60][R8.64+0x49] ;  /* 0x0000493c0810e981 */ /* 0x000e22000c1e1100 */
[----:B------:R-:W-:Y:S02]  /*bf30*/  LOP3.LUT R22, R22, 0xfffffffe, RZ, 0xc0, !PT ;  /* 0xfffffffe16167812 */ /* 0x000fe400078ec0ff */
[----:B0-----:R-:W-:-:S05]  /*bf40*/  @!P6 PRMT R24, R16, 0x8880, RZ ;  /* 0x000088801018e816 */ /* 0x001fca00000000ff */
[----:B------:R-:W-:-:S04]  /*bf50*/  @!P6 IMAD R4, R24, R18, RZ ;  /* 0x000000121804e224 */ /* 0x000fc800078e02ff */
[----:B---3--:R-:W-:Y:S01]  /*bf60*/  @!P6 IMAD R24, R167, R17, R4 ;  /* 0x00000011a718e224 */ /* 0x008fe200078e0204 */
[----:B------:R-:W-:Y:S01]  /*bf70*/  @P2 LOP3.LUT R22, R22, 0x1, RZ, 0xfc, !PT ;  /* 0x0000000116162812 */ /* 0x000fe200078efcff */
[----:B------:R-:W3:Y:S04]  /*bf80*/  LDL.LU R167, [R1+0x60] ;  /* 0x0000600001a77983 */ /* 0x000ee80000300800 */
        /* <DEDUP_REMOVED lines=30> */
[----:B--2---:R-:W-:Y:S01]  /*c170*/  @!P0 IMAD R24, R175, R17, R4 ;  /* 0x00000011af188224 */ /* 0x004fe200078e0204 */
[----:B------:R-:W-:Y:S01]  /*c180*/  ISETP.LT.OR P4, PT, R0, 0xd1, !P1 ;  /* 0x000000d10000780c */ /* 0x000fe20004f81670 */
[----:B------:R-:W2:Y:S04]  /*c190*/  LDL.LU R175, [R1+0x68] ;  /* 0x0000680001af7983 */ /* 0x000ea80000300800 */
[----:B------:R0:W-:Y:S04]  /*c1a0*/  @!P0 STG.E.U8 desc[UR60][R26.64+0x49], R24 ;  /* 0x000049181a008986 */ /* 0x0001e8000c10113c */
[----:B------:R-:W0:Y:S02]  /*c1b0*/  @!P6 LDG.E.U8 R16, desc[UR60][R234.64+0x50] ;  /* 0x0000503cea10e981 */ /* 0x000e24000c1e1100 */
[----:B0-----:R-:W-:-:S05]  /*c1c0*/  @!P6 PRMT R24, R16, 0x8880, RZ ;  /* 0x000088801018e816 */ /* 0x001fca00000000ff */
[----:B------:R-:W-:-:S04]  /*c1d0*/  @!P6 IMAD R4, R24, R18, RZ ;  /* 0x000000121804e224 */ /* 0x000fc800078e02ff */
[----:B---3--:R-:W-:Y:S01]  /*c1e0*/  @!P6 IMAD R24, R167, R17, R4 ;  /* 0x00000011a718e224 */ /* 0x008fe200078e0204 */
[----:B------:R-:W-:Y:S01]  /*c1f0*/  LOP3.LUT P2, RZ, R22, 0x400000, RZ, 0xc0, !PT ;  /* 0x0040000016ff7812 */ /* 0x000fe2000784c0ff */
[----:B------:R-:W3:Y:S04]  /*c200*/  LDL.LU R167, [R1+0x6c] ;  /* 0x00006c0001a77983 */ /* 0x000ee80000300800 */
        /* <DEDUP_REMOVED lines=26> */
[----:B------:R-:W3:Y:S01]  /*c3b0*/  @!P6 LDG.E.U8 R16, desc[UR60][R20.64+0x51] ;  /* 0x0000513c1410e981 */ /* 0x000ee2000c1e1100 */
[----:B0-----:R-:W-:-:S05]  /*c3c0*/  @!P6 IADD3 R26, P0, R2, R23, RZ ;  /* 0x00000017021ae210 */ /* 0x001fca0007f1e0ff */
[----:B------:R-:W-:Y:S01]  /*c3d0*/  @!P6 IMAD.X R27, R3, 0x1, R19, P0 ;  /* 0x00000001031be824 */ /* 0x000fe200000e0613 */
[----:B---3--:R-:W-:-:S05]  /*c3e0*/  @!P6 PRMT R24, R16, 0x8880, RZ ;  /* 0x000088801018e816 */ /* 0x008fca00000000ff */
[----:B------:R-:W-:-:S04]  /*c3f0*/  @!P6 IMAD R4, R24, R18, RZ ;  /* 0x000000121804e224 */ /* 0x000fc800078e02ff */
[----:B------:R-:W-:Y:S01]  /*c400*/  @!P6 IMAD R24, R167, R17, R4 ;  /* 0x00000011a718e224 */ /* 0x000fe200078e0204 */
[C---:B------:R-:W-:Y:S01]  /*c410*/  ISETP.LT.OR P0, PT, R0.reuse, 0xd9, !P1 ;  /* 0x000000d90000780c */ /* 0x040fe20004f01670 */
[----:B------:R-:W3:Y:S04]  /*c420*/  LDL.LU R167, [R1+0x78] ;  /* 0x0000780001a77983 */ /* 0x000ee80000300800 */
[----:B------:R0:W-:Y:S01]  /*c430*/  @!P6 STG.E.U8 desc[UR60][R26.64+0x51], R24 ;  /* 0x000051181a00e986 */ /* 0x0001e2000c10113c */
[----:B------:R-:W-:-:S13]  /*c440*/  ISETP.LT.OR P6, PT, R0, 0x59, !P3 ;  /* 0x000000590000780c */ /* 0x000fda0005fc1670 */
[----:B------:R-:W0:Y:S01]  /*c450*/  @!P6 LDG.E.U8 R16, desc[UR60][R234.64+0x58] ;  /* 0x0000583cea10e981 */ /* 0x000e22000c1e1100 */
[----:B------:R-:W-:Y:S02]  /*c460*/  @P4 LOP3.LUT R22, R22, 0x20, RZ, 0xfc, !PT ;  /* 0x0000002016164812 */ /* 0x000fe400078efcff */
[----:B0-----:R-:W-:-:S05]  /*c470*/  @!P6 PRMT R24, R16, 0x8880, RZ ;  /* 0x000088801018e816 */ /* 0x001fca00000000ff */
[----:B------:R-:W-:-:S04]  /*c480*/  @!P6 IMAD R4, R24, R18, RZ ;  /* 0x000000121804e224 */ /* 0x000fc800078e02ff */
[----:B----4-:R-:W-:-:S05]  /*c490*/  @!P6 IMAD R24, R166, R17, R4 ;  /* 0x00000011a618e224 */ /* 0x010fca00078e0204 */
        /* <DEDUP_REMOVED lines=8> */
[----:B------:R-:W-:Y:S01]  /*c520*/  LOP3.LUT R22, R22, 0xffffffef, RZ, 0xc0, !PT ;  /* 0xffffffef16167812 */ /* 0x000fe200078ec0ff */
[----:B------:R-:W2:Y:S04]  /*c530*/  LDL.LU R175, [R1+0x7c] ;  /* 0x00007c0001af7983 */ /* 0x000ea80000300800 */
[----:B------:R0:W-:Y:S01]  /*c540*/  @!P6 STG.E.U8 desc[UR60][R2.64+0x59], R24 ;  /* 0x000059180200e986 */ /* 0x0001e2000c10113c */
[----:B------:R-:W-:Y:S02]  /*c550*/  ISETP.LT.OR P6, PT, R0, 0x59, !P2 ;  /* 0x000000590000780c */ /* 0x000fe400057c1670 */
[----:B------:R-:W-:Y:S01]  /*c560*/  @P0 LOP3.LUT R22, R22, 0x10, RZ, 0xfc, !PT ;  /* 0x0000001016160812 */ /* 0x000fe200078efcff */
[----:B------:R-:W4:Y:S10]  /*c570*/  LDL.LU R166, [R1+0x40] ;  /* 0x0000400001a67983 */ /* 0x000f340000300800 */
[----:B------:R-:W0:Y:S01]  /*c580*/  @!P6 LDG.E.U8 R16, desc[UR60][R20.64+0x58] ;  /* 0x0000583c1410e981 */ /* 0x000e22000c1e1100 */
[----:B------:R-:W-:-:S05]  /*c590*/  @!P6 IADD3 R26, P4, R2, R23, RZ ;  /* 0x00000017021ae210 */ /* 0x000fca0007f9e0ff */
[----:B------:R-:W-:Y:S01]  /*c5a0*/  @!P6 IMAD.X R27, R3, 0x1, R19, P4 ;  /* 0x00000001031be824 */ /* 0x000fe200020e0613 */
[----:B------:R-:W-:Y:S02]  /*c5b0*/  ISETP.LT.OR P4, PT, R0, 0xda, !P1 ;  /* 0x000000da0000780c */ /* 0x000fe40004f81670 */
[C---:B------:R-:W-:Y:S02]  /*c5c0*/  LOP3.LUT P0, RZ, R22.reuse, 0x100000, RZ, 0xc0, !PT ;  /* 0x0010000016ff7812 */ /* 0x040fe4000780c0ff */
[----:B------:R-:W-:-:S04]  /*c5d0*/  LOP3.LUT R22, R22, 0xfffeffff, RZ, 0xc0, !PT ;  /* 0xfffeffff16167812 */ /* 0x000fc800078ec0ff */
[----:B------:R-:W-:Y:S02]  /*c5e0*/  @P3 LOP3.LUT R22, R22, 0x10000, RZ, 0xfc, !PT ;  /* 0x0001000016163812 */ /* 0x000fe400078efcff */
        /* <DEDUP_REMOVED lines=10> */
[----:B------:R-:W-:-:S04]  /*c690*/  @P1 LOP3.LUT R22, R22, 0x100, RZ, 0xfc, !PT ;  /* 0x0000010016161812 */ /* 0x000fc800078efcff */
[----:B------:R-:W-:-:S04]  /*c6a0*/  LOP3.LUT R22, R22, 0xfffffffb, RZ, 0xc0, !PT ;  /* 0xfffffffb16167812 */ /* 0x000fc800078ec0ff */
[----:B------:R-:W-:Y:S02]  /*c6b0*/  @P4 LOP3.LUT R22, R22, 0x4, RZ, 0xfc, !PT ;  /* 0x0000000416164812 */ /* 0x000fe400078efcff */
[----:B------:R-:W-:Y:S02]  /*c6c0*/  LOP3.LUT P4, RZ, R232, 0x2000000, RZ, 0xc0, !PT ;  /* 0x02000000e8ff7812 */ /* 0x000fe4000788c0ff */
[----:B------:R-:W-:-:S11]  /*c6d0*/  LOP3.LUT R22, R22, 0xfffbffff, RZ, 0xc0, !PT ;  /* 0xfffbffff16167812 */ /* 0x000fd600078ec0ff */
[----:B------:R-:W-:-:S04]  /*c6e0*/  @P4 LOP3.LUT R22, R22, 0x40000, RZ, 0xfc, !PT ;  /* 0x0004000016164812 */ /* 0x000fc800078efcff */
[----:B------:R-:W-:-:S04]  /*c6f0*/  LOP3.LUT R22, R22, 0xfff7ffff, RZ, 0xc0, !PT ;  /* 0xfff7ffff16167812 */ /* 0x000fc800078ec0ff */
[----:B------:R-:W-:Y:S02]  /*c700*/  @P2 LOP3.LUT R22, R22, 0x80000, RZ, 0xfc, !PT ;  /* 0x0008000016162812 */ /* 0x000fe400078efcff */
[----:B------:R-:W-:Y:S02]  /*c710*/  ISETP.LT.OR P2, PT, R0, 0xd1, !P5 ;  /* 0x000000d10000780c */ /* 0x000fe40006f41670 */
[----:B0-----:R-:W-:-:S05]  /*c720*/  @!P6 IADD3 R26, P1, R2, R23, RZ ;  /* 0x00000017021ae210 */ /* 0x001fca0007f3e0ff */
[----:B------:R-:W-:Y:S01]  /*c730*/  @!P6 IMAD.X R27, R3, 0x1, R19, P1 ;  /* 0x00000001031be824 */ /* 0x000fe200008e0613 */
[----:B--2---:R-:W-:-:S05]  /*c740*/  @!P6 PRMT R24, R16, 0x8880, RZ ;  /* 0x000088801018e816 */ /* 0x004fca00000000ff */
[----:B------:R-:W-:-:S04]  /*c750*/  @!P6 IMAD R4, R24, R18, RZ ;  /* 0x000000121804e224 */ /* 0x000fc800078e02ff */
[----:B------:R-:W-:Y:S01]  /*c760*/  @!P6 IMAD R24, R175, R17, R4 ;  /* 0x00000011af18e224 */ /* 0x000fe200078e0204 */
[----:B------:R-:W-:Y:S01]  /*c770*/  LOP3.LUT R22, R22, 0xfffffff7, RZ, 0xc0, !PT ;  /* 0xfffffff716167812 */ /* 0x000fe200078ec0ff */
        /* <DEDUP_REMOVED lines=13> */
[----:B------:R-:W0:Y:S01]  /*c850*/  @!P6 LDG.E.U8 R16, desc[UR60][R14.64+0x51] ;  /* 0x0000513c0e10e981 */ /* 0x000e22000c1e1100 */
[----:B------:R-:W-:Y:S02]  /*c860*/  @P2 LOP3.LUT R22, R22, 0x8, RZ, 0xfc, !PT ;  /* 0x0000000816162812 */ /* 0x000fe400078efcff */
[----:B0-----:R-:W-:-:S05]  /*c870*/  @!P6 PRMT R24, R16, 0x8880, RZ ;  /* 0x000088801018e816 */ /* 0x001fca00000000ff */
[----:B------:R-:W-:Y:S01]  /*c880*/  @!P6 IMAD R4, R24, R18, RZ ;  /* 0x000000121804e224 */ /* 0x000fe200078e02ff */
[----:B------:R-:W-:-:S04]  /*c890*/  @!P1 IADD3 R24, P4, P2, R23, R2, R29 ;  /* 0x0000000217189210 */ /* 0x000fc80007a9e01d */
[----:B------:R-:W-:Y:S02]  /*c8a0*/  @!P1 IADD3.X R25, R19, R3, R153, P4, P2 ;  /* 0x0000000313199210 */ /* 0x000fe400027e4499 */
[----:B------:R-:W-:Y:S01]  /*c8b0*/  LOP3.LUT P4, RZ, R22, 0x40000, RZ, 0xc0, !PT ;  /* 0x0004000016ff7812 */ /* 0x000fe2000788c0ff */
[----:B---3--:R-:W-:-:S05]  /*c8c0*/  @!P6 IMAD R26, R167, R17, R4 ;  /* 0x00000011a71ae224 */ /* 0x008fca00078e0204 */
[----:B------:R0:W-:Y:S07]  /*c8d0*/  @!P6 STG.E.U8 desc[UR60][R30.64+0x51], R26 ;  /* 0x0000511a1e00e986 */ /* 0x0001ee000c10113c */
[----:B------:R-:W0:Y:S01]  /*c8e0*/  @!P4 LDG.E.U8 R16, desc[UR60][R12.64+0x50] ;  /* 0x0000503c0c10c981 */ /* 0x000e22000c1e1100 */
[----:B------:R-:W-:Y:S02]  /*c8f0*/  LOP3.LUT P3, RZ, R232, 0x400000, RZ, 0xc0, !PT ;  /* 0x00400000e8ff7812 */ /* 0x000fe4000786c0ff */
[----:B------:R-:W-:-:S02]  /*c900*/  LOP3.LUT P2, RZ, R22, 0x80000, RZ, 0xc0, !PT ;  /* 0x0008000016ff7812 */ /* 0x000fc4000784c0ff */
[----:B------:R-:W-:Y:S02]  /*c910*/  LOP3.LUT R22, R22, 0xfffff7ff, RZ, 0xc0, !PT ;  /* 0xfffff7ff16167812 */ /* 0x000fe400078ec0ff */
[----:B------:R-:W-:Y:S02]  /*c920*/  LOP3.LUT R232, R232, 0xfdffffff, RZ, 0xc0, !PT ;  /* 0xfdffffffe8e87812 */ /* 0x000fe400078ec0ff */
[----:B------:R-:W-:Y:S02]  /*c930*/  @P1 LOP3.LUT R22, R22, 0x800, RZ, 0xfc, !PT ;  /* 0x0000080016161812 */ /* 0x000fe400078efcff */
[----:B0-----:R-:W-:-:S05]  /*c940*/  @!P4 PRMT R26, R16, 0x8880, RZ ;  /* 0x00008880101ac816 */ /* 0x001fca00000000ff */
[----:B------:R-:W-:-:S04]  /*c950*/  @!P4 IMAD R4, R26, R18, RZ ;  /* 0x000000121a04c224 */ /* 0x000fc800078e02ff */
[----:B--2---:R-:W-:-:S05]  /*c960*/  @!P4 IMAD R26, R175, R17, R4 ;  /* 0x00000011af1ac224 */ /* 0x004fca00078e0204 */
[----:B------:R0:W-:Y:S04]  /*c970*/  @!P4 STG.E.U8 desc[UR60][R168.64+0x50], R26 ;  /* 0x0000501aa800c986 */ /* 0x0001e8000c10113c */
[----:B------:R-:W2:Y:S01]  /*c980*/  @!P3 LDG.E.U8 R16, desc[UR60][R12.64+0x51] ;  /* 0x0000513c0c10b981 */ /* 0x000ea2000c1e1100 */
[----:B------:R-:W-:Y:S02]  /*c990*/  ISETP.LT.OR P4, PT, R0, 0xd9, !P5 ;  /* 0x000000d90000780c */ /* 0x000fe40006f81670 */
[----:B------:R-:W-:Y:S01]  /*c9a0*/  LOP3.LUT R22, R22, 0xfffffdff, RZ, 0xc0, !PT ;  /* 0xfffffdff16167812 */ /* 0x000fe200078ec0ff */
[----:B0-----:R-:W3:Y:S10]  /*c9b0*/  LDL.LU.64 R168, [R1+0x510] ;  /* 0x0005100001a87983 */ /* 0x001ef40000300a00 */
[----:B------:R-:W-:Y:S01]  /*c9c0*/  @!P4 IADD3 R26, P1, P6, R23, R2, R29 ;  /* 0x00000002171ac210 */ /* 0x000fe20007e3e01d */
[----:B------:R-:W3:Y:S01]  /*c9d0*/  LDL.LU R167, [R1+0x50] ;  /* 0x0000500001a77983 */ /* 0x000ee20000300800 */
[----:B------:R-:W-:-:S02]  /*c9e0*/  @P4 LOP3.LUT R232, R232, 0x2000000, RZ, 0xfc, !PT ;  /* 0x02000000e8e84812 */ /* 0x000fc400078efcff */
[----:B------:R-:W-:Y:S01]  /*c9f0*/  @!P4 IADD3.X R27, R19, R3, R153, P1, P6 ;  /* 0x00000003131bc210 */ /* 0x000fe20000fec499 */
[----:B------:R-:W3:Y:S01]  /*ca00*/  LDL.LU R152, [R1+0x54] ;  /* 0x0000540001987983 */ /* 0x000ee20000300800 */
[----:B------:R-:W-:Y:S02]  /*ca10*/  ISETP.LT.OR P4, PT, R0, 0xda, !P5 ;  /* 0x000000da0000780c */ /* 0x000fe40006f81670 */
[----:B------:R-:W-:Y:S01]  /*ca20*/  LOP3.LUT R22, R22, 0xffffffbf, RZ, 0xc0, !PT ;  /* 0xffffffbf16167812 */ /* 0x000fe200078ec0ff */
[----:B------:R-:W3:Y:S10]  /*ca30*/  LDL.LU R175, [R1+0x58] ;  /* 0x0000580001af7983 */ /* 0x000ef40000300800 */
[----:B------:R-:W-:-:S04]  /*ca40*/  @P4 LOP3.LUT R22, R22, 0x40, RZ, 0xfc, !PT ;  /* 0x0000004016164812 */ /* 0x000fc800078efcff */
[----:B------:R-:W-:-:S04]  /*ca50*/  @P5 LOP3.LUT R22, R22, 0x200, RZ, 0xfc, !PT ;  /* 0x0000020016165812 */ /* 0x000fc800078efcff */
[----:B------:R-:W-:Y:S02]  /*ca60*/  LOP3.LUT P5, RZ, R22, 0x40, RZ, 0xc0, !PT ;  /* 0x0000004016ff7812 */ /* 0x000fe400078ac0ff */
[----:B--2---:R-:W-:-:S05]  /*ca70*/  @!P3 PRMT R28, R16, 0x8880, RZ ;  /* 0x00008880101cb816 */ /* 0x004fca00000000ff */
[----:B------:R-:W-:-:S06]  /*ca80*/  @!P3 IMAD R4, R28, R18, RZ ;  /* 0x000000121c04b224 */ /* 0x000fcc00078e02ff */
[----:B------:R-:W-:-:S04]  /*ca90*/  @!P5 IADD3 R28, P4, P6, R23, R2, R29 ;  /* 0x00000002171cd210 */ /* 0x000fc80007e9e01d */
[----:B------:R-:W-:Y:S02]  /*caa0*/  @!P5 IADD3.X R29, R19, R3, R153, P4, P6 ;  /* 0x00000003131dd210 */ /* 0x000fe400027ec499 */
[----:B------:R-:W-:Y:S01]  /*cab0*/  ISETP.LT.OR P6, PT, R0, 0x59, !P0 ;  /* 0x000000590000780c */ /* 0x000fe200047c1670 */
[----:B----4-:R-:W-:Y:S01]  /*cac0*/  @!P3 IMAD R166, R166, R17, R4 ;  /* 0x00000011a6a6b224 */ /* 0x010fe200078e0204 */
[----:B------:R-:W-:Y:S01]  /*cad0*/  LOP3.LUT P1, RZ, R232, 0x800000, RZ, 0xc0, !PT ;  /* 0x00800000e8ff7812 */ /* 0x000fe2000782c0ff */
[----:B------:R-:W2:Y:S04]  /*cae0*/  LDL.LU R153, [R1+0x5c] ;  /* 0x00005c0001997983 */ /* 0x000ea80000300800 */
[----:B------:R0:W-:Y:S06]  /*caf0*/  @!P3 STG.E.U8 desc[UR60][R170.64+0x51], R166 ;  /* 0x000051a6aa00b986 */ /* 0x0001ec000c10113c */
[----:B------:R-:W4:Y:S01]  /*cb00*/  @!P6 LDG.E.U8 R16, desc[UR60][R14.64+0x58] ;  /* 0x0000583c0e10e981 */ /* 0x000f22000c1e1100 */
[----:B------:R-:W-:-:S03]  /*cb10*/  LOP3.LUT P4, RZ, R22, 0x20000, RZ, 0xc0, !PT ;  /* 0x0002000016ff7812 */ /* 0x000fc6000788c0ff */
[----:B0-----:R-:W2:Y:S01]  /*cb20*/  LDL.LU.64 R170, [R1+0x508] ;  /* 0x0005080001aa7983 */ /* 0x001ea20000300a00 */
[----:B----4-:R-:W-:-:S05]  /*cb30*/  @!P6 PRMT R166, R16, 0x8880, RZ ;  /* 0x0000888010a6e816 */ /* 0x010fca00000000ff */
[----:B------:R-:W-:Y:S01]  /*cb40*/  @!P6 IMAD R4, R166, R18, RZ ;  /* 0x00000012a604e224 */ /* 0x000fe200078e02ff */
[----:B------:R-:W-:Y:S01]  /*cb50*/  LOP3.LUT R22, R22, 0xfffffbff, RZ, 0xc0, !PT ;  /* 0xfffffbff16167812 */ /* 0x000fe200078ec0ff */
[----:B------:R-:W4:Y:S02]  /*cb60*/  LDL.LU R166, [R1+0x20] ;  /* 0x0000200001a67983 */ /* 0x000f240000300800 */
[----:B---3--:R-:W-:-:S05]  /*cb70*/  @!P6 IMAD R167, R167, R17, R4 ;  /* 0x00000011a7a7e224 */ /* 0x008fca00078e0204 */
[----:B------:R0:W-:Y:S01]  /*cb80*/  @!P6 STG.E.U8 desc[UR60][R30.64+0x58], R167 ;  /* 0x000058a71e00e986 */ /* 0x0001e2000c10113c */
[----:B------:R-:W-:-:S13]  /*cb90*/  ISETP.LT.OR P6, PT, R0, 0x5a, !P0 ;  /* 0x0000005a0000780c */ /* 0x000fda00047c1670 */
[----:B------:R-:W0:Y:S01]  /*cba0*/  @!P6 LDG.E.U8 R16, desc[UR60][R14.64+0x59] ;  /* 0x0000593c0e10e981 */ /* 0x000e22000c1e1100 */
[----:B------:R-:W-:Y:S02]  /*cbb0*/  @P5 LOP3.LUT R22, R22, 0x400, RZ, 0xfc, !PT ;  /* 0x0000040016165812 */ /* 0x000fe400078efcff */
[----:B------:R-:W-:Y:S02]  /*cbc0*/  LOP3.LUT P5, RZ, R232, 0x1000000, RZ, 0xc0, !PT ;  /* 0x01000000e8ff7812 */ /* 0x000fe400078ac0ff */
[----:B0-----:R-:W-:-:S05]  /*cbd0*/  @!P6 PRMT R167, R16, 0x8880, RZ ;  /* 0x0000888010a7e816 */ /* 0x001fca00000000ff */
[----:B------:R-:W-:Y:S02]  /*cbe0*/  @!P6 IMAD R4, R167, R18, RZ ;  /* 0x00000012a704e224 */ /* 0x000fe400078e02ff */
[----:B------:R-:W3:Y:S02]  /*cbf0*/  LDL.LU R167, [R1+0x24] ;  /* 0x0000240001a77983 */ /* 0x000ee40000300800 */
[----:B------:R-:W-:-:S05]  /*cc00*/  @!P6 IMAD R152, R152, R17, R4 ;  /* 0x000000119898e224 */ /* 0x000fca00078e0204 */
[----:B------:R0:W-:Y:S04]  /*cc10*/  @!P6 STG.E.U8 desc[UR60][R30.64+0x59], R152 ;  /* 0x000059981e00e986 */ /* 0x0001e8000c10113c */
[----:B------:R-:W0:Y:S02]  /*cc20*/  @!P5 LDG.E.U8 R16, desc[UR60][R12.64+0x58] ;  /* 0x0000583c0c10d981 */ /* 0x000e24000c1e1100 */
[----:B0-----:R-:W-:-:S05]  /*cc30*/  @!P5 PRMT R152, R16, 0x8880, RZ ;  /* 0x000088801098d816 */ /* 0x001fca00000000ff */
[----:B------:R-:W-:-:S04]  /*cc40*/  @!P5 IMAD R4, R152, R18, RZ ;  /* 0x000000129804d224 */ /* 0x000fc800078e02ff */
[----:B------:R-:W-:-:S05]  /*cc50*/  @!P5 IMAD R152, R175, R17, R4 ;  /* 0x00000011af98d224 */ /* 0x000fca00078e0204 */
[----:B------:R0:W-:Y:S04]  /*cc60*/  @!P5 STG.E.U8 desc[UR60][R172.64+0x58], R152 ;  /* 0x00005898ac00d986 */ /* 0x0001e8000c10113c */
[----:B------:R-:W2:Y:S01]  /*cc70*/  @!P1 LDG.E.U8 R16, desc[UR60][R12.64+0x59] ;  /* 0x0000593c0c109981 */ /* 0x000ea2000c1e1100 */
[----:B------:R-:W-:Y:S02]  /*cc80*/  ISETP.LT.OR P6, PT, R0, 0x51, !P4 ;  /* 0x000000510000780c */ /* 0x000fe400067c1670 */
[----:B------:R-:W-:Y:S01]  /*cc90*/  LOP3.LUT P3, RZ, R232, 0x4000000, RZ, 0xc0, !PT ;  /* 0x04000000e8ff7812 */ /* 0x000fe2000786c0ff */
[----:B0-----:R-:W3:Y:S04]  /*cca0*/  LDL.LU.64 R172, [R1+0x500] ;  /* 0x0005000001ac7983 */ /* 0x001ee80000300a00 */
[----:B------:R-:W3:Y:S01]  /*ccb0*/  LDL.LU R152, [R1+0x28] ;  /* 0x0000280001987983 */ /* 0x000ee20000300800 */
[----:B--2---:R-:W-:-:S05]  /*ccc0*/  @!P1 PRMT R175, R16, 0x8880, RZ ;  /* 0x0000888010af9816 */ /* 0x004fca00000000ff */
[----:B------:R-:W-:Y:S02]  /*ccd0*/  @!P1 IMAD R4, R175, R18, RZ ;  /* 0x00000012af049224 */ /* 0x000fe400078e02ff */
[----:B------:R-:W2:Y:S02]  /*cce0*/  LDL.LU R175, [R1+0x4f8] ;  /* 0x0004f80001af7983 */ /* 0x000ea40000300800 */
[----:B------:R-:W-:-:S05]  /*ccf0*/  @!P1 IMAD R153, R153, R17, R4 ;  /* 0x0000001199999224 */ /* 0x000fca00078e0204 */
[----:B------:R0:W-:Y:S04]  /*cd00*/  @!P1 STG.E.U8 desc[UR60][R156.64+0x59], R153 ;  /* 0x000059999c009986 */ /* 0x0001e8000c10113c */
[----:B------:R-:W4:Y:S04]  /*cd10*/  @!P6 LDG.E.U8 R16, desc[UR60][R8.64+0x50] ;  /* 0x0000503c0810e981 */ /* 0x000f28000c1e1100 */
[----:B0-----:R-:W2:Y:S01]  /*cd20*/  LDL.LU R153, [R1+0x2c] ;  /* 0x00002c0001997983 */ /* 0x001ea20000300800 */
[----:B----4-:R-:W-:-:S05]  /*cd30*/  @!P6 PRMT R156, R16, 0x8880, RZ ;  /* 0x00008880109ce816 */ /* 0x010fca00000000ff */
[----:B------:R-:W-:-:S04]  /*cd40*/  @!P6 IMAD R4, R156, R18, RZ ;  /* 0x000000129c04e224 */ /* 0x000fc800078e02ff */
[----:B------:R-:W-:Y:S02]  /*cd50*/  @!P6 IMAD R156, R166, R17, R4 ;  /* 0x00000011a69ce224 */ /* 0x000fe400078e0204 */
[----:B------:R-:W4:Y:S04]  /*cd60*/  LDL.LU R166, [R1+0x30] ;  /* 0x0000300001a67983 */ /* 0x000f280000300800 */
[----:B------:R0:W-:Y:S01]  /*cd70*/  @!P6 STG.E.U8 desc[UR60][R6.64+0x50], R156 ;  /* 0x0000509c0600e986 */ /* 0x0001e2000c10113c */
[----:B------:R-:W-:-:S13]  /*cd80*/  ISETP.LT.OR P6, PT, R0, 0x52, !P4 ;  /* 0x000000520000780c */ /* 0x000fda00067c1670 */
[----:B------:R-:W0:Y:S02]  /*cd90*/  @!P6 LDG.E.U8 R16, desc[UR60][R8.64+0x51] ;  /* 0x0000513c0810e981 */ /* 0x000e24000c1e1100 */
[----:B0-----:R-:W-:-:S05]  /*cda0*/  @!P6 PRMT R156, R16, 0x8880, RZ ;  /* 0x00008880109ce816 */ /* 0x001fca00000000ff */
[----:B------:R-:W-:-:S04]  /*cdb0*/  @!P6 IMAD R4, R156, R18, RZ ;  /* 0x000000129c04e224 */ /* 0x000fc800078e02ff */
[----:B---3--:R-:W-:-:S05]  /*cdc0*/  @!P6 IMAD R156, R167, R17, R4 ;  /* 0x00000011a79ce224 */ /* 0x008fca00078e0204 */
[----:B------:R0:W-:Y:S04]  /*cdd0*/  @!P6 STG.E.U8 desc[UR60][R6.64+0x51], R156 ;  /* 0x0000519c0600e986 */ /* 0x0001e8000c10113c */
[----:B------:R-:W3:Y:S01]  /*cde0*/  @!P3 LDG.E.U8 R16, desc[UR60][R10.64+0x50] ;  /* 0x0000503c0a10b981 */ /* 0x000ee2000c1e1100 */
[----:B------:R-:W-:-:S03]  /*cdf0*/  LOP3.LUT P6, RZ, R232, 0x200000, RZ, 0xc0, !PT ;  /* 0x00200000e8ff7812 */ /* 0x000fc600078cc0ff */
[----:B0-----:R-:W4:Y:S01]  /*ce00*/  LDL.LU R156, [R1+0x34] ;  /* 0x00003400019c7983 */ /* 0x001f220000300800 */
[----:B------:R-:W-:-:S03]  /*ce10*/  LOP3.LUT P5, RZ, R232, 0x100000, RZ, 0xc0, !PT ;  /* 0x00100000e8ff7812 */ /* 0x000fc600078ac0ff */
[----:B------:R-:W4:Y:S01]  /*ce20*/  LDL.LU R167, [R1+0x38] ;  /* 0x0000380001a77983 */ /* 0x000f220000300800 */
[----:B---3--:R-:W-:-:S05]  /*ce30*/  @!P3 PRMT R157, R16, 0x8880, RZ ;  /* 0x00008880109db816 */ /* 0x008fca00000000ff */
[----:B------:R-:W-:-:S04]  /*ce40*/  @!P3 IMAD R4, R157, R18, RZ ;  /* 0x000000129d04b224 */ /* 0x000fc800078e02ff */
[----:B------:R-:W-:-:S05]  /*ce50*/  @!P3 IMAD R152, R152, R17, R4 ;  /* 0x000000119898b224 */ /* 0x000fca00078e0204 */
[----:B------:R0:W-:Y:S04]  /*ce60*/  @!P3 STG.E.U8 desc[UR60][R160.64+0x50], R152 ;  /* 0x00005098a000b986 */ /* 0x0001e8000c10113c */
[----:B------:R-:W3:Y:S01]  /*ce70*/  @!P6 LDG.E.U8 R16, desc[UR60][R10.64+0x51] ;  /* 0x0000513c0a10e981 */ /* 0x000ee2000c1e1100 */
[----:B------:R-:W-:-:S03]  /*ce80*/  LOP3.LUT P1, RZ, R232, 0x80000, RZ, 0xc0, !PT ;  /* 0x00080000e8ff7812 */ /* 0x000fc6000782c0ff */
[----:B0-----:R-:W4:Y:S01]  /*ce90*/  LDL.LU.64 R160, [R1+0x4f0] ;  /* 0x0004f00001a07983 */ /* 0x001f220000300a00 */
[----:B---3--:R-:W-:-:S05]  /*cea0*/  @!P6 PRMT R152, R16, 0x8880, RZ ;  /* 0x000088801098e816 */ /* 0x008fca00000000ff */
[----:B------:R-:W-:Y:S02]  /*ceb0*/  @!P6 IMAD.MOV.U32 R157, RZ, RZ, R152 ;  /* 0x000000ffff9de224 */ /* 0x000fe400078e0098 */
[----:B------:R-:W3:Y:S02]  /*cec0*/  LDL.LU R152, [R1+0x3c] ;  /* 0x00003c0001987983 */ /* 0x000ee40000300800 */
[----:B------:R-:W-:-:S04]  /*ced0*/  @!P6 IMAD R4, R157, R18, RZ ;  /* 0x000000129d04e224 */ /* 0x000fc800078e02ff */
[----:B--2---:R-:W-:-:S05]  /*cee0*/  @!P6 IMAD R153, R153, R17, R4 ;  /* 0x000000119999e224 */ /* 0x004fca00078e0204 */
[----:B------:R0:W-:Y:S01]  /*cef0*/  @!P6 STG.E.U8 desc[UR60][R162.64+0x51], R153 ;  /* 0x00005199a200e986 */ /* 0x0001e2000c10113c */
[----:B------:R-:W-:Y:S02]  /*cf00*/  ISETP.LT.OR P6, PT, R0, 0x59, !P4 ;  /* 0x000000590000780c */ /* 0x000fe400067c1670 */
[----:B------:R-:W-:Y:S01]  /*cf10*/  LOP3.LUT P3, RZ, R22, 0x10000, RZ, 0xc0, !PT ;  /* 0x0001000016ff7812 */ /* 0x000fe2000786c0ff */
[----:B0-----:R-:W2:Y:S10]  /*cf20*/  LDL.LU.64 R162, [R1+0x4e8] ;  /* 0x0004e80001a27983 */ /* 0x001eb40000300a00 */
[----:B------:R-:W4:Y:S02]  /*cf30*/  @!P6 LDG.E.U8 R16, desc[UR60][R8.64+0x58] ;  /* 0x0000583c0810e981 */ /* 0x000f24000c1e1100 */
[----:B----4-:R-:W-:-:S05]  /*cf40*/  @!P6 PRMT R153, R16, 0x8880, RZ ;  /* 0x000088801099e816 */ /* 0x010fca00000000ff */
[----:B------:R-:W-:Y:S02]  /*cf50*/  @!P6 IMAD.MOV.U32 R157, RZ, RZ, R153 ;  /* 0x000000ffff9de224 */ /* 0x000fe400078e0099 */
[----:B------:R-:W4:Y:S02]  /*cf60*/  LDL.LU R153, [R1] ;  /* 0x0000000001997983 */ /* 0x000f240000300800 */
[----:B------:R-:W-:-:S04]  /*cf70*/  @!P6 IMAD R4, R157, R18, RZ ;  /* 0x000000129d04e224 */ /* 0x000fc800078e02ff */
[----:B------:R-:W-:Y:S02]  /*cf80*/  @!P6 IMAD R157, R166, R17, R4 ;  /* 0x00000011a69de224 */ /* 0x000fe400078e0204 */
        /* <DEDUP_REMOVED lines=8> */
[----:B------:R-:W0:Y:S02]  /*d010*/  @!P5 LDG.E.U8 R16, desc[UR60][R10.64+0x58] ;  /* 0x0000583c0a10d981 */ /* 0x000e24000c1e1100 */
[----:B0-----:R-:W-:-:S05]  /*d020*/  @!P5 PRMT R156, R16, 0x8880, RZ ;  /* 0x00008880109cd816 */ /* 0x001fca00000000ff */
[----:B------:R-:W-:-:S04]  /*d030*/  @!P5 IMAD R4, R156, R18, RZ ;  /* 0x000000129c04d224 */ /* 0x000fc800078e02ff */
[----:B------:R-:W-:-:S05]  /*d040*/  @!P5 IMAD R156, R167, R17, R4 ;  /* 0x00000011a79cd224 */ /* 0x000fca00078e0204 */
[----:B------:R0:W-:Y:S04]  /*d050*/  @!P5 STG.E.U8 desc[UR60][R164.64+0x58], R156 ;  /* 0x0000589ca400d986 */ /* 0x0001e8000c10113c */
[----:B------:R-:W3:Y:S01]  /*d060*/  @!P1 LDG.E.U8 R16, desc[UR60][R10.64+0x59] ;  /* 0x0000593c0a109981 */ /* 0x000ee2000c1e1100 */
[----:B------:R-:W-:-:S03]  /*d070*/  ISETP.LT.OR P6, PT, R0, 0x61, !P3 ;  /* 0x000000610000780c */ /* 0x000fc60005fc1670 */
[----:B0-----:R-:W2:Y:S04]  /*d080*/  LDL.LU.64 R164, [R1+0x4e0] ;  /* 0x0004e00001a47983 */ /* 0x001ea80000300a00 */
[----:B------:R-:W2:Y:S01]  /*d090*/  LDL.LU R167, [R1+0x8] ;  /* 0x0000080001a77983 */ /* 0x000ea20000300800 */
[----:B---3--:R-:W-:-:S05]  /*d0a0*/  @!P1 PRMT R156, R16, 0x8880, RZ ;  /* 0x00008880109c9816 */ /* 0x008fca00000000ff */
[----:B------:R-:W-:-:S04]  /*d0b0*/  @!P1 IMAD R4, R156, R18, RZ ;  /* 0x000000129c049224 */ /* 0x000fc800078e02ff */
[----:B------:R-:W-:-:S05]  /*d0c0*/  @!P1 IMAD R152, R152, R17, R4 ;  /* 0x0000001198989224 */ /* 0x000fca00078e0204 */
[----:B------:R0:W-:Y:S04]  /*d0d0*/  @!P1 STG.E.U8 desc[UR60][R154.64+0x59], R152 ;  /* 0x000059989a009986 */ /* 0x0001e8000c10113c */
[----:B------:R-:W3:Y:S04]  /*d0e0*/  @!P6 LDG.E.U8 R16, desc[UR60][R234.64+0x60] ;  /* 0x0000603cea10e981 */ /* 0x000ee8000c1e1100 */
[----:B0-----:R-:W2:Y:S01]  /*d0f0*/  LDL.LU R155, [R1+0xc] ;  /* 0x00000c00019b7983 */ /* 0x001ea20000300800 */
[----:B---3--:R-:W-:-:S05]  /*d100*/  @!P6 PRMT R152, R16, 0x8880, RZ ;  /* 0x000088801098e816 */ /* 0x008fca00000000ff */
[----:B------:R-:W-:-:S04]  /*d110*/  @!P6 IMAD R4, R152, R18, RZ ;  /* 0x000000129804e224 */ /* 0x000fc800078e02ff */
[----:B----4-:R-:W-:-:S05]  /*d120*/  @!P6 IMAD R152, R153, R17, R4 ;  /* 0x000000119998e224 */ /* 0x010fca00078e0204 */
[----:B------:R0:W-:Y:S01]  /*d130*/  @!P6 STG.E.U8 desc[UR60][R2.64+0x60], R152 ;  /* 0x000060980200e986 */ /* 0x0001e2000c10113c */
[----:B------:R-:W-:-:S13]  /*d140*/  ISETP.LT.OR P6, PT, R0, 0x62, !P3 ;  /* 0x000000620000780c */ /* 0x000fda0005fc1670 */
[----:B------:R-:W0:Y:S02]  /*d150*/  @!P6 LDG.E.U8 R16, desc[UR60][R234.64+0x61] ;  /* 0x0000613cea10e981 */ /* 0x000e24000c1e1100 */
[----:B0-----:R-:W-:-:S05]  /*d160*/  @!P6 PRMT R152, R16, 0x8880, RZ ;  /* 0x000088801098e816 */ /* 0x001fca00000000ff */
[----:B------:R-:W-:Y:S02]  /*d170*/  @!P6 IMAD.MOV.U32 R153, RZ, RZ, R152 ;  /* 0x000000ffff99e224 */ /* 0x000fe400078e0098 */
[----:B------:R-:W3:Y:S02]  /*d180*/  LDL.LU R152, [R1+0x10] ;  /* 0x0000100001987983 */ /* 0x000ee40000300800 */
[----:B------:R-:W-:-:S04]  /*d190*/  @!P6 IMAD R4, R153, R18, RZ ;  /* 0x000000129904e224 */ /* 0x000fc800078e02ff */
[----:B--2---:R-:W-:-:S05]  /*d1a0*/  @!P6 IMAD R153, R166, R17, R4 ;  /* 0x00000011a699e224 */ /* 0x004fca00078e0204 */
[----:B------:R0:W-:Y:S01]  /*d1b0*/  @!P6 STG.E.U8 desc[UR60][R2.64+0x61], R153 ;  /* 0x000061990200e986 */ /* 0x0001e2000c10113c */
[----:B------:R-:W-:-:S03]  /*d1c0*/  ISETP.LT.OR P6, PT, R0, 0x61, !P2 ;  /* 0x000000610000780c */ /* 0x000fc600057c1670 */
[----:B0-----:R-:W2:Y:S10]  /*d1d0*/  LDL.LU R153, [R1+0x14] ;  /* 0x0000140001997983 */ /* 0x001eb40000300800 */
[----:B------:R-:W4:Y:S01]  /*d1e0*/  @!P6 LDG.E.U8 R16, desc[UR60][R20.64+0x60] ;  /* 0x0000603c1410e981 */ /* 0x000f22000c1e1100 */
[----:B------:R-:W-:-:S05]  /*d1f0*/  @!P6 IADD3 R156, P1, R2, R23, RZ ;  /* 0x00000017029ce210 */ /* 0x000fca0007f3e0ff */
[----:B------:R-:W-:Y:S01]  /*d200*/  @!P6 IMAD.X R157, R3, 0x1, R19, P1 ;  /* 0x00000001039de824 */ /* 0x000fe200008e0613 */
[----:B----4-:R-:W-:-:S05]  /*d210*/  @!P6 PRMT R154, R16, 0x8880, RZ ;  /* 0x00008880109ae816 */ /* 0x010fca00000000ff */
[----:B------:R-:W-:-:S04]  /*d220*/  @!P6 IMAD R4, R154, R18, RZ ;  /* 0x000000129a04e224 */ /* 0x000fc800078e02ff */
[----:B------:R-:W-:-:S05]  /*d230*/  @!P6 IMAD R154, R167, R17, R4 ;  /* 0x00000011a79ae224 */ /* 0x000fca00078e0204 */
[----:B------:R0:W-:Y:S01]  /*d240*/  @!P6 STG.E.U8 desc[UR60][R156.64+0x60], R154 ;  /* 0x0000609a9c00e986 */ /* 0x0001e2000c10113c */
[----:B------:R-:W-:-:S03]  /*d250*/  ISETP.LT.OR P6, PT, R0, 0x62, !P2 ;  /* 0x000000620000780c */ /* 0x000fc600057c1670 */
[----:B0-----:R-:W4:Y:S10]  /*d260*/  LDL.LU R156, [R1+0x18] ;  /* 0x00001800019c7983 */ /* 0x001f340000300800 */
[----:B------:R-:W3:Y:S01]  /*d270*/  @!P6 LDG.E.U8 R16, desc[UR60][R20.64+0x61] ;  /* 0x0000613c1410e981 */ /* 0x000ee2000c1e1100 */
[----:B------:R-:W-:-:S05]  /*d280*/  @!P6 IADD3 R166, P1, R2, R23, RZ ;  /* 0x0000001702a6e210 */ /* 0x000fca0007f3e0ff */
[----:B------:R-:W-:Y:S01]  /*d290*/  @!P6 IMAD.X R167, R3, 0x1, R19, P1 ;  /* 0x0000000103a7e824 */ /* 0x000fe200008e0613 */
[----:B---3--:R-:W-:-:S05]  /*d2a0*/  @!P6 PRMT R154, R16, 0x8880, RZ ;  /* 0x00008880109ae816 */ /* 0x008fca00000000ff */
[----:B------:R-:W-:-:S04]  /*d2b0*/  @!P6 IMAD R4, R154, R18, RZ ;  /* 0x000000129a04e224 */ /* 0x000fc800078e02ff */
[----:B------:R-:W-:-:S05]  /*d2c0*/  @!P6 IMAD R154, R155, R17, R4 ;  /* 0x000000119b9ae224 */ /* 0x000fca00078e0204 */
[----:B------:R0:W-:Y:S01]  /*d2d0*/  @!P6 STG.E.U8 desc[UR60][R166.64+0x61], R154 ;  /* 0x0000619aa600e986 */ /* 0x0001e2000c10113c */
[----:B------:R-:W-:-:S03]  /*d2e0*/  ISETP.LT.OR P6, PT, R0, 0x69, !P3 ;  /* 0x000000690000780c */ /* 0x000fc60005fc1670 */
[----:B0-----:R-:W3:Y:S10]  /*d2f0*/  LDL.LU.64 R166, [R1+0x4d8] ;  /* 0x0004d80001a67983 */ /* 0x001ef40000300a00 */
[----:B------:R-:W2:Y:S04]  /*d300*/  @!P6 LDG.E.U8 R16, desc[UR60][R234.64+0x68] ;  /* 0x0000683cea10e981 */ /* 0x000ea8000c1e1100 */
[----:B------:R-:W3:Y:S01]  /*d310*/  LDL.LU R157, [R1+0x1c] ;  /* 0x00001c00019d7983 */ /* 0x000ee20000300800 */
[----:B--2---:R-:W-:-:S05]  /*d320*/  @!P6 PRMT R154, R16, 0x8880, RZ ;  /* 0x00008880109ae816 */ /* 0x004fca00000000ff */
[----:B------:R-:W-:-:S04]  /*d330*/  @!P6 IMAD R4, R154, R18, RZ ;  /* 0x000000129a04e224 */ /* 0x000fc800078e02ff */
[----:B------:R-:W-:-:S05]  /*d340*/  @!P6 IMAD R152, R152, R17, R4 ;  /* 0x000000119898e224 */ /* 0x000fca00078e0204 */
[----:B------:R0:W-:Y:S01]  /*d350*/  @!P6 STG.E.U8 desc[UR60][R2.64+0x68], R152 ;  /* 0x000068980200e986 */ /* 0x0001e2000c10113c */
[----:B------:R-:W-:-:S13]  /*d360*/  ISETP.LT.OR P6, PT, R0, 0x6a, !P3 ;  /* 0x0000006a0000780c */ /* 0x000fda0005fc1670 */
[----:B------:R-:W0:Y:S02]  /*d370*/  @!P6 LDG.E.U8 R16, desc[UR60][R234.64+0x69] ;  /* 0x0000693cea10e981 */ /* 0x000e24000c1e1100 */
[----:B0-----:R-:W-:-:S05]  /*d380*/  @!P6 PRMT R152, R16, 0x8880, RZ ;  /* 0x000088801098e816 */ /* 0x001fca00000000ff */
[----:B------:R-:W-:-:S04]  /*d390*/  @!P6 IMAD R4, R152, R18, RZ ;  /* 0x000000129804e224 */ /* 0x000fc800078e02ff */
[----:B------:R-:W-:-:S05]  /*d3a0*/  @!P6 IMAD R152, R153, R17, R4 ;  /* 0x000000119998e224 */ /* 0x000fca00078e0204 */
[----:B------:R0:W-:Y:S01]  /*d3b0*/  @!P6 STG.E.U8 desc[UR60][R2.64+0x69], R152 ;  /* 0x000069980200e986 */ /* 0x0001e2000c10113c */
[----:B------:R-:W-:-:S13]  /*d3c0*/  ISETP.LT.OR P6, PT, R0, 0x69, !P2 ;  /* 0x000000690000780c */ /* 0x000fda00057c1670 */
[----:B------:R-:W2:Y:S01]  /*d3d0*/  @!P6 LDG.E.U8 R16, desc[UR60][R20.64+0x68] ;  /* 0x0000683c1410e981 */ /* 0x000ea2000c1e1100 */
[----:B0-----:R-:W-:-:S05]  /*d3e0*/  @!P6 IADD3 R152, P1, R2, R23, RZ ;  /* 0x000000170298e210 */ /* 0x001fca0007f3e0ff */
[----:B------:R-:W-:Y:S01]  /*d3f0*/  @!P6 IMAD.X R153, R3, 0x1, R19, P1 ;  /* 0x000000010399e824 */ /* 0x000fe200008e0613 */
[----:B--2---:R-:W-:-:S05]  /*d400*/  @!P6 PRMT R154, R16, 0x8880, RZ ;  /* 0x00008880109ae816 */ /* 0x004fca00000000ff */
[----:B------:R-:W-:-:S04]  /*d410*/  @!P6 IMAD R4, R154, R18, RZ ;  /* 0x000000129a04e224 */ /* 0x000fc800078e02ff */
[----:B----4-:R-:W-:-:S05]  /*d420*/  @!P6 IMAD R154, R156, R17, R4 ;  /* 0x000000119c9ae224 */ /* 0x010fca00078e0204 */
[----:B------:R0:W-:Y:S01]  /*d430*/  @!P6 STG.E.U8 desc[UR60][R152.64+0x68], R154 ;  /* 0x0000689a9800e986 */ /* 0x0001e2000c10113c */
[----:B------:R-:W-:Y:S02]  /*d440*/  ISETP.LT.OR P6, PT, R0, 0x6a, !P2 ;  /* 0x0000006a0000780c */ /* 0x000fe400057c1670 */
[----:B------:R-:W-:Y:S02]  /*d450*/  LOP3.LUT R22, R22, 0xffff7fff, RZ, 0xc0, !PT ;  /* 0xffff7fff16167812 */ /* 0x000fe400078ec0ff */
[----:B------:R-:W-:Y:S01]  /*d460*/  LOP3.LUT P5, RZ, R232, 0x40000000, RZ, 0xc0, !PT ;  /* 0x40000000e8ff7812 */ /* 0x000fe200078ac0ff */
[----:B0-----:R-:W2:Y:S08]  /*d470*/  LDL.LU.64 R152, [R1+0x4d0] ;  /* 0x0004d00001987983 */ /* 0x001eb00000300a00 */
[----:B------:R-:W4:Y:S01]  /*d480*/  @!P6 LDG.E.U8 R16, desc[UR60][R20.64+0x69] ;  /* 0x0000693c1410e981 */ /* 0x000f22000c1e1100 */
[----:B------:R-:W-:-:S05]  /*d490*/  @!P6 IADD3 R154, P1, R2, R23, RZ ;  /* 0x00000017029ae210 */ /* 0x000fca0007f3e0ff */
[----:B------:R-:W-:Y:S01]  /*d4a0*/  @!P6 IMAD.X R155, R3, 0x1, R19, P1 ;  /* 0x00000001039be824 */ /* 0x000fe200008e0613 */
[----:B----4-:R-:W-:-:S05]  /*d4b0*/  @!P6 PRMT R156, R16, 0x8880, RZ ;  /* 0x00008880109ce816 */ /* 0x010fca00000000ff */
[----:B------:R-:W-:Y:S01]  /*d4c0*/  @!P6 IMAD R4, R156, R18, RZ ;  /* 0x000000129c04e224 */ /* 0x000fe200078e02ff */
[----:B------:R-:W-:Y:S01]  /*d4d0*/  @P3 LOP3.LUT R22, R22, 0x8000, RZ, 0xfc, !PT ;  /* 0x0000800016163812 */ /* 0x000fe200078efcff */
[----:B------:R-:W4:Y:S02]  /*d4e0*/  LDL.LU R156, [R1+0x4c8] ;  /* 0x0004c800019c7983 */ /* 0x000f240000300800 */
[----:B---3--:R-:W-:-:S05]  /*d4f0*/  @!P6 IMAD R157, R157, R17, R4 ;  /* 0x000000119d9de224 */ /* 0x008fca00078e0204 */
[----:B------:R0:W-:Y:S01]  /*d500*/  @!P6 STG.E.U8 desc[UR60][R154.64+0x69], R157 ;  /* 0x0000699d9a00e986 */ /* 0x0001e2000c10113c */
[----:B------:R-:W-:Y:S02]  /*d510*/  ISETP.LT.OR P6, PT, R0, 0x61, !P0 ;  /* 0x000000610000780c */ /* 0x000fe400047c1670 */
[C---:B------:R-:W-:Y:S02]  /*d520*/  LOP3.LUT P3, RZ, R232.reuse, 0x10000000, RZ, 0xc0, !PT ;  /* 0x10000000e8ff7812 */ /* 0x040fe4000786c0ff */
[----:B------:R-:W-:Y:S01]  /*d530*/  LOP3.LUT P1, RZ, R232, 0x20000000, RZ, 0xc0, !PT ;  /* 0x20000000e8ff7812 */ /* 0x000fe2000782c0ff */
[----:B0-----:R-:W3:Y:S08]  /*d540*/  LDL.LU.64 R154, [R1+0x4c0] ;  /* 0x0004c000019a7983 */ /* 0x001ef00000300a00 */
[----:B------:R-:W2:Y:S02]  /*d550*/  @!P6 LDG.E.U8 R16, desc[UR60][R14.64+0x60] ;  /* 0x0000603c0e10e981 */ /* 0x000ea4000c1e1100 */
[----:B--2---:R-:W-:-:S05]  /*d560*/  @!P6 PRMT R157, R16, 0x8880, RZ ;  /* 0x00008880109de816 */ /* 0x004fca00000000ff */
[----:B------:R-:W-:Y:S02]  /*d570*/  @!P6 IMAD R4, R157, R18, RZ ;  /* 0x000000129d04e224 */ /* 0x000fe400078e02ff */
[----:B------:R-:W2:Y:S02]  /*d580*/  LDL.LU R157, [R1+0x4b8] ;  /* 0x0004b800019d7983 */ /* 0x000ea40000300800 */
[----:B------:R-:W-:-:S05]  /*d590*/  @!P6 IMAD R224, R224, R17, R4 ;  /* 0x00000011e0e0e224 */ /* 0x000fca00078e0204 */
[----:B------:R0:W-:Y:S01]  /*d5a0*/  @!P6 STG.E.U8 desc[UR60][R30.64+0x60], R224 ;  /* 0x000060e01e00e986 */ /* 0x0001e2000c10113c */
[----:B------:R-:W-:-:S13]  /*d5b0*/  ISETP.LT.OR P6, PT, R0, 0x62, !P0 ;  /* 0x000000620000780c */ /* 0x000fda00047c1670 */
[----:B------:R-:W0:Y:S02]  /*d5c0*/  @!P6 LDG.E.U8 R16, desc[UR60][R14.64+0x61] ;  /* 0x0000613c0e10e981 */ /* 0x000e24000c1e1100 */
[----:B0-----:R-:W-:-:S05]  /*d5d0*/  @!P6 PRMT R224, R16, 0x8880, RZ ;  /* 0x0000888010e0e816 */ /* 0x001fca00000000ff */
[----:B------:R-:W-:-:S04]  /*d5e0*/  @!P6 IMAD R4, R224, R18, RZ ;  /* 0x00000012e004e224 */ /* 0x000fc800078e02ff */
[----:B------:R-:W-:-:S05]  /*d5f0*/  @!P6 IMAD R225, R225, R17, R4 ;  /* 0x00000011e1e1e224 */ /* 0x000fca00078e0204 */
[----:B------:R-:W-:Y:S01]  /*d600*/  @!P6 STG.E.U8 desc[UR60][R30.64+0x61], R225 ;  /* 0x000061e11e00e986 */ /* 0x000fe2000c10113c */
[----:B------:R-:W-:-:S13]  /*d610*/  LOP3.LUT P6, RZ, R232, 0x80000000, RZ, 0xc0, !PT ;  /* 0x80000000e8ff7812 */ /* 0x000fda00078cc0ff */
[----:B------:R-:W4:Y:S02]  /*d620*/  @!P6 LDG.E.U8 R16, desc[UR60][R12.64+0x60] ;  /* 0x0000603c0c10e981 */ /* 0x000f24000c1e1100 */
[----:B----4-:R-:W-:-:S05]  /*d630*/  @!P6 PRMT R224, R16, 0x8880, RZ ;  /* 0x0000888010e0e816 */ /* 0x010fca00000000ff */
[----:B------:R-:W-:-:S04]  /*d640*/  @!P6 IMAD R4, R224, R18, RZ ;  /* 0x00000012e004e224 */ /* 0x000fc800078e02ff */
[----:B------:R-:W-:-:S05]  /*d650*/  @!P6 IMAD R226, R226, R17, R4 ;  /* 0x00000011e2e2e224 */ /* 0x000fca00078e0204 */
[----:B------:R0:W-:Y:S04]  /*d660*/  @!P6 STG.E.U8 desc[UR60][R158.64+0x60], R226 ;  /* 0x000060e29e00e986 */ /* 0x0001e8000c10113c */
[----:B------:R-:W4:Y:S01]  /*d670*/  @!P3 LDG.E.U8 R16, desc[UR60][R12.64+0x61] ;  /* 0x0000613c0c10b981 */ /* 0x000f22000c1e1100 */
[----:B------:R-:W-:-:S03]  /*d680*/  ISETP.LT.OR P6, PT, R0, 0x69, !P0 ;  /* 0x000000690000780c */ /* 0x000fc600047c1670 */
[----:B0-----:R-:W2:Y:S01]  /*d690*/  LDL.LU.64 R158, [R1+0x4b0] ;  /* 0x0004b000019e7983 */ /* 0x001ea20000300a00 */
[----:B----4-:R-:W-:-:S05]  /*d6a0*/  @!P3 PRMT R224, R16, 0x8880, RZ ;  /* 0x0000888010e0b816 */ /* 0x010fca00000000ff */
[----:B------:R-:W-:-:S04]  /*d6b0*/  @!P3 IMAD R4, R224, R18, RZ ;  /* 0x00000012e004b224 */ /* 0x000fc800078e02ff */
[----:B------:R-:W-:-:S05]  /*d6c0*/  @!P3 IMAD R227, R227, R17, R4 ;  /* 0x00000011e3e3b224 */ /* 0x000fca00078e0204 */
[----:B------:R0:W-:Y:S04]  /*d6d0*/  @!P3 STG.E.U8 desc[UR60][R144.64+0x61], R227 ;  /* 0x000061e39000b986 */ /* 0x0001e8000c10113c */
[----:B------:R-:W4:Y:S04]  /*d6e0*/  @!P6 LDG.E.U8 R16, desc[UR60][R14.64+0x68] ;  /* 0x0000683c0e10e981 */ /* 0x000f28000c1e1100 */
[----:B0-----:R-:W2:Y:S01]  /*d6f0*/  LDL.LU.64 R144, [R1+0x4a8] ;  /* 0x0004a80001907983 */ /* 0x001ea20000300a00 */
[----:B----4-:R-:W-:-:S05]  /*d700*/  @!P6 PRMT R224, R16, 0x8880, RZ ;  /* 0x0000888010e0e816 */ /* 0x010fca00000000ff */
[----:B------:R-:W-:-:S04]  /*d710*/  @!P6 IMAD R4, R224, R18, RZ ;  /* 0x00000012e004e224 */ /* 0x000fc800078e02ff */
[----:B------:R-:W-:-:S05]  /*d720*/  @!P6 IMAD R228, R228, R17, R4 ;  /* 0x00000011e4e4e224 */ /* 0x000fca00078e0204 */
[----:B------:R-:W-:Y:S01]  /*d730*/  @!P6 STG.E.U8 desc[UR60][R30.64+0x68], R228 ;  /* 0x000068e41e00e986 */ /* 0x000fe2000c10113c */
[----:B------:R-:W-:-:S13]  /*d740*/  ISETP.LT.OR P6, PT, R0, 0x6a, !P0 ;  /* 0x0000006a0000780c */ /* 0x000fda00047c1670 */
[----:B------:R-:W4:Y:S02]  /*d750*/  @!P6 LDG.E.U8 R16, desc[UR60][R14.64+0x69] ;  /* 0x0000693c0e10e981 */ /* 0x000f24000c1e1100 */
[----:B----4-:R-:W-:-:S05]  /*d760*/  @!P6 PRMT R224, R16, 0x8880, RZ ;  /* 0x0000888010e0e816 */ /* 0x010fca00000000ff */
[----:B------:R-:W-:-:S04]  /*d770*/  @!P6 IMAD R4, R224, R18, RZ ;  /* 0x00000012e004e224 */ /* 0x000fc800078e02ff */
[----:B------:R-:W-:-:S05]  /*d780*/  @!P6 IMAD R229, R229, R17, R4 ;  /* 0x00000011e5e5e224 */ /* 0x000fca00078e0204 */
[----:B------:R-:W-:Y:S04]  /*d790*/  @!P6 STG.E.U8 desc[UR60][R30.64+0x69], R229 ;  /* 0x000069e51e00e986 */ /* 0x000fe8000c10113c */
[----:B------:R-:W4:Y:S02]  /*d7a0*/  @!P5 LDG.E.U8 R16, desc[UR60][R12.64+0x68] ;  /* 0x0000683c0c10d981 */ /* 0x000f24000c1e1100 */
[----:B----4-:R-:W-:-:S05]  /*d7b0*/  @!P5 PRMT R224, R16, 0x8880, RZ ;  /* 0x0000888010e0d816 */ /* 0x010fca00000000ff */
[----:B------:R-:W-:-:S04]  /*d7c0*/  @!P5 IMAD R4, R224, R18, RZ ;  /* 0x00000012e004d224 */ /* 0x000fc800078e02ff */
[----:B------:R-:W-:-:S05]  /*d7d0*/  @!P5 IMAD R230, R230, R17, R4 ;  /* 0x00000011e6e6d224 */ /* 0x000fca00078e0204 */
[----:B------:R0:W-:Y:S04]  /*d7e0*/  @!P5 STG.E.U8 desc[UR60][R146.64+0x68], R230 ;  /* 0x000068e69200d986 */ /* 0x0001e8000c10113c */
[----:B------:R-:W4:Y:S01]  /*d7f0*/  @!P1 LDG.E.U8 R16, desc[UR60][R12.64+0x69] ;  /* 0x0000693c0c109981 */ /* 0x000f22000c1e1100 */
[----:B------:R-:W-:Y:S02]  /*d800*/  ISETP.LT.OR P6, PT, R0, 0x61, !P4 ;  /* 0x000000610000780c */ /* 0x000fe400067c1670 */
[----:B------:R-:W-:Y:S01]  /*d810*/  LOP3.LUT P3, RZ, R5, 0x10, RZ, 0xc0, !PT ;  /* 0x0000001005ff7812 */ /* 0x000fe2000786c0ff */
[----:B0-----:R-:W2:Y:S01]  /*d820*/  LDL.LU.64 R146, [R1+0x4a0] ;  /* 0x0004a00001927983 */ /* 0x001ea20000300a00 */
[----:B----4-:R-:W-:-:S05]  /*d830*/  @!P1 PRMT R224, R16, 0x8880, RZ ;  /* 0x0000888010e09816 */ /* 0x010fca00000000ff */
[----:B------:R-:W-:-:S04]  /*d840*/  @!P1 IMAD R4, R224, R18, RZ ;  /* 0x00000012e0049224 */ /* 0x000fc800078e02ff */
[----:B------:R-:W-:-:S05]  /*d850*/  @!P1 IMAD R231, R231, R17, R4 ;  /* 0x00000011e7e79224 */ /* 0x000fca00078e0204 */
[----:B------:R0:W-:Y:S04]  /*d860*/  @!P1 STG.E.U8 desc[UR60][R148.64+0x69], R231 ;  /* 0x000069e794009986 */ /* 0x0001e8000c10113c */
[----:B------:R-:W4:Y:S01]  /*d870*/  @!P6 LDG.E.U8 R16, desc[UR60][R8.64+0x60] ;  /* 0x0000603c0810e981 */ /* 0x000f22000c1e1100 */
[----:B------:R-:W-:-:S03]  /*d880*/  LOP3.LUT P5, RZ, R5, 0x4, RZ, 0xc0, !PT ;  /* 0x0000000405ff7812 */ /* 0x000fc600078ac0ff */
[----:B0-----:R-:W2:Y:S01]  /*d890*/  LDL.LU.64 R148, [R1+0x498] ;  /* 0x0004980001947983 */ /* 0x001ea20000300a00 */
[----:B----4-:R-:W-:-:S05]  /*d8a0*/  @!P6 PRMT R224, R16, 0x8880, RZ ;  /* 0x0000888010e0e816 */ /* 0x010fca00000000ff */
        /* <DEDUP_REMOVED lines=8> */
[----:B------:R-:W-:Y:S04]  /*d930*/  @!P6 STG.E.U8 desc[UR60][R6.64+0x61], R217 ;  /* 0x000061d90600e986 */ /* 0x000fe8000c10113c */
[----:B------:R-:W4:Y:S01]  /*d940*/  @!P3 LDG.E.U8 R16, desc[UR60][R10.64+0x60] ;  /* 0x0000603c0a10b981 */ /* 0x000f22000c1e1100 */
[----:B------:R-:W-:Y:S02]  /*d950*/  LOP3.LUT P6, RZ, R5, 0x8, RZ, 0xc0, !PT ;  /* 0x0000000805ff7812 */ /* 0x000fe400078cc0ff */
        /* <DEDUP_REMOVED lines=11> */
[----:B------:R-:W-:Y:S02]  /*da10*/  ISETP.LT.OR P6, PT, R0, 0x69, !P4 ;  /* 0x000000690000780c */ /* 0x000fe400067c1670 */
[----:B------:R-:W-:Y:S01]  /*da20*/  LOP3.LUT P3, RZ, R22, 0x8000, RZ, 0xc0, !PT ;  /* 0x0000800016ff7812 */ /* 0x000fe2000786c0ff */
[----:B0-----:R-:W4:Y:S10]  /*da30*/  LDL.LU.64 R136, [R1+0x488] ;  /* 0x0004880001887983 */ /* 0x001f340000300a00 */
[----:B------:R-:W3:Y:S02]  /*da40*/  @!P6 LDG.E.U8 R16, desc[UR60][R8.64+0x68] ;  /* 0x0000683c0810e981 */ /* 0x000ee4000c1e1100 */
[----:B---3--:R-:W-:-:S05]  /*da50*/  @!P6 PRMT R216, R16, 0x8880, RZ ;  /* 0x0000888010d8e816 */ /* 0x008fca00000000ff */
[----:B------:R-:W-:-:S04]  /*da60*/  @!P6 IMAD R4, R216, R18, RZ ;  /* 0x00000012d804e224 */ /* 0x000fc800078e02ff */
[----:B------:R-:W-:-:S05]  /*da70*/  @!P6 IMAD R220, R220, R17, R4 ;  /* 0x00000011dcdce224 */ /* 0x000fca00078e0204 */
[----:B------:R-:W-:Y:S01]  /*da80*/  @!P6 STG.E.U8 desc[UR60][R6.64+0x68], R220 ;  /* 0x000068dc0600e986 */ /* 0x000fe2000c10113c */
[----:B------:R-:W-:-:S13]  /*da90*/  ISETP.LT.OR P6, PT, R0, 0x6a, !P4 ;  /* 0x0000006a0000780c */ /* 0x000fda00067c1670 */
[----:B------:R-:W3:Y:S02]  /*daa0*/  @!P6 LDG.E.U8 R16, desc[UR60][R8.64+0x69] ;  /* 0x0000693c0810e981 */ /* 0x000ee4000c1e1100 */
[----:B---3--:R-:W-:-:S05]  /*dab0*/  @!P6 PRMT R216, R16, 0x8880, RZ ;  /* 0x0000888010d8e816 */ /* 0x008fca00000000ff */
[----:B------:R-:W-:-:S04]  /*dac0*/  @!P6 IMAD R4, R216, R18, RZ ;  /* 0x00000012d804e224 */ /* 0x000fc800078e02ff */
[----:B------:R-:W-:-:S05]  /*dad0*/  @!P6 IMAD R221, R221, R17, R4 ;  /* 0x00000011dddde224 */ /* 0x000fca00078e0204 */
[----:B------:R-:W-:Y:S04]  /*dae0*/  @!P6 STG.E.U8 desc[UR60][R6.64+0x69], R221 ;  /* 0x000069dd0600e986 */ /* 0x000fe8000c10113c */
[----:B------:R-:W3:Y:S02]  /*daf0*/  @!P5 LDG.E.U8 R16, desc[UR60][R10.64+0x68] ;  /* 0x0000683c0a10d981 */ /* 0x000ee4000c1e1100 */
[----:B---3--:R-:W-:-:S05]  /*db00*/  @!P5 PRMT R216, R16, 0x8880, RZ ;  /* 0x0000888010d8d816 */ /* 0x008fca00000000ff */
[----:B------:R-:W-:-:S04]  /*db10*/  @!P5 IMAD R4, R216, R18, RZ ;  /* 0x00000012d804d224 */ /* 0x000fc800078e02ff */
[----:B------:R-:W-:-:S05]  /*db20*/  @!P5 IMAD R222, R222, R17, R4 ;  /* 0x00000011deded224 */ /* 0x000fca00078e0204 */
[----:B------:R0:W-:Y:S04]  /*db30*/  @!P5 STG.E.U8 desc[UR60][R138.64+0x68], R222 ;  /* 0x000068de8a00d986 */ /* 0x0001e8000c10113c */
[----:B------:R-:W3:Y:S01]  /*db40*/  @!P1 LDG.E.U8 R16, desc[UR60][R10.64+0x69] ;  /* 0x0000693c0a109981 */ /* 0x000ee2000c1e1100 */
[----:B------:R-:W-:Y:S02]  /*db50*/  ISETP.LT.OR P6, PT, R0, 0x71, !P3 ;  /* 0x000000710000780c */ /* 0x000fe40005fc1670 */
[----:B------:R-:W-:Y:S01]  /*db60*/  LOP3.LUT R22, R22, 0xffffbfff, RZ, 0xc0, !PT ;  /* 0xffffbfff16167812 */ /* 0x000fe200078ec0ff */
[----:B0-----:R-:W4:Y:S01]  /*db70*/  LDL.LU.64 R138, [R1+0x480] ;  /* 0x00048000018a7983 */ /* 0x001f220000300a00 */
[----:B---3--:R-:W-:-:S05]  /*db80*/  @!P1 PRMT R216, R16, 0x8880, RZ ;  /* 0x0000888010d89816 */ /* 0x008fca00000000ff */
[----:B------:R-:W-:-:S04]  /*db90*/  @!P1 IMAD R4, R216, R18, RZ ;  /* 0x00000012d8049224 */ /* 0x000fc800078e02ff */
[----:B------:R-:W-:-:S05]  /*dba0*/  @!P1 IMAD R223, R223, R17, R4 ;  /* 0x00000011dfdf9224 */ /* 0x000fca00078e0204 */
[----:B------:R0:W-:Y:S04]  /*dbb0*/  @!P1 STG.E.U8 desc[UR60][R140.64+0x69], R223 ;  /* 0x000069df8c009986 */ /* 0x0001e8000c10113c */
[----:B------:R-:W3:Y:S01]  /*dbc0*/  @!P6 LDG.E.U8 R16, desc[UR60][R234.64+0x70] ;  /* 0x0000703cea10e981 */ /* 0x000ee2000c1e1100 */
[----:B------:R-:W-:Y:S02]  /*dbd0*/  @P3 LOP3.LUT R22, R22, 0x4000, RZ, 0xfc, !PT ;  /* 0x0000400016163812 */ /* 0x000fe400078efcff */
[----:B------:R-:W-:Y:S01]  /*dbe0*/  LOP3.LUT P5, RZ, R5, 0x20, RZ, 0xc0, !PT ;  /* 0x0000002005ff7812 */ /* 0x000fe200078ac0ff */
[----:B0-----:R-:W4:Y:S01]  /*dbf0*/  LDL.LU.64 R140, [R1+0x478] ;  /* 0x00047800018c7983 */ /* 0x001f220000300a00 */
[----:B---3--:R-:W-:-:S05]  /*dc00*/  @!P6 PRMT R216, R16, 0x8880, RZ ;  /* 0x0000888010d8e816 */ /* 0x008fca00000000ff */
        /* <DEDUP_REMOVED lines=10> */
[----:B------:R-:W3:Y:S01]  /*dcb0*/  @!P6 LDG.E.U8 R16, desc[UR60][R20.64+0x70] ;  /* 0x0000703c1410e981 */ /* 0x000ee2000c1e1100 */
[----:B------:R-:W-:-:S05]  /*dcc0*/  @!P6 IADD3 R208, P1, R2, R23, RZ ;  /* 0x0000001702d0e210 */ /* 0x000fca0007f3e0ff */
[----:B0-----:R-:W-:Y:S01]  /*dcd0*/  @!P6 IMAD.X R209, R3, 0x1, R19, P1 ;  /* 0x0000000103d1e824 */ /* 0x001fe200008e0613 */
[----:B---3--:R-:W-:-:S05]  /*dce0*/  @!P6 PRMT R216, R16, 0x8880, RZ ;  /* 0x0000888010d8e816 */ /* 0x008fca00000000ff */
[----:B------:R-:W-:-:S04]  /*dcf0*/  @!P6 IMAD R4, R216, R18, RZ ;  /* 0x00000012d804e224 */ /* 0x000fc800078e02ff */
[----:B------:R-:W-:-:S05]  /*dd00*/  @!P6 IMAD R210, R210, R17, R4 ;  /* 0x00000011d2d2e224 */ /* 0x000fca00078e0204 */
[----:B------:R0:W-:Y:S01]  /*dd10*/  @!P6 STG.E.U8 desc[UR60][R208.64+0x70], R210 ;  /* 0x000070d2d000e986 */ /* 0x0001e2000c10113c */
[----:B------:R-:W-:-:S13]  /*dd20*/  ISETP.LT.OR P6, PT, R0, 0x72, !P2 ;  /* 0x000000720000780c */ /* 0x000fda00057c1670 */
[----:B------:R-:W3:Y:S01]  /*dd30*/  @!P6 LDG.E.U8 R16, desc[UR60][R20.64+0x71] ;  /* 0x0000713c1410e981 */ /* 0x000ee2000c1e1100 */
[----:B0-----:R-:W-:-:S05]  /*dd40*/  @!P6 IADD3 R208, P1, R2, R23, RZ ;  /* 0x0000001702d0e210 */ /* 0x001fca0007f3e0ff */
[----:B------:R-:W-:Y:S01]  /*dd50*/  @!P6 IMAD.X R209, R3, 0x1, R19, P1 ;  /* 0x0000000103d1e824 */ /* 0x000fe200008e0613 */
        /* <DEDUP_REMOVED lines=15> */
[----:B------:R-:W-:Y:S01]  /*de50*/  @!P6 STG.E.U8 desc[UR60][R2.64+0x79], R213 ;  /* 0x000079d50200e986 */ /* 0x000fe2000c10113c */
[----:B------:R-:W-:-:S13]  /*de60*/  ISETP.LT.OR P6, PT, R0, 0x79, !P2 ;  /* 0x000000790000780c */ /* 0x000fda00057c1670 */
[----:B------:R-:W3:Y:S01]  /*de70*/  @!P6 LDG.E.U8 R16, desc[UR60][R20.64+0x78] ;  /* 0x0000783c1410e981 */ /* 0x000ee2000c1e1100 */
[----:B------:R-:W-:-:S05]  /*de80*/  @!P6 IADD3 R208, P1, R2, R23, RZ ;  /* 0x0000001702d0e210 */ /* 0x000fca0007f3e0ff */
[----:B------:R-:W-:Y:S01]  /*de90*/  @!P6 IMAD.X R209, R3, 0x1, R19, P1 ;  /* 0x0000000103d1e824 */ /* 0x000fe200008e0613 */
        /* <DEDUP_REMOVED lines=25> */
[----:B------:R-:W3:Y:S01]  /*e030*/  @!P6 LDG.E.U8 R16, desc[UR60][R12.64+0x70] ;  /* 0x0000703c0c10e981 */ /* 0x000ee2000c1e1100 */
[----:B------:R-:W-:Y:S02]  /*e040*/  LOP3.LUT P3, RZ, R5, 0x40, RZ, 0xc0, !PT ;  /* 0x0000004005ff7812 */ /* 0x000fe4000786c0ff */
[----:B---3--:R-:W-:-:S05]  /*e050*/  @!P6 PRMT R200, R16, 0x8880, RZ ;  /* 0x0000888010c8e816 */ /* 0x008fca00000000ff */
[----:B------:R-:W-:-:S04]  /*e060*/  @!P6 IMAD R4, R200, R18, RZ ;  /* 0x00000012c804e224 */ /* 0x000fc800078e02ff */
[----:B------:R-:W-:-:S05]  /*e070*/  @!P6 IMAD R202, R202, R17, R4 ;  /* 0x00000011cacae224 */ /* 0x000fca00078e0204 */
[----:B------:R0:W-:Y:S04]  /*e080*/  @!P6 STG.E.U8 desc[UR60][R142.64+0x70], R202 ;  /* 0x000070ca8e00e986 */ /* 0x0001e8000c10113c */
[----:B------:R-:W3:Y:S01]  /*e090*/  @!P3 LDG.E.U8 R16, desc[UR60][R12.64+0x71] ;  /* 0x0000713c0c10b981 */ /* 0x000ee2000c1e1100 */
[----:B------:R-:W-:Y:S02]  /*e0a0*/  ISETP.LT.OR P6, PT, R0, 0x79, !P0 ;  /* 0x000000790000780c */ /* 0x000fe400047c1670 */
[----:B------:R-:W-:Y:S01]  /*e0b0*/  LOP3.LUT P1, RZ, R5, 0x1, RZ, 0xc0, !PT ;  /* 0x0000000105ff7812 */ /* 0x000fe2000782c0ff */
[----:B0-----:R-:W4:Y:S01]  /*e0c0*/  LDL.LU.64 R142, [R1+0x470] ;  /* 0x00047000018e7983 */ /* 0x001f220000300a00 */
[----:B---3--:R-:W-:-:S05]  /*e0d0*/  @!P3 PRMT R200, R16, 0x8880, RZ ;  /* 0x0000888010c8b816 */ /* 0x008fca00000000ff */
[----:B------:R-:W-:-:S04]  /*e0e0*/  @!P3 IMAD R4, R200, R18, RZ ;  /* 0x00000012c804b224 */ /* 0x000fc800078e02ff */
[----:B------:R-:W-:-:S05]  /*e0f0*/  @!P3 IMAD R203, R203, R17, R4 ;  /* 0x00000011cbcbb224 */ /* 0x000fca00078e0204 */
[----:B------:R0:W-:Y:S04]  /*e100*/  @!P3 STG.E.U8 desc[UR60][R128.64+0x71], R203 ;  /* 0x000071cb8000b986 */ /* 0x0001e8000c10113c */
[----:B------:R-:W3:Y:S04]  /*e110*/  @!P6 LDG.E.U8 R16, desc[UR60][R14.64+0x78] ;  /* 0x0000783c0e10e981 */ /* 0x000ee8000c1e1100 */
[----:B0-----:R-:W4:Y:S01]  /*e120*/  LDL.LU.64 R128, [R1+0x468] ;  /* 0x0004680001807983 */ /* 0x001f220000300a00 */
        /* <DEDUP_REMOVED lines=36> */
[----:B------:R-:W3:Y:S01]  /*e370*/  @!P3 LDG.E.U8 R16, desc[UR60][R10.64+0x70] ;  /* 0x0000703c0a10b981 */ /* 0x000ee2000c1e1100 */
[----:B------:R-:W-:Y:S02]  /*e380*/  LOP3.LUT P6, RZ, R232, 0x8000000, RZ, 0xc0, !PT ;  /* 0x08000000e8ff7812 */ /* 0x000fe400078cc0ff */
        /* <DEDUP_REMOVED lines=11> */
[----:B------:R-:W-:Y:S02]  /*e440*/  ISETP.LT.OR P6, PT, R0, 0x79, !P4 ;  /* 0x000000790000780c */ /* 0x000fe400067c1670 */
[----:B------:R-:W-:Y:S01]  /*e450*/  LOP3.LUT P3, RZ, R22, 0x4000, RZ, 0xc0, !PT ;  /* 0x0000400016ff7812 */ /* 0x000fe2000786c0ff */
[----:B0-----:R-:W3:Y:S10]  /*e460*/  LDL.LU.64 R120, [R1+0x448] ;  /* 0x0004480001787983 */ /* 0x001ef40000300a00 */
[----:B------:R-:W2:Y:S02]  /*e470*/  @!P6 LDG.E.U8 R16, desc[UR60][R8.64+0x78] ;  /* 0x0000783c0810e981 */ /* 0x000ea4000c1e1100 */
[----:B--2---:R-:W-:-:S05]  /*e480*/  @!P6 PRMT R192, R16, 0x8880, RZ ;  /* 0x0000888010c0e816 */ /* 0x004fca00000000ff */
[----:B------:R-:W-:-:S04]  /*e490*/  @!P6 IMAD R4, R192, R18, RZ ;  /* 0x00000012c004e224 */ /* 0x000fc800078e02ff */
[----:B------:R-:W-:-:S05]  /*e4a0*/  @!P6 IMAD R196, R196, R17, R4 ;  /* 0x00000011c4c4e224 */ /* 0x000fca00078e0204 */
[----:B------:R-:W-:Y:S01]  /*e4b0*/  @!P6 STG.E.U8 desc[UR60][R6.64+0x78], R196 ;  /* 0x000078c40600e986 */ /* 0x000fe2000c10113c */
[----:B------:R-:W-:-:S13]  /*e4c0*/  ISETP.LT.OR P6, PT, R0, 0x7a, !P4 ;  /* 0x0000007a0000780c */ /* 0x000fda00067c1670 */
[----:B------:R-:W2:Y:S02]  /*e4d0*/  @!P6 LDG.E.U8 R16, desc[UR60][R8.64+0x79] ;  /* 0x0000793c0810e981 */ /* 0x000ea4000c1e1100 */
[----:B--2---:R-:W-:-:S05]  /*e4e0*/  @!P6 PRMT R192, R16, 0x8880, RZ ;  /* 0x0000888010c0e816 */ /* 0x004fca00000000ff */
[----:B------:R-:W-:-:S04]  /*e4f0*/  @!P6 IMAD R4, R192, R18, RZ ;  /* 0x00000012c004e224 */ /* 0x000fc800078e02ff */
[----:B------:R-:W-:-:S05]  /*e500*/  @!P6 IMAD R197, R197, R17, R4 ;  /* 0x00000011c5c5e224 */ /* 0x000fca00078e0204 */
[----:B------:R-:W-:Y:S04]  /*e510*/  @!P6 STG.E.U8 desc[UR60][R6.64+0x79], R197 ;  /* 0x000079c50600e986 */ /* 0x000fe8000c10113c */
[----:B------:R-:W2:Y:S02]  /*e520*/  @!P5 LDG.E.U8 R16, desc[UR60][R10.64+0x78] ;  /* 0x0000783c0a10d981 */ /* 0x000ea4000c1e1100 */
[----:B--2---:R-:W-:-:S05]  /*e530*/  @!P5 PRMT R192, R16, 0x8880, RZ ;  /* 0x0000888010c0d816 */ /* 0x004fca00000000ff */
[----:B------:R-:W-:-:S04]  /*e540*/  @!P5 IMAD R4, R192, R18, RZ ;  /* 0x00000012c004d224 */ /* 0x000fc800078e02ff */
[----:B------:R-:W-:-:S05]  /*e550*/  @!P5 IMAD R198, R198, R17, R4 ;  /* 0x00000011c6c6d224 */ /* 0x000fca00078e0204 */
[----:B------:R0:W-:Y:S04]  /*e560*/  @!P5 STG.E.U8 desc[UR60][R122.64+0x78], R198 ;  /* 0x000078c67a00d986 */ /* 0x0001e8000c10113c */
[----:B------:R-:W2:Y:S01]  /*e570*/  @!P1 LDG.E.U8 R16, desc[UR60][R10.64+0x79] ;  /* 0x0000793c0a109981 */ /* 0x000ea2000c1e1100 */
[----:B------:R-:W-:Y:S02]  /*e580*/  ISETP.LT.OR P6, PT, R0, 0x81, !P3 ;  /* 0x000000810000780c */ /* 0x000fe40005fc1670 */
[----:B------:R-:W-:Y:S01]  /*e590*/  LOP3.LUT R22, R22, 0xffffdfff, RZ, 0xc0, !PT ;  /* 0xffffdfff16167812 */ /* 0x000fe200078ec0ff */
[----:B0-----:R-:W3:Y:S01]  /*e5a0*/  LDL.LU.64 R122, [R1+0x440] ;  /* 0x00044000017a7983 */ /* 0x001ee20000300a00 */
[----:B--2---:R-:W-:-:S05]  /*e5b0*/  @!P1 PRMT R192, R16, 0x8880, RZ ;  /* 0x0000888010c09816 */ /* 0x004fca00000000ff */
[----:B------:R-:W-:-:S04]  /*e5c0*/  @!P1 IMAD R4, R192, R18, RZ ;  /* 0x00000012c0049224 */ /* 0x000fc800078e02ff */
[----:B------:R-:W-:-:S05]  /*e5d0*/  @!P1 IMAD R199, R199, R17, R4 ;  /* 0x00000011c7c79224 */ /* 0x000fca00078e0204 */
[----:B------:R0:W-:Y:S04]  /*e5e0*/  @!P1 STG.E.U8 desc[UR60][R124.64+0x79], R199 ;  /* 0x000079c77c009986 */ /* 0x0001e8000c10113c */
[----:B------:R-:W2:Y:S01]  /*e5f0*/  @!P6 LDG.E.U8 R16, desc[UR60][R234.64+0x80] ;  /* 0x0000803cea10e981 */ /* 0x000ea2000c1e1100 */
[----:B------:R-:W-:Y:S02]  /*e600*/  @P3 LOP3.LUT R22, R22, 0x2000, RZ, 0xfc, !PT ;  /* 0x0000200016163812 */ /* 0x000fe400078efcff */
[----:B------:R-:W-:Y:S01]  /*e610*/  LOP3.LUT P5, RZ, R5, 0x1000, RZ, 0xc0, !PT ;  /* 0x0000100005ff7812 */ /* 0x000fe200078ac0ff */
[----:B0-----:R-:W3:Y:S01]  /*e620*/  LDL.LU.64 R124, [R1+0x438] ;  /* 0x00043800017c7983 */ /* 0x001ee20000300a00 */
        /* <DEDUP_REMOVED lines=12> */
[----:B------:R-:W-:-:S05]  /*e6f0*/  @!P6 IADD3 R184, P1, R2, R23, RZ ;  /* 0x0000001702b8e210 */ /* 0x000fca0007f3e0ff */
[----:B0-----:R-:W-:Y:S01]  /*e700*/  @!P6 IMAD.X R185, R3, 0x1, R19, P1 ;  /* 0x0000000103b9e824 */ /* 0x001fe200008e0613 */
[----:B--2---:R-:W-:-:S05]  /*e710*/  @!P6 PRMT R192, R16, 0x8880, RZ ;  /* 0x0000888010c0e816 */ /* 0x004fca00000000ff */
        /* <DEDUP_REMOVED lines=22> */
[----:B------:R-:W-:Y:S01]  /*e880*/  @!P6 STG.E.U8 desc[UR60][R2.64+0x89], R189 ;  /* 0x000089bd0200e986 */ /* 0x000fe2000c10113c */
[----:B------:R-:W-:-:S13]  /*e890*/  ISETP.LT.OR P6, PT, R0, 0x89, !P2 ;  /* 0x000000890000780c */ /* 0x000fda00057c1670 */
[----:B------:R-:W2:Y:S01]  /*e8a0*/  @!P6 LDG.E.U8 R16, desc[UR60][R20.64+0x88] ;  /* 0x0000883c1410e981 */ /* 0x000ea2000c1e1100 */
[----:B------:R-:W-:-:S05]  /*e8b0*/  @!P6 IADD3 R184, P1, R2, R23, RZ ;  /* 0x0000001702b8e210 */ /* 0x000fca0007f3e0ff */
[----:B------:R-:W-:Y:S01]  /*e8c0*/  @!P6 IMAD.X R185, R3, 0x1, R19, P1 ;  /* 0x0000000103b9e824 */ /* 0x000fe200008e0613 */
        /* <DEDUP_REMOVED lines=25> */
[----:B------:R-:W2:Y:S01]  /*ea60*/  @!P6 LDG.E.U8 R16, desc[UR60][R12.64+0x80] ;  /* 0x0000803c0c10e981 */ /* 0x000ea2000c1e1100 */
[----:B------:R-:W-:Y:S02]  /*ea70*/  LOP3.LUT P3, RZ, R5, 0x2000, RZ, 0xc0, !PT ;  /* 0x0000200005ff7812 */ /* 0x000fe4000786c0ff */
[----:B--2---:R-:W-:-:S05]  /*ea80*/  @!P6 PRMT R176, R16, 0x8880, RZ ;  /* 0x0000888010b0e816 */ /* 0x004fca00000000ff */
[----:B------:R-:W-:-:S04]  /*ea90*/  @!P6 IMAD R4, R176, R18, RZ ;  /* 0x00000012b004e224 */ /* 0x000fc800078e02ff */
[----:B------:R-:W-:-:S05]  /*eaa0*/  @!P6 IMAD R178, R178, R17, R4 ;  /* 0x00000011b2b2e224 */ /* 0x000fca00078e0204 */
[----:B------:R0:W-:Y:S04]  /*eab0*/  @!P6 STG.E.U8 desc[UR60][R126.64+0x80], R178 ;  /* 0x000080b27e00e986 */ /* 0x0001e8000c10113c */
[----:B------:R-:W2:Y:S01]  /*eac0*/  @!P3 LDG.E.U8 R16, desc[UR60][R12.64+0x81] ;  /* 0x0000813c0c10b981 */ /* 0x000ea2000c1e1100 */
[----:B------:R-:W-:Y:S02]  /*ead0*/  ISETP.LT.OR P6, PT, R0, 0x89, !P0 ;  /* 0x000000890000780c */ /* 0x000fe400047c1670 */
[----:B------:R-:W-:Y:S01]  /*eae0*/  LOP3.LUT P1, RZ, R5, 0x400, RZ, 0xc0, !PT ;  /* 0x0000040005ff7812 */ /* 0x000fe2000782c0ff */
[----:B0-----:R-:W3:Y:S01]  /*eaf0*/  LDL.LU.64 R126, [R1+0x430] ;  /* 0x00043000017e7983 */ /* 0x001ee20000300a00 */
[----:B--2---:R-:W-:-:S05]  /*eb00*/  @!P3 PRMT R176, R16, 0x8880, RZ ;  /* 0x0000888010b0b816 */ /* 0x004fca00000000ff */
[----:B------:R-:W-:-:S04]  /*eb10*/  @!P3 IMAD R4, R176, R18, RZ ;  /* 0x00000012b004b224 */ /* 0x000fc800078e02ff */
[----:B------:R-:W-:-:S05]  /*eb20*/  @!P3 IMAD R179, R179, R17, R4 ;  /* 0x00000011b3b3b224 */ /* 0x000fca00078e0204 */
[----:B------:R0:W-:Y:S04]  /*eb30*/  @!P3 STG.E.U8 desc[UR60][R112.64+0x81], R179 ;  /* 0x000081b37000b986 */ /* 0x0001e8000c10113c */
[----:B------:R-:W2:Y:S04]  /*eb40*/  @!P6 LDG.E.U8 R16, desc[UR60][R14.64+0x88] ;  /* 0x0000883c0e10e981 */ /* 0x000ea8000c1e1100 */
[----:B0-----:R-:W3:Y:S01]  /*eb50*/  LDL.LU.64 R112, [R1+0x428] ;  /* 0x0004280001707983 */ /* 0x001ee20000300a00 */
        /* <DEDUP_REMOVED lines=23> */
[----:B------:R-:W2:Y:S01]  /*ecd0*/  @!P6 LDG.E.U8 R16, desc[UR60][R8.64+0x80] ;  /* 0x0000803c0810e981 */ /* 0x000ea2000c1e1100 */
[----:B------:R-:W-:-:S03]  /*ece0*/  LOP3.LUT P5, RZ, R232, 0x20000, RZ, 0xc0, !PT ;  /* 0x00020000e8ff7812 */ /* 0x000fc600078ac0ff */
        /* <DEDUP_REMOVED lines=11> */
[----:B------:R-:W2:Y:S01]  /*eda0*/  @!P3 LDG.E.U8 R16, desc[UR60][R10.64+0x80] ;  /* 0x0000803c0a10b981 */ /* 0x000ea2000c1e1100 */
[----:B------:R-:W-:Y:S02]  /*edb0*/  LOP3.LUT P6, RZ, R5, 0x200, RZ, 0xc0, !PT ;  /* 0x0000020005ff7812 */ /* 0x000fe400078cc0ff */
        /* <DEDUP_REMOVED lines=11> */
[----:B------:R-:W-:Y:S02]  /*ee70*/  ISETP.LT.OR P6, PT, R0, 0x89, !P4 ;  /* 0x000000890000780c */ /* 0x000fe400067c1670 */
[----:B------:R-:W-:Y:S01]  /*ee80*/  LOP3.LUT P3, RZ, R22, 0x2000, RZ, 0xc0, !PT ;  /* 0x0000200016ff7812 */ /* 0x000fe2000786c0ff */
[----:B0-----:R-:W2:Y:S10]  /*ee90*/  LDL.LU.64 R104, [R1+0x408] ;  /* 0x0004080001687983 */ /* 0x001eb40000300a00 */
[----:B------:R-:W4:Y:S02]  /*eea0*/  @!P6 LDG.E.U8 R16, desc[UR60][R8.64+0x88] ;  /* 0x0000883c0810e981 */ /* 0x000f24000c1e1100 */
        /* <DEDUP_REMOVED lines=17> */
[----:B------:R-:W-:Y:S01]  /*efc0*/  LOP3.LUT R22, R22, 0xffffefff, RZ, 0xc0, !PT ;  /* 0xffffefff16167812 */ /* 0x000fe200078ec0ff */
[----:B0-----:R-:W2:Y:S01]  /*efd0*/  LDL.LU.64 R106, [R1+0x400] ;  /* 0x00040000016a7983 */ /* 0x001ea20000300a00 */
[----:B----4-:R-:W-:-:S05]  /*efe0*/  @!P1 PRMT R168, R16, 0x8880, RZ ;  /* 0x0000888010a89816 */ /* 0x010fca00000000ff */
[----:B------:R-:W-:-:S04]  /*eff0*/  @!P1 IMAD R4, R168, R18, RZ ;  /* 0x00000012a8049224 */ /* 0x000fc800078e02ff */
[----:B------:R-:W-:-:S05]  /*f000*/  @!P1 IMAD R175, R175, R17, R4 ;  /* 0x00000011afaf9224 */ /* 0x000fca00078e0204 */
[----:B------:R0:W-:Y:S04]  /*f010*/  @!P1 STG.E.U8 desc[UR60][R108.64+0x89], R175 ;  /* 0x000089af6c009986 */ /* 0x0001e8000c10113c */
[----:B------:R-:W4:Y:S01]  /*f020*/  @!P6 LDG.E.U8 R16, desc[UR60][R234.64+0x90] ;  /* 0x0000903cea10e981 */ /* 0x000f22000c1e1100 */
[----:B------:R-:W-:Y:S02]  /*f030*/  @P3 LOP3.LUT R22, R22, 0x1000, RZ, 0xfc, !PT ;  /* 0x0000100016163812 */ /* 0x000fe400078efcff */
[----:B------:R-:W-:Y:S01]  /*f040*/  LOP3.LUT P5, RZ, R5, 0x8000, RZ, 0xc0, !PT ;  /* 0x0000800005ff7812 */ /* 0x000fe200078ac0ff */
        /* <DEDUP_REMOVED lines=12> */
[----:B------:R-:W4:Y:S01]  /*f110*/  @!P6 LDG.E.U8 R16, desc[UR60][R20.64+0x90] ;  /* 0x0000903c1410e981 */ /* 0x000f22000c1e1100 */
[----:B------:R-:W-:-:S05]  /*f120*/  @!P6 IADD3 R160, P1, R2, R23, RZ ;  /* 0x0000001702a0e210 */ /* 0x000fca0007f3e0ff */
[----:B0-----:R-:W-:Y:S01]  /*f130*/  @!P6 IMAD.X R161, R3, 0x1, R19, P1 ;  /* 0x0000000103a1e824 */ /* 0x001fe200008e0613 */
[----:B----4-:R-:W-:-:S05]  /*f140*/  @!P6 PRMT R168, R16, 0x8880, RZ ;  /* 0x0000888010a8e816 */ /* 0x010fca00000000ff */
[----:B------:R-:W-:-:S04]  /*f150*/  @!P6 IMAD R4, R168, R18, RZ ;  /* 0x00000012a804e224 */ /* 0x000fc800078e02ff */
[----:B------:R-:W-:-:S05]  /*f160*/  @!P6 IMAD R162, R162, R17, R4 ;  /* 0x00000011a2a2e224 */ /* 0x000fca00078e0204 */
[----:B------:R0:W-:Y:S01]  /*f170*/  @!P6 STG.E.U8 desc[UR60][R160.64+0x90], R162 ;  /* 0x000090a2a000e986 */ /* 0x0001e2000c10113c */
[----:B------:R-:W-:-:S13]  /*f180*/  ISETP.LT.OR P6, PT, R0, 0x92, !P2 ;  /* 0x000000920000780c */ /* 0x000fda00057c1670 */
[----:B------:R-:W4:Y:S01]  /*f190*/  @!P6 LDG.E.U8 R16, desc[UR60][R20.64+0x91] ;  /* 0x0000913c1410e981 */ /* 0x000f22000c1e1100 */
[----:B0-----:R-:W-:-:S05]  /*f1a0*/  @!P6 IADD3 R160, P1, R2, R23, RZ ;  /* 0x0000001702a0e210 */ /* 0x001fca0007f3e0ff */
[----:B------:R-:W-:Y:S01]  /*f1b0*/  @!P6 IMAD.X R161, R3, 0x1, R19, P1 ;  /* 0x0000000103a1e824 */ /* 0x000fe200008e0613 */
        /* <DEDUP_REMOVED lines=15> */
[----:B------:R-:W-:Y:S01]  /*f2b0*/  @!P6 STG.E.U8 desc[UR60][R2.64+0x99], R165 ;  /* 0x000099a50200e986 */ /* 0x000fe2000c10113c */
[----:B------:R-:W-:-:S13]  /*f2c0*/  ISETP.LT.OR P6, PT, R0, 0x99, !P2 ;  /* 0x000000990000780c */ /* 0x000fda00057c1670 */
[----:B------:R-:W4:Y:S01]  /*f2d0*/  @!P6 LDG.E.U8 R16, desc[UR60][R20.64+0x98] ;  /* 0x0000983c1410e981 */ /* 0x000f22000c1e1100 */
[----:B------:R-:W-:-:S05]  /*f2e0*/  @!P6 IADD3 R160, P1, R2, R23, RZ ;  /* 0x0000001702a0e210 */ /* 0x000fca0007f3e0ff */
[----:B------:R-:W-:Y:S01]  /*f2f0*/  @!P6 IMAD.X R161, R3, 0x1, R19, P1 ;  /* 0x0000000103a1e824 */ /* 0x000fe200008e0613 */
        /* <DEDUP_REMOVED lines=25> */
[----:B------:R-:W4:Y:S01]  /*f490*/  @!P6 LDG.E.U8 R16, desc[UR60][R12.64+0x90] ;  /* 0x0000903c0c10e981 */ /* 0x000f22000c1e1100 */
[----:B------:R-:W-:Y:S02]  /*f4a0*/  LOP3.LUT P3, RZ, R5, 0x10000, RZ, 0xc0, !PT ;  /* 0x0001000005ff7812 */ /* 0x000fe4000786c0ff */
        /* <DEDUP_REMOVED lines=74> */
[----:B------:R-:W-:-:S04]  /*f950*/  @!P6 IMAD.MOV.U32 R147, RZ, RZ, R144 ;  /* 0x000000ffff93e224 */ /* 0x000fc800078e0090 */
        /* <DEDUP_REMOVED lines=9> */
[----:B------:R-:W-:-:S03]  /*f9f0*/  ISETP.LT.OR P6, PT, R0, 0xa1, !P3 ;  /* 0x000000a10000780c */ /* 0x000fc60005fc1670 */
        /* <DEDUP_REMOVED lines=13> */
[----:B------:R-:W3:Y:S02]  /*fad0*/  @!P6 LDG.E.U8 R16, desc[UR60][R234.64+0xa1] ;  /* 0x0000a13cea10e981 */ /* 0x000ee4000c1e1100 */
[----:B---3--:R-:W-:-:S05]  /*fae0*/  @!P6 PRMT R147, R16, 0x8880, RZ ;  /* 0x000088801093e816 */ /* 0x008fca00000000ff */
[----:B------:R-:W-:-:S04]  /*faf0*/  @!P6 IMAD R4, R147, R18, RZ ;  /* 0x000000129304e224 */ /* 0x000fc800078e02ff */
[----:B------:R-:W-:-:S05]  /*fb00*/  @!P6 IMAD R147, R137, R17, R4 ;  /* 0x000000118993e224 */ /* 0x000fca00078e0204 */
[----:B------:R-:W-:Y:S01]  /*fb10*/  @!P6 STG.E.U8 desc[UR60][R2.64+0xa1], R147 ;  /* 0x0000a1930200e986 */ /* 0x000fe2000c10113c */
[----:B------:R-:W-:-:S13]  /*fb20*/  ISETP.LT.OR P6, PT, R0, 0xa1, !P2 ;  /* 0x000000a10000780c */ /* 0x000fda00057c1670 */
[----:B------:R-:W0:Y:S01]  /*fb30*/  @!P6 LDG.E.U8 R16, desc[UR60][R20.64+0xa0] ;  /* 0x0000a03c1410e981 */ /* 0x000e22000c1e1100 */
[----:B------:R-:W-:-:S05]  /*fb40*/  @!P6 IADD3 R136, P1, R2, R23, RZ ;  /* 0x000000170288e210 */ /* 0x000fca0007f3e0ff */
[----:B------:R-:W-:Y:S01]  /*fb50*/  @!P6 IMAD.X R137, R3, 0x1, R19, P1 ;  /* 0x000000010389e824 */ /* 0x000fe200008e0613 */
[----:B0-----:R-:W-:-:S05]  /*fb60*/  @!P6 PRMT R145, R16, 0x8880, RZ ;  /* 0x000088801091e816 */ /* 0x001fca00000000ff */
        /* <DEDUP_REMOVED lines=18> */
[----:B------:R-:W0:Y:S02]  /*fc90*/  @!P6 LDG.E.U8 R16, desc[UR60][R234.64+0xa9] ;  /* 0x0000a93cea10e981 */ /* 0x000e24000c1e1100 */
[----:B0-----:R-:W-:-:S05]  /*fca0*/  @!P6 PRMT R137, R16, 0x8880, RZ ;  /* 0x000088801089e816 */ /* 0x001fca00000000ff */
        /* <DEDUP_REMOVED lines=28> */
[----:B0-----:R-:W-:-:S04]  /*fe70*/  @!P6 IMAD.MOV.U32 R137, RZ, RZ, R139 ;  /* 0x000000ffff89e224 */ /* 0x001fc800078e008b */
[----:B------:R-:W-:-:S04]  /*fe80*/  @!P6 IMAD R4, R137, R18, RZ ;  /* 0x000000128904e224 */ /* 0x000fc800078e02ff */
[----:B------:R-:W-:-:S05]  /*fe90*/  @!P6 IMAD R129, R129, R17, R4 ;  /* 0x000000118181e224 */ /* 0x000fca00078e0204 */
[----:B------:R-:W-:Y:S01]  /*fea0*/  @!P6 STG.E.U8 desc[UR60][R30.64+0xa1], R129 ;  /* 0x0000a1811e00e986 */ /* 0x000fe2000c10113c */
[----:B------:R-:W-:-:S13]  /*feb0*/  LOP3.LUT P6, RZ, R5, 0x1000000, RZ, 0xc0, !PT ;  /* 0x0100000005ff7812 */ /* 0x000fda00078cc0ff */
[----:B------:R-:W3:Y:S01]  /*fec0*/  @!P6 LDG.E.U8 R16, desc[UR60][R12.64+0xa0] ;  /* 0x0000a03c0c10e981 */ /* 0x000ee2000c1e1100 */
[----:B------:R-:W-:Y:S02]  /*fed0*/  P2R R138, PR, RZ, 0x8 ;  /* 0x00000008ff8a7803 */ /* 0x000fe40000000000 */
        /* <DEDUP_REMOVED lines=65> */
[----:B------:R-:W-:Y:S01]  /*102f0*/  ISETP.NE.AND P3, PT, R138, RZ, PT ;  /* 0x000000ff8a00720c */ /* 0x000fe20003f65270 */
        /* <DEDUP_REMOVED lines=9> */
[----:B------:R-:W-:-:S04]  /*10390*/  @!P6 IMAD.MOV.U32 R123, RZ, RZ, R120 ;  /* 0x000000ffff7be224 */ /* 0x000fc800078e0078 */
        /* <DEDUP_REMOVED lines=9> */
[----:B------:R-:W-:-:S03]  /*10430*/  ISETP.LT.OR P6, PT, R0, 0xb1, !P3 ;  /* 0x000000b10000780c */ /* 0x000fc60005fc1670 */
        /* <DEDUP_REMOVED lines=13> */
[----:B------:R-:W2:Y:S02]  /*10510*/  @!P6 LDG.E.U8 R16, desc[UR60][R234.64+0xb1] ;  /* 0x0000b13cea10e981 */ /* 0x000ea4000c1e1100 */
[----:B--2---:R-:W-:-:S05]  /*10520*/  @!P6 PRMT R123, R16, 0x8880, RZ ;  /* 0x00008880107be816 */ /* 0x004fca00000000ff */
[----:B------:R-:W-:-:S04]  /*10530*/  @!P6 IMAD R4, R123, R18, RZ ;  /* 0x000000127b04e224 */ /* 0x000fc800078e02ff */
[----:B------:R-:W-:-:S05]  /*10540*/  @!P6 IMAD R123, R113, R17, R4 ;  /* 0x00000011717be224 */ /* 0x000fca00078e0204 */
[----:B------:R2:W-:Y:S01]  /*10550*/  @!P6 STG.E.U8 desc[UR60][R2.64+0xb1], R123 ;  /* 0x0000b17b0200e986 */ /* 0x0005e2000c10113c */
        /* <DEDUP_REMOVED lines=56> */
[----:B------:R-:W-:-:S13]  /*108e0*/  LOP3.LUT P6, RZ, R5, 0x20000000, RZ, 0xc0, !PT ;  /* 0x2000000005ff7812 */ /* 0x000fda00078cc0ff */
[----:B------:R-:W2:Y:S01]  /*108f0*/  @!P6 LDG.E.U8 R16, desc[UR60][R12.64+0xb0] ;  /* 0x0000b03c0c10e981 */ /* 0x000ea2000c1e1100 */
[----:B------:R-:W-:Y:S02]  /*10900*/  P2R R116, PR, RZ, 0x8 ;  /* 0x00000008ff747803 */ /* 0x000fe40000000000 */
        /* <DEDUP_REMOVED lines=8> */
[----:B0-----:R-:W4:Y:S01]  /*10990*/  LDL.LU.64 R78, [R1+0x370] ;  /* 0x00037000014e7983 */ /* 0x001f220000300a00 */
[----:B--2---:R-:W-:-:S05]  /*109a0*/  @!P3 PRMT R113, R16, 0x8880, RZ ;  /* 0x000088801071b816 */ /* 0x004fca00000000ff */
[----:B------:R-:W-:-:S04]  /*109b0*/  @!P3 IMAD R4, R113, R18, RZ ;  /* 0x000000127104b224 */ /* 0x000fc800078e02ff */
[----:B------:R-:W-:-:S05]  /*109c0*/  @!P3 IMAD R107, R107, R17, R4 ;  /* 0x000000116b6bb224 */ /* 0x000fca00078e0204 */
[----:B------:R0:W-:Y:S04]  /*109d0*/  @!P3 STG.E.U8 desc[UR60][R64.64+0xb1], R107 ;  /* 0x0000b16b4000b986 */ /* 0x0001e8000c10113c */
[----:B------:R-:W2:Y:S04]  /*109e0*/  @!P6 LDG.E.U8 R16, desc[UR60][R14.64+0xb8] ;  /* 0x0000b83c0e10e981 */ /* 0x000ea8000c1e1100 */
[----:B0-----:R-:W4:Y:S01]  /*109f0*/  LDL.LU.64 R64, [R1+0x368] ;  /* 0x0003680001407983 */ /* 0x001f220000300a00 */
        /* <DEDUP_REMOVED lines=23> */
[----:B------:R-:W2:Y:S01]  /*10b70*/  @!P6 LDG.E.U8 R16, desc[UR60][R8.64+0xb0] ;  /* 0x0000b03c0810e981 */ /* 0x000ea2000c1e1100 */
[----:B------:R-:W-:-:S03]  /*10b80*/  LOP3.LUT P5, RZ, R232, 0x100, RZ, 0xc0, !PT ;  /* 0x00000100e8ff7812 */ /* 0x000fc600078ac0ff */
        /* <DEDUP_REMOVED lines=23> */
[----:B------:R0:W-:Y:S01]  /*10d00*/  @!P6 STG.E.U8 desc[UR60][R56.64+0xb1], R99 ;  /* 0x0000b1633800e986 */ /* 0x0001e2000c10113c */
[----:B------:R-:W-:Y:S02]  /*10d10*/  ISETP.LT.OR P6, PT, R0, 0xb9, !P4 ;  /* 0x000000b90000780c */ /* 0x000fe400067c1670 */
[----:B------:R-:W-:Y:S01]  /*10d20*/  ISETP.NE.AND P3, PT, R116, RZ, PT ;  /* 0x000000ff7400720c */ /* 0x000fe20003f65270 */
[----:B0-----:R-:W2:Y:S10]  /*10d30*/  LDL.LU.64 R56, [R1+0x348] ;  /* 0x0003480001387983 */ /* 0x001eb40000300a00 */
        /* <DEDUP_REMOVED lines=19> */
[----:B0-----:R-:W2:Y:S01]  /*10e70*/  LDL.LU.64 R58, [R1+0x340] ;  /* 0x00034000013a7983 */ /* 0x001ea20000300a00 */
[----:B---3--:R-:W-:-:S05]  /*10e80*/  @!P1 PRMT R97, R16, 0x8880, RZ ;  /* 0x0000888010619816 */ /* 0x008fca00000000ff */
[----:B------:R-:W-:-:S04]  /*10e90*/  @!P1 IMAD R4, R97, R18, RZ ;  /* 0x0000001261049224 */ /* 0x000fc800078e02ff */
[----:B------:R-:W-:-:S05]  /*10ea0*/  @!P1 IMAD R103, R103, R17, R4 ;  /* 0x0000001167679224 */ /* 0x000fca00078e0204 */
[----:B------:R0:W-:Y:S04]  /*10eb0*/  @!P1 STG.E.U8 desc[UR60][R60.64+0xb9], R103 ;  /* 0x0000b9673c009986 */ /* 0x0001e8000c10113c */
[----:B------:R-:W3:Y:S01]  /*10ec0*/  @!P6 LDG.E.U8 R16, desc[UR60][R234.64+0xc0] ;  /* 0x0000c03cea10e981 */ /* 0x000ee2000c1e1100 */
[----:B------:R-:W-:-:S03]  /*10ed0*/  LOP3.LUT P5, RZ, R5, 0x40000000, RZ, 0xc0, !PT ;  /* 0x4000000005ff7812 */ /* 0x000fc600078ac0ff */
[----:B0-----:R-:W2:Y:S01]  /*10ee0*/  LDL.LU.64 R60, [R1+0x338] ;  /* 0x00033800013c7983 */ /* 0x001ea20000300a00 */
        /* <DEDUP_REMOVED lines=45> */
[----:B------:R-:W-:Y:S01]  /*111c0*/  @!P6 STG.E.U8 desc[UR60][R88.64+0xc8], R97 ;  /* 0x0000c8615800e986 */ /* 0x000fe2000c10113c */
[----:B------:R-:W-:-:S13]  /*111d0*/  ISETP.LT.OR P6, PT, R0, 0xca, !P2 ;  /* 0x000000ca0000780c */ /* 0x000fda00057c1670 */
[----:B------:R-:W3:Y:S01]  /*111e0*/  @!P6 LDG.E.U8 R16, desc[UR60][R20.64+0xc9] ;  /* 0x0000c93c1410e981 */ /* 0x000ee2000c1e1100 */
[----:B------:R-:W-:Y:S02]  /*111f0*/  P2R R92, PR, RZ, 0x8 ;  /* 0x00000008ff5c7803 */ /* 0x000fe40000000000 */
[----:B------:R-:W-:Y:S02]  /*11200*/  LOP3.LUT P3, RZ, R5, 0x80000000, RZ, 0xc0, !PT ;  /* 0x8000000005ff7812 */ /* 0x000fe4000786c0ff */
[----:B------:R-:W-:-:S05]  /*11210*/  @!P6 IADD3 R90, P1, R2, R23, RZ ;  /* 0x00000017025ae210 */ /* 0x000fca0007f3e0ff */
[----:B------:R-:W-:Y:S01]  /*11220*/  @!P6 IMAD.X R91, R3, 0x1, R19, P1 ;  /* 0x00000001035be824 */ /* 0x000fe200008e0613 */
        /* <DEDUP_REMOVED lines=16> */
[----:B------:R-:W-:-:S13]  /*11330*/  LOP3.LUT P6, RZ, R22, 0x2, RZ, 0xc0, !PT ;  /* 0x0000000216ff7812 */ /* 0x000fda00078cc0ff */
        /* <DEDUP_REMOVED lines=111> */
[----:B------:R-:W4:Y:S01]  /*11a30*/  @!P6 LDG.E.U8 R16, desc[UR60][R20.64+0xd1] ;  /* 0x0000d13c1410e981 */ /* 0x000f22000c1e1100 */
[----:B------:R-:W-:-:S05]  /*11a40*/  @!P6 IADD3 R72, P1, R2, R23, RZ ;  /* 0x000000170248e210 */ /* 0x000fca0007f3e0ff */
[----:B--2---:R-:W-:Y:S01]  /*11a50*/  @!P6 IMAD.X R73, R3, 0x1, R19, P1 ;  /* 0x000000010349e824 */ /* 0x004fe200008e0613 */
[----:B----4-:R-:W-:-:S05]  /*11a60*/  @!P6 PRMT R75, R16, 0x8880, RZ ;  /* 0x00008880104be816 */ /* 0x010fca00000000ff */
        /* <DEDUP_REMOVED lines=38> */
[----:B------:R-:W2:Y:S01]  /*11cd0*/  @!P6 LDG.E.U8 R16, desc[UR60][R14.64+0xd1] ;  /* 0x0000d13c0e10e981 */ /* 0x000ea2000c1e1100 */
[----:B------:R-:W-:Y:S02]  /*11ce0*/  LOP3.LUT P1, RZ, R22, 0x80, RZ, 0xc0, !PT ;  /* 0x0000008016ff7812 */ /* 0x000fe4000782c0ff */
        /* <DEDUP_REMOVED lines=18> */
[----:B------:R-:W-:Y:S01]  /*11e10*/  LOP3.LUT P1, RZ, R22, 0x800, RZ, 0xc0, !PT ;  /* 0x0000080016ff7812 */ /* 0x000fe2000782c0ff */
        /* <DEDUP_REMOVED lines=25> */
[----:B------:R-:W3:Y:S04]  /*11fb0*/  @!P6 LDG.E.U8 R16, desc[UR60][R8.64+0xd0] ;  /* 0x0000d03c0810e981 */ /* 0x000ee8000c1e1100 */
[----:B0-----:R-:W2:Y:S01]  /*11fc0*/  LDL.LU.64 R36, [R1+0x2d8] ;  /* 0x0002d80001247983 */ /* 0x001ea20000300a00 */
        /* <DEDUP_REMOVED lines=29> */
[----:B------:R0:W-:Y:S01]  /*121a0*/  @!P6 STG.E.U8 desc[UR60][R6.64+0xd8], R5 ;  /* 0x0000d8050600e986 */ /* 0x0001e2000c10113c */
[----:B------:R-:W-:-:S13]  /*121b0*/  ISETP.LT.OR P6, PT, R0, 0xda, !P4 ;  /* 0x000000da0000780c */ /* 0x000fda00067c1670 */
[----:B------:R-:W3:Y:S01]  /*121c0*/  @!P6 LDG.E.U8 R16, desc[UR60][R8.64+0xd9] ;  /* 0x0000d93c0810e981 */ /* 0x000ee2000c1e1100 */
[----:B------:R-:W-:Y:S02]  /*121d0*/  ISETP.LT.OR P1, PT, R0, 0xe1, !P2 ;  /* 0x000000e10000780c */ /* 0x000fe40005721670 */
[----:B---3--:R-:W-:-:S05]  /*121e0*/  @!P6 PRMT R49, R16, 0x8880, RZ ;  /* 0x000088801031e816 */ /* 0x008fca00000000ff */
[----:B------:R-:W-:-:S04]  /*121f0*/  @!P6 IMAD R4, R49, R18, RZ ;  /* 0x000000123104e224 */ /* 0x000fc800078e02ff */
[----:B------:R-:W-:-:S05]  /*12200*/  @!P6 IMAD R53, R53, R17, R4 ;  /* 0x000000113535e224 */ /* 0x000fca00078e0204 */
[----:B------:R-:W-:Y:S04]  /*12210*/  @!P6 STG.E.U8 desc[UR60][R6.64+0xd9], R53 ;  /* 0x0000d9350600e986 */ /* 0x000fe8000c10113c */
[----:B------:R-:W0:Y:S01]  /*12220*/  @!P5 LDG.E.U8 R16, desc[UR60][R10.64+0xd8] ;  /* 0x0000d83c0a10d981 */ /* 0x000e22000c1e1100 */
[----:B------:R-:W-:-:S05]  /*12230*/  @!P1 IADD3 R48, P6, R2, R23, RZ ;  /* 0x0000001702309210 */ /* 0x000fca0007fde0ff */
[----:B------:R-:W-:Y:S01]  /*12240*/  @!P1 IMAD.X R49, R3, 0x1, R19, P6 ;  /* 0x0000000103319824 */ /* 0x000fe200030e0613 */
[----:B------:R-:W-:Y:S02]  /*12250*/  ISETP.LT.OR P6, PT, R0, 0xe2, !P2 ;  /* 0x000000e20000780c */ /* 0x000fe400057c1670 */
[----:B0-----:R-:W-:-:S05]  /*12260*/  @!P5 PRMT R5, R16, 0x8880, RZ ;  /* 0x000088801005d816 */ /* 0x001fca00000000ff */
[----:B------:R-:W-:-:S04]  /*12270*/  @!P5 IMAD R4, R5, R18, RZ ;  /* 0x000000120504d224 */ /* 0x000fc800078e02ff */
[----:B------:R-:W-:-:S05]  /*12280*/  @!P5 IMAD R54, R54, R17, R4 ;  /* 0x000000113636d224 */ /* 0x000fca00078e0204 */
[----:B------:R0:W-:Y:S01]  /*12290*/  @!P5 STG.E.U8 desc[UR60][R26.64+0xd8], R54 ;  /* 0x0000d8361a00d986 */ /* 0x0001e2000c10113c */
[----:B------:R-:W-:-:S05]  /*122a0*/  @!P6 IADD3 R50, P5, R2, R23, RZ ;  /* 0x000000170232e210 */ /* 0x000fca0007fbe0ff */
[----:B------:R-:W-:Y:S01]  /*122b0*/  @!P6 IMAD.X R51, R3, 0x1, R19, P5 ;  /* 0x000000010333e824 */ /* 0x000fe200028e0613 */
[----:B------:R-:W-:Y:S01]  /*122c0*/  LOP3.LUT P5, RZ, R22, 0x400, RZ, 0xc0, !PT ;  /* 0x0000040016ff7812 */ /* 0x000fe200078ac0ff */
[----:B0-----:R-:W3:-:S12]  /*122d0*/  LDL.LU.64 R26, [R1+0x2c0] ;  /* 0x0002c000011a7983 */ /* 0x001ed80000300a00 */
[----:B------:R-:W4:Y:S02]  /*122e0*/  @!P5 LDG.E.U8 R16, desc[UR60][R10.64+0xd9] ;  /* 0x0000d93c0a10d981 */ /* 0x000f24000c1e1100 */
[----:B----4-:R-:W-:-:S05]  /*122f0*/  @!P5 PRMT R5, R16, 0x8880, RZ ;  /* 0x000088801005d816 */ /* 0x010fca00000000ff */
[----:B------:R-:W-:-:S04]  /*12300*/  @!P5 IMAD R4, R5, R18, RZ ;  /* 0x000000120504d224 */ /* 0x000fc800078e02ff */
[----:B------:R-:W-:-:S05]  /*12310*/  @!P5 IMAD R55, R55, R17, R4 ;  /* 0x000000113737d224 */ /* 0x000fca00078e0204 */
[----:B------:R0:W-:Y:S01]  /*12320*/  @!P5 STG.E.U8 desc[UR60][R28.64+0xd9], R55 ;  /* 0x0000d9371c00d986 */ /* 0x0001e2000c10113c */
[----:B------:R-:W-:-:S03]  /*12330*/  ISETP.LT.OR P5, PT, R0, 0xe1, !P3 ;  /* 0x000000e10000780c */ /* 0x000fc60005fa1670 */
[----:B0-----:R-:W4:Y:S10]  /*12340*/  LDL.LU.64 R28, [R1+0x2b8] ;  /* 0x0002b800011c7983 */ /* 0x001f340000300a00 */
[----:B------:R-:W2:Y:S02]  /*12350*/  @!P5 LDG.E.U8 R16, desc[UR60][R234.64+0xe0] ;  /* 0x0000e03cea10d981 */ /* 0x000ea4000c1e1100 */
        /* <DEDUP_REMOVED lines=9> */
[----:B------:R2:W-:Y:S04]  /*123f0*/  @!P5 STG.E.U8 desc[UR60][R2.64+0xe1], R41 ;  /* 0x0000e1290200d986 */ /* 0x0005e8000c10113c */
[----:B------:R-:W3:Y:S02]  /*12400*/  @!P1 LDG.E.U8 R16, desc[UR60][R20.64+0xe0] ;  /* 0x0000e03c14109981 */ /* 0x000ee4000c1e1100 */
[----:B---3--:R-:W-:-:S05]  /*12410*/  @!P1 PRMT R40, R16, 0x8880, RZ ;  /* 0x0000888010289816 */ /* 0x008fca00000000ff */
[----:B0-----:R-:W-:-:S04]  /*12420*/  @!P1 IMAD.MOV.U32 R5, RZ, RZ, R40 ;  /* 0x000000ffff059224 */ /* 0x001fc800078e0028 */
[----:B------:R-:W-:-:S04]  /*12430*/  @!P1 IMAD R4, R5, R18, RZ ;  /* 0x0000001205049224 */ /* 0x000fc800078e02ff */
[----:B------:R-:W-:-:S05]  /*12440*/  @!P1 IMAD R5, R42, R17, R4 ;  /* 0x000000112a059224 */ /* 0x000fca00078e0204 */
[----:B------:R0:W-:Y:S04]  /*12450*/  @!P1 STG.E.U8 desc[UR60][R48.64+0xe0], R5 ;  /* 0x0000e00530009986 */ /* 0x0001e8000c10113c */
[----:B------:R-:W3:Y:S02]  /*12460*/  @!P6 LDG.E.U8 R16, desc[UR60][R20.64+0xe1] ;  /* 0x0000e13c1410e981 */ /* 0x000ee4000c1e1100 */
[----:B---3--:R-:W-:-:S05]  /*12470*/  @!P6 PRMT R53, R16, 0x8880, RZ ;  /* 0x000088801035e816 */ /* 0x008fca00000000ff */
[----:B------:R-:W-:-:S04]  /*12480*/  @!P6 IMAD R4, R53, R18, RZ ;  /* 0x000000123504e224 */ /* 0x000fc800078e02ff */
[----:B------:R-:W-:-:S05]  /*12490*/  @!P6 IMAD R43, R43, R17, R4 ;  /* 0x000000112b2be224 */ /* 0x000fca00078e0204 */
[----:B------:R-:W-:Y:S01]  /*124a0*/  @!P6 STG.E.U8 desc[UR60][R50.64+0xe1], R43 ;  /* 0x0000e12b3200e986 */ /* 0x000fe2000c10113c */
[----:B------:R-:W-:-:S13]  /*124b0*/  ISETP.LT.OR P6, PT, R0, 0xe9, !P3 ;  /* 0x000000e90000780c */ /* 0x000fda0005fc1670 */
[----:B------:R-:W2:Y:S01]  /*124c0*/  @!P6 LDG.E.U8 R16, desc[UR60][R234.64+0xe8] ;  /* 0x0000e83cea10e981 */ /* 0x000ea2000c1e1100 */
[----:B------:R-:W-:Y:S02]  /*124d0*/  ISETP.LT.OR P3, PT, R0, 0xea, !P3 ;  /* 0x000000ea0000780c */ /* 0x000fe40005f61670 */
[----:B--2---:R-:W-:-:S05]  /*124e0*/  @!P6 PRMT R41, R16, 0x8880, RZ ;  /* 0x000088801029e816 */ /* 0x004fca00000000ff */
[----:B------:R-:W-:-:S04]  /*124f0*/  @!P6 IMAD R4, R41, R18, RZ ;  /* 0x000000122904e224 */ /* 0x000fc800078e02ff */
[----:B0-----:R-:W-:-:S05]  /*12500*/  @!P6 IMAD R5, R44, R17, R4 ;  /* 0x000000112c05e224 */ /* 0x001fca00078e0204 */
[----:B------:R0:W-:Y:S04]  /*12510*/  @!P6 STG.E.U8 desc[UR60][R2.64+0xe8], R5 ;  /* 0x0000e8050200e986 */ /* 0x0001e8000c10113c */
[----:B------:R-:W2:Y:S01]  /*12520*/  @!P3 LDG.E.U8 R16, desc[UR60][R234.64+0xe9] ;  /* 0x0000e93cea10b981 */ /* 0x000ea2000c1e1100 */
[----:B------:R-:W-:Y:S02]  /*12530*/  ISETP.LT.OR P6, PT, R0, 0xe9, !P2 ;  /* 0x000000e90000780c */ /* 0x000fe400057c1670 */
[----:B--2---:R-:W-:-:S05]  /*12540*/  @!P3 PRMT R41, R16, 0x8880, RZ ;  /* 0x000088801029b816 */ /* 0x004fca00000000ff */
[----:B------:R-:W-:-:S04]  /*12550*/  @!P3 IMAD R4, R41, R18, RZ ;  /* 0x000000122904b224 */ /* 0x000fc800078e02ff */
[----:B------:R-:W-:-:S05]  /*12560*/  @!P3 IMAD R45, R45, R17, R4 ;  /* 0x000000112d2db224 */ /* 0x000fca00078e0204 */
[----:B------:R-:W-:Y:S04]  /*12570*/  @!P3 STG.E.U8 desc[UR60][R2.64+0xe9], R45 ;  /* 0x0000e92d0200b986 */ /* 0x000fe8000c10113c */
[----:B------:R-:W2:Y:S01]  /*12580*/  @!P6 LDG.E.U8 R16, desc[UR60][R20.64+0xe8] ;  /* 0x0000e83c1410e981 */ /* 0x000ea2000c1e1100 */
[----:B------:R-:W-:Y:S02]  /*12590*/  ISETP.LT.OR P2, PT, R0, 0xea, !P2 ;  /* 0x000000ea0000780c */ /* 0x000fe40005741670 */
[----:B--2---:R-:W-:-:S05]  /*125a0*/  @!P6 PRMT R40, R16, 0x8880, RZ ;  /* 0x000088801028e816 */ /* 0x004fca00000000ff */
[----:B0-----:R-:W-:Y:S01]  /*125b0*/  @!P6 IMAD.MOV.U32 R5, RZ, RZ, R40 ;  /* 0x000000ffff05e224 */ /* 0x001fe200078e0028 */
[----:B------:R-:W-:-:S03]  /*125c0*/  @!P6 IADD3 R40, P3, R2, R23, RZ ;  /* 0x000000170228e210 */ /* 0x000fc60007f7e0ff */
[----:B------:R-:W-:Y:S02]  /*125d0*/  @!P6 IMAD R4, R5, R18, RZ ;  /* 0x000000120504e224 */ /* 0x000fe400078e02ff */
[----:B------:R-:W-:Y:S02]  /*125e0*/  @!P6 IMAD.X R41, R3, 0x1, R19, P3 ;  /* 0x000000010329e824 */ /* 0x000fe400018e0613 */
[----:B------:R-:W-:-:S05]  /*125f0*/  @!P6 IMAD R5, R46, R17, R4 ;  /* 0x000000112e05e224 */ /* 0x000fca00078e0204 */
[----:B------:R0:W-:Y:S04]  /*12600*/  @!P6 STG.E.U8 desc[UR60][R40.64+0xe8], R5 ;  /* 0x0000e8052800e986 */ /* 0x0001e8000c10113c */
[----:B------:R-:W2:Y:S01]  /*12610*/  @!P2 LDG.E.U8 R16, desc[UR60][R20.64+0xe9] ;  /* 0x0000e93c1410a981 */ /* 0x000ea2000c1e1100 */
[----:B------:R-:W-:Y:S02]  /*12620*/  ISETP.LT.OR P3, PT, R0, 0xe1, !P0 ;  /* 0x000000e10000780c */ /* 0x000fe40004761670 */
[----:B------:R-:W-:Y:S02]  /*12630*/  @!P2 IADD3 R42, P6, R2, R23, RZ ;  /* 0x00000017022aa210 */ /* 0x000fe40007fde0ff */
[----:B--2---:R-:W-:-:S05]  /*12640*/  @!P2 PRMT R43, R16, 0x8880, RZ ;  /* 0x00008880102ba816 */ /* 0x004fca00000000ff */
[----:B------:R-:W-:Y:S02]  /*12650*/  @!P2 IMAD R4, R43, R18, RZ ;  /* 0x000000122b04a224 */ /* 0x000fe400078e02ff */
[----:B------:R-:W-:Y:S02]  /*12660*/  @!P2 IMAD.X R43, R3, 0x1, R19, P6 ;  /* 0x00000001032ba824 */ /* 0x000fe400030e0613 */
[----:B------:R-:W-:-:S05]  /*12670*/  @!P2 IMAD R47, R47, R17, R4 ;  /* 0x000000112f2fa224 */ /* 0x000fca00078e0204 */
[----:B------:R-:W-:Y:S04]  /*12680*/  @!P2 STG.E.U8 desc[UR60][R42.64+0xe9], R47 ;  /* 0x0000e92f2a00a986 */ /* 0x000fe8000c10113c */
[----:B------:R-:W0:Y:S01]  /*12690*/  @!P3 LDG.E.U8 R16, desc[UR60][R14.64+0xe0] ;  /* 0x0000e03c0e10b981 */ /* 0x000e22000c1e1100 */
[----:B------:R-:W-:Y:S02]  /*126a0*/  ISETP.LT.OR P6, PT, R0, 0xe2, !P0 ;  /* 0x000000e20000780c */ /* 0x000fe400047c1670 */
[----:B0-----:R-:W-:-:S05]  /*126b0*/  @!P3 PRMT R5, R16, 0x8880, RZ ;  /* 0x000088801005b816 */ /* 0x001fca00000000ff */
[----:B------:R-:W-:-:S04]  /*126c0*/  @!P3 IMAD R4, R5, R18, RZ ;  /* 0x000000120504b224 */ /* 0x000fc800078e02ff */
[----:B------:R-:W-:-:S05]  /*126d0*/  @!P3 IMAD R32, R32, R17, R4 ;  /* 0x000000112020b224 */ /* 0x000fca00078e0204 */
[----:B------:R0:W-:Y:S04]  /*126e0*/  @!P3 STG.E.U8 desc[UR60][R30.64+0xe0], R32 ;  /* 0x0000e0201e00b986 */ /* 0x0001e8000c10113c */
[----:B------:R-:W2:Y:S01]  /*126f0*/  @!P6 LDG.E.U8 R16, desc[UR60][R14.64+0xe1] ;  /* 0x0000e13c0e10e981 */ /* 0x000ea2000c1e1100 */
[----:B------:R-:W-:-:S04]  /*12700*/  LOP3.LUT P1, RZ, R22, 0x100, RZ, 0xc0, !PT ;  /* 0x0000010016ff7812 */ /* 0x000fc8000782c0ff */
[----:B------:R-:W-:Y:S02]  /*12710*/  ISETP.LT.OR P2, PT, R0, 0xe1, !P1 ;  /* 0x000000e10000780c */ /* 0x000fe40004f41670 */
[----:B--2---:R-:W-:-:S05]  /*12720*/  @!P6 PRMT R5, R16, 0x8880, RZ ;  /* 0x000088801005e816 */ /* 0x004fca00000000ff */
[----:B------:R-:W-:-:S04]  /*12730*/  @!P6 IMAD R4, R5, R18, RZ ;  /* 0x000000120504e224 */ /* 0x000fc800078e02ff */
[----:B------:R-:W-:-:S05]  /*12740*/  @!P6 IMAD R33, R33, R17, R4 ;  /* 0x000000112121e224 */ /* 0x000fca00078e0204 */
[----:B------:R2:W-:Y:S04]  /*12750*/  @!P6 STG.E.U8 desc[UR60][R30.64+0xe1], R33 ;  /* 0x0000e1211e00e986 */ /* 0x0005e8000c10113c */
[----:B------:R-:W3:Y:S01]  /*12760*/  @!P2 LDG.E.U8 R16, desc[UR60][R12.64+0xe0] ;  /* 0x0000e03c0c10a981 */ /* 0x000ee2000c1e1100 */
[----:B------:R-:W-:-:S04]  /*12770*/  @!P2 IADD3 R20, P3, P6, R23, R2, R236 ;  /* 0x000000021714a210 */ /* 0x000fc80007e7e0ec */
[----:B------:R-:W-:Y:S02]  /*12780*/  @!P2 IADD3.X R21, R19, R3, R237, P3, P6 ;  /* 0x000000031315a210 */ /* 0x000fe40001fec4ed */
[----:B------:R-:W-:Y:S02]  /*12790*/  ISETP.LT.OR P3, PT, R0, 0xe2, !P1 ;  /* 0x000000e20000780c */ /* 0x000fe40004f61670 */
[----:B---3--:R-:W-:-:S05]  /*127a0*/  @!P2 PRMT R5, R16, 0x8880, RZ ;  /* 0x000088801005a816 */ /* 0x008fca00000000ff */
[----:B------:R-:W-:-:S04]  /*127b0*/  @!P2 IMAD R4, R5, R18, RZ ;  /* 0x000000120504a224 */ /* 0x000fc800078e02ff */
[----:B------:R-:W-:-:S05]  /*127c0*/  @!P2 IMAD R5, R34, R17, R4 ;  /* 0x000000112205a224 */ /* 0x000fca00078e0204 */
[----:B------:R3:W-:Y:S04]  /*127d0*/  @!P2 STG.E.U8 desc[UR60][R20.64+0xe0], R5 ;  /* 0x0000e0051400a986 */ /* 0x0007e8000c10113c */
[----:B------:R-:W4:Y:S01]  /*127e0*/  @!P3 LDG.E.U8 R16, desc[UR60][R12.64+0xe1] ;  /* 0x0000e13c0c10b981 */ /* 0x000f22000c1e1100 */
[----:B0-----:R-:W-:-:S04]  /*127f0*/  @!P3 IADD3 R32, P2, P6, R23, R2, R236 ;  /* 0x000000021720b210 */ /* 0x001fc80007e5e0ec */
[----:B--2---:R-:W-:Y:S02]  /*12800*/  @!P3 IADD3.X R33, R19, R3, R237, P2, P6 ;  /* 0x000000031321b210 */ /* 0x004fe400017ec4ed */
[----:B------:R-:W-:Y:S02]  /*12810*/  ISETP.LT.OR P2, PT, R0, 0xe9, !P0 ;  /* 0x000000e90000780c */ /* 0x000fe40004741670 */
[----:B----4-:R-:W-:-:S05]  /*12820*/  @!P3 PRMT R41, R16, 0x8880, RZ ;  /* 0x000088801029b816 */ /* 0x010fca00000000ff */
[----:B------:R-:W-:-:S04]  /*12830*/  @!P3 IMAD R4, R41, R18, RZ ;  /* 0x000000122904b224 */ /* 0x000fc800078e02ff */
[----:B------:R-:W-:-:S05]  /*12840*/  @!P3 IMAD R35, R35, R17, R4 ;  /* 0x000000112323b224 */ /* 0x000fca00078e0204 */
[----:B------:R-:W-:Y:S04]  /*12850*/  @!P3 STG.E.U8 desc[UR60][R32.64+0xe1], R35 ;  /* 0x0000e1232000b986 */ /* 0x000fe8000c10113c */
[----:B------:R-:W3:Y:S01]  /*12860*/  @!P2 LDG.E.U8 R16, desc[UR60][R14.64+0xe8] ;  /* 0x0000e83c0e10a981 */ /* 0x000ee2000c1e1100 */
[----:B------:R-:W-:Y:S02]  /*12870*/  ISETP.LT.OR P0, PT, R0, 0xea, !P0 ;  /* 0x000000ea0000780c */ /* 0x000fe40004701670 */
[----:B---3--:R-:W-:-:S05]  /*12880*/  @!P2 PRMT R5, R16, 0x8880, RZ ;  /* 0x000088801005a816 */ /* 0x008fca00000000ff */
[----:B------:R-:W-:-:S04]  /*12890*/  @!P2 IMAD R4, R5, R18, RZ ;  /* 0x000000120504a224 */ /* 0x000fc800078e02ff */
[----:B------:R-:W-:-:S05]  /*128a0*/  @!P2 IMAD R36, R36, R17, R4 ;  /* 0x000000112424a224 */ /* 0x000fca00078e0204 */
[----:B------:R-:W-:Y:S04]  /*128b0*/  @!P2 STG.E.U8 desc[UR60][R30.64+0xe8], R36 ;  /* 0x0000e8241e00a986 */ /* 0x000fe8000c10113c */
[----:B------:R-:W2:Y:S01]  /*128c0*/  @!P0 LDG.E.U8 R16, desc[UR60][R14.64+0xe9] ;  /* 0x0000e93c0e108981 */ /* 0x000ea2000c1e1100 */
[----:B------:R-:W-:Y:S02]  /*128d0*/  ISETP.LT.OR P2, PT, R0, 0xe9, !P1 ;  /* 0x000000e90000780c */ /* 0x000fe40004f41670 */
[----:B--2---:R-:W-:-:S05]  /*128e0*/  @!P0 PRMT R5, R16, 0x8880, RZ ;  /* 0x0000888010058816 */ /* 0x004fca00000000ff */
[----:B------:R-:W-:-:S04]  /*128f0*/  @!P0 IMAD R4, R5, R18, RZ ;  /* 0x0000001205048224 */ /* 0x000fc800078e02ff */
[----:B------:R-:W-:-:S05]  /*12900*/  @!P0 IMAD R37, R37, R17, R4 ;  /* 0x0000001125258224 */ /* 0x000fca00078e0204 */
[----:B------:R0:W-:Y:S04]  /*12910*/  @!P0 STG.E.U8 desc[UR60][R30.64+0xe9], R37 ;  /* 0x0000e9251e008986 */ /* 0x0001e8000c10113c */
[----:B------:R-:W2:Y:S01]  /*12920*/  @!P2 LDG.E.U8 R16, desc[UR60][R12.64+0xe8] ;  /* 0x0000e83c0c10a981 */ /* 0x000ea2000c1e1100 */
[----:B------:R-:W-:Y:S02]  /*12930*/  ISETP.LT.OR P1, PT, R0, 0xea, !P1 ;  /* 0x000000ea0000780c */ /* 0x000fe40004f21670 */
[----:B------:R-:W-:-:S04]  /*12940*/  @!P2 IADD3 R14, P0, P3, R23, R2, R236 ;  /* 0x00000002170ea210 */ /* 0x000fc80007b1e0ec */
[----:B------:R-:W-:Y:S02]  /*12950*/  @!P2 IADD3.X R15, R19, R3, R237, P0, P3 ;  /* 0x00000003130fa210 */ /* 0x000fe400007e64ed */
[----:B------:R-:W-:Y:S01]  /*12960*/  LOP3.LUT P5, RZ, R22, 0x200, RZ, 0xc0, !PT ;  /* 0x0000020016ff7812 */ /* 0x000fe200078ac0ff */
[----:B0-----:R-:W3:Y:S01]  /*12970*/  LDL.LU.64 R30, [R1+0x2b0] ;  /* 0x0002b000011e7983 */ /* 0x001ee20000300a00 */
[----:B--2---:R-:W-:Y:S02]  /*12980*/  @!P2 PRMT R5, R16, 0x8880, RZ ;  /* 0x000088801005a816 */ /* 0x004fe400000000ff */
[----:B------:R-:W-:Y:S01]  /*12990*/  ISETP.LT.OR P0, PT, R0, 0xe1, !P4 ;  /* 0x000000e10000780c */ /* 0x000fe20006701670 */
[----:B------:R-:W2:Y:S04]  /*129a0*/  LDL R226, [R1+0x264] ;  /* 0x0002640001e27983 */ /* 0x000ea80000100800 */
[----:B------:R-:W4:Y:S01]  /*129b0*/  LDL R225, [R1+0x260] ;  /* 0x0002600001e17983 */ /* 0x000f220000100800 */
[----:B------:R-:W-:-:S04]  /*129c0*/  @!P2 IMAD R4, R5, R18, RZ ;  /* 0x000000120504a224 */ /* 0x000fc800078e02ff */
[----:B------:R-:W-:-:S05]  /*129d0*/  @!P2 IMAD R5, R38, R17, R4 ;  /* 0x000000112605a224 */ /* 0x000fca00078e0204 */
[----:B------:R0:W-:Y:S04]  /*129e0*/  @!P2 STG.E.U8 desc[UR60][R14.64+0xe8], R5 ;  /* 0x0000e8050e00a986 */ /* 0x0001e8000c10113c */
[----:B------:R-:W3:Y:S01]  /*129f0*/  @!P1 LDG.E.U8 R16, desc[UR60][R12.64+0xe9] ;  /* 0x0000e93c0c109981 */ /* 0x000ee2000c1e1100 */
[----:B------:R-:W-:Y:S02]  /*12a00*/  @!P1 IADD3 R20, P2, P3, R23, R2, R236 ;  /* 0x0000000217149210 */ /* 0x000fe40007b5e0ec */
[----:B---3--:R-:W-:-:S05]  /*12a10*/  @!P1 PRMT R21, R16, 0x8880, RZ ;  /* 0x0000888010159816 */ /* 0x008fca00000000ff */
[----:B------:R-:W-:Y:S01]  /*12a20*/  @!P1 IMAD R4, R21, R18, RZ ;  /* 0x0000001215049224 */ /* 0x000fe200078e02ff */
[----:B------:R-:W-:-:S03]  /*12a30*/  @!P1 IADD3.X R21, R19, R3, R237, P2, P3 ;  /* 0x0000000313159210 */ /* 0x000fc600017e64ed */
        /* <DEDUP_REMOVED lines=8> */
[----:B------:R-:W3:Y:S01]  /*12ac0*/  @!P1 LDG.E.U8 R16, desc[UR60][R8.64+0xe1] ;  /* 0x0000e13c08109981 */ /* 0x000ee2000c1e1100 */
[----:B------:R-:W-:Y:S02]  /*12ad0*/  ISETP.LT.OR P2, PT, R0, 0xe1, !P5 ;  /* 0x000000e10000780c */ /* 0x000fe40006f41670 */
[----:B---3--:R-:W-:-:S05]  /*12ae0*/  @!P1 PRMT R13, R16, 0x8880, RZ ;  /* 0x00008880100d9816 */ /* 0x008fca00000000ff */
[----:B------:R-:W-:-:S04]  /*12af0*/  @!P1 IMAD R4, R13, R18, RZ ;  /* 0x000000120d049224 */ /* 0x000fc800078e02ff */
[----:B------:R-:W-:-:S05]  /*12b00*/  @!P1 IMAD R25, R25, R17, R4 ;  /* 0x0000001119199224 */ /* 0x000fca00078e0204 */
[----:B------:R-:W-:Y:S04]  /*12b10*/  @!P1 STG.E.U8 desc[UR60][R6.64+0xe1], R25 ;  /* 0x0000e11906009986 */ /* 0x000fe8000c10113c */
[----:B------:R-:W3:Y:S01]  /*12b20*/  @!P2 LDG.E.U8 R16, desc[UR60][R10.64+0xe0] ;  /* 0x0000e03c0a10a981 */ /* 0x000ee2000c1e1100 */
[----:B------:R-:W-:Y:S02]  /*12b30*/  ISETP.LT.OR P0, PT, R0, 0xe2, !P5 ;  /* 0x000000e20000780c */ /* 0x000fe40006f01670 */
[----:B--2---:R-:W-:Y:S02]  /*12b40*/  @!P2 IADD3 R12, P1, P3, R23, R2, R226 ;  /* 0x00000002170ca210 */ /* 0x004fe40007b3e0e2 */
[----:B---3--:R-:W-:-:S05]  /*12b50*/  @!P2 PRMT R13, R16, 0x8880, RZ ;  /* 0x00008880100da816 */ /* 0x008fca00000000ff */
[----:B------:R-:W-:Y:S01]  /*12b60*/  @!P2 IMAD R4, R13, R18, RZ ;  /* 0x000000120d04a224 */ /* 0x000fe200078e02ff */
[----:B----4-:R-:W-:-:S03]  /*12b70*/  @!P2 IADD3.X R13, R19, R3, R225, P1, P3 ;  /* 0x00000003130da210 */ /* 0x010fc60000fe64e1 */
[----:B0-----:R-:W-:-:S05]  /*12b80*/  @!P2 IMAD R5, R26, R17, R4 ;  /* 0x000000111a05a224 */ /* 0x001fca00078e0204 */
[----:B------:R0:W-:Y:S04]  /*12b90*/  @!P2 STG.E.U8 desc[UR60][R12.64+0xe0], R5 ;  /* 0x0000e0050c00a986 */ /* 0x0001e8000c10113c */
[----:B------:R-:W2:Y:S01]  /*12ba0*/  @!P0 LDG.E.U8 R16, desc[UR60][R10.64+0xe1] ;  /* 0x0000e13c0a108981 */ /* 0x000ea2000c1e1100 */
[----:B------:R-:W-:Y:S02]  /*12bb0*/  ISETP.LT.OR P1, PT, R0, 0xe9, !P4 ;  /* 0x000000e90000780c */ /* 0x000fe40006721670 */
[----:B------:R-:W-:Y:S02]  /*12bc0*/  @!P0 IADD3 R14, P2, P3, R23, R2, R226 ;  /* 0x00000002170e8210 */ /* 0x000fe40007b5e0e2 */
[----:B--2---:R-:W-:-:S05]  /*12bd0*/  @!P0 PRMT R15, R16, 0x8880, RZ ;  /* 0x00008880100f8816 */ /* 0x004fca00000000ff */
        /* <DEDUP_REMOVED lines=11> */
[----:B------:R-:W-:Y:S02]  /*12c90*/  ISETP.LT.OR P0, PT, R0, 0xe9, !P5 ;  /* 0x000000e90000780c */ /* 0x000fe40006f01670 */
[----:B--2---:R-:W-:-:S05]  /*12ca0*/  @!P4 PRMT R13, R16, 0x8880, RZ ;  /* 0x00008880100dc816 */ /* 0x004fca00000000ff */
[----:B------:R-:W-:-:S04]  /*12cb0*/  @!P4 IMAD R4, R13, R18, RZ ;  /* 0x000000120d04c224 */ /* 0x000fc800078e02ff */
[----:B------:R-:W-:-:S05]  /*12cc0*/  @!P4 IMAD R29, R29, R17, R4 ;  /* 0x000000111d1dc224 */ /* 0x000fca00078e0204 */
[----:B------:R2:W-:Y:S04]  /*12cd0*/  @!P4 STG.E.U8 desc[UR60][R6.64+0xe9], R29 ;  /* 0x0000e91d0600c986 */ /* 0x0005e8000c10113c */
[----:B------:R-:W3:Y:S01]  /*12ce0*/  @!P0 LDG.E.U8 R16, desc[UR60][R10.64+0xe8] ;  /* 0x0000e83c0a108981 */ /* 0x000ee2000c1e1100 */
[----:B------:R-:W-:Y:S02]  /*12cf0*/  ISETP.LT.OR P5, PT, R0, 0xea, !P5 ;  /* 0x000000ea0000780c */ /* 0x000fe40006fa1670 */
[----:B------:R-:W-:-:S04]  /*12d00*/  @!P0 IADD3 R8, P1, P2, R23, R2, R226 ;  /* 0x0000000217088210 */ /* 0x000fc80007a3e0e2 */
[----:B------:R-:W-:Y:S02]  /*12d10*/  @!P0 IADD3.X R9, R19, R3, R225, P1, P2 ;  /* 0x0000000313098210 */ /* 0x000fe40000fe44e1 */
[----:B---3--:R-:W-:-:S05]  /*12d20*/  @!P0 PRMT R13, R16, 0x8880, RZ ;  /* 0x00008880100d8816 */ /* 0x008fca00000000ff */
[----:B------:R-:W-:-:S04]  /*12d30*/  @!P0 IMAD R4, R13, R18, RZ ;  /* 0x000000120d048224 */ /* 0x000fc800078e02ff */
[----:B0-----:R-:W-:-:S05]  /*12d40*/  @!P0 IMAD R5, R30, R17, R4 ;  /* 0x000000111e058224 */ /* 0x001fca00078e0204 */
[----:B------:R0:W-:Y:S04]  /*12d50*/  @!P0 STG.E.U8 desc[UR60][R8.64+0xe8], R5 ;  /* 0x0000e80508008986 */ /* 0x0001e8000c10113c */
[----:B------:R-:W2:Y:S02]  /*12d60*/  @!P5 LDG.E.U8 R16, desc[UR60][R10.64+0xe9] ;  /* 0x0000e93c0a10d981 */ /* 0x000ea4000c1e1100 */
[----:B--2---:R-:W-:-:S05]  /*12d70*/  @!P5 PRMT R7, R16, 0x8880, RZ ;  /* 0x000088801007d816 */ /* 0x004fca00000000ff */
[----:B------:R-:W-:-:S04]  /*12d80*/  @!P5 IMAD R4, R7, R18, RZ ;  /* 0x000000120704d224 */ /* 0x000fc800078e02ff */
[----:B------:R-:W-:Y:S01]  /*12d90*/  IMAD R31, R31, R17, R4 ;  /* 0x000000111f1f7224 */ /* 0x000fe200078e0204 */
[----:B0-----:R-:W-:Y:S06]  /*12da0*/  @P5 BRA `(.L_x_65) ;  /* 0x0000006800c45947 */ /* 0x001fec0003800000 */
[----:B------:R-:W-:-:S04]  /*12db0*/  IADD3 R2, P0, P1, R23, R2, R226 ;  /* 0x0000000217027210 */ /* 0x000fc8000791e0e2 */
[----:B------:R-:W-:-:S05]  /*12dc0*/  IADD3.X R3, R19, R3, R225, P0, P1 ;  /* 0x0000000313037210 */ /* 0x000fca00007e24e1 */
[----:B------:R0:W-:Y:S01]  /*12dd0*/  STG.E.U8 desc[UR60][R2.64+0xe9], R31 ;  /* 0x0000e91f02007986 */ /* 0x0001e2000c10113c */
[----:B------:R-:W-:Y:S05]  /*12de0*/  BRA `(.L_x_65) ;  /* 0x0000006800b47947 */ /* 0x000fea0003800000 */
.L_x_36:
[----:B------:R-:W2:Y:S01]  /*12df0*/  LDL.LU R4, [R1+0x240] ;  /* 0x0002400001047983 */ /* 0x000ea20000300800 */
[----:B------:R-:W-:-:S03]  /*12e00*/  ULDC.64 UR4, c[0x0][0x5c0] ;  /* 0x0001700000047ab9 */ /* 0x000fc60000000a00 */
[----:B------:R-:W3:Y:S04]  /*12e10*/  LDL.LU R5, [R1+0x244] ;  /* 0x0002440001057983 */ /* 0x000ee80000300800 */
[----:B------:R-:W4:Y:S04]  /*12e20*/  LDL.LU R234, [R1+0x248] ;  /* 0x0002480001ea7983 */ /* 0x000f280000300800 */
[----:B------:R-:W3:Y:S04]  /*12e30*/  LDL.LU R21, [R1+0x24c] ;  /* 0x00024c0001157983 */ /* 0x000ee80000300800 */
[----:B------:R-:W3:Y:S04]  /*12e40*/  LDL.LU R20, [R1+0x250] ;  /* 0x0002500001147983 */ /* 0x000ee80000300800 */
[----:B------:R-:W3:Y:S04]  /*12e50*/  LDL.LU R10, [R1+0x254] ;  /* 0x00025400010a7983 */ /* 0x000ee80000300800 */
[----:B------:R-:W3:Y:S04]  /*12e60*/  LDL.LU R15, [R1+0x258] ;  /* 0x00025800010f7983 */ /* 0x000ee80000300800 */
[----:B------:R-:W3:Y:S04]  /*12e70*/  LDL.LU R11, [R1+0x25c] ;  /* 0x00025c00010b7983 */ /* 0x000ee80000300800 */
[----:B------:R-:W-:Y:S04]  /*12e80*/  STL.64 [R1+0x3f8], R110 ;  /* 0x0003f86e01007387 */ /* 0x000fe80000100a00 */
[----:B------:R0:W-:Y:S04]  /*12e90*/  STL.64 [R1+0x3f0], R96 ;  /* 0x0003f06001007387 */ /* 0x0001e80000100a00 */
[----:B0-----:R-:W3:Y:S04]  /*12ea0*/  LDL.LU R96, [R1+0x224] ;  /* 0x0002240001607983 */ /* 0x001ee80000300800 */
[----:B------:R-:W3:Y:S04]  /*12eb0*/  LDL.LU R97, [R1+0x228] ;  /* 0x0002280001617983 */ /* 0x000ee80000300800 */
[----:B------:R0:W-:Y:S04]  /*12ec0*/  STL.64 [R1+0x3e8], R98 ;  /* 0x0003e86201007387 */ /* 0x0001e80000100a00 */
[----:B0-----:R-:W3:Y:S04]  /*12ed0*/  LDL.LU R98, [R1+0x220] ;  /* 0x0002200001627983 */ /* 0x001ee80000300800 */
[----:B------:R-:W-:Y:S04]  /*12ee0*/  STL.64 [R1+0x3e0], R100 ;  /* 0x0003e06401007387 */ /* 0x000fe80000100a00 */
[----:B------:R-:W-:Y:S04]  /*12ef0*/  STL [R1+0x3dc], R103 ;  /* 0x0003dc6701007387 */ /* 0x000fe80000100800 */
[----:B------:R-:W-:Y:S04]  /*12f00*/  STL [R1+0x3d8], R94 ;  /* 0x0003d85e01007387 */ /* 0x000fe80000100800 */
[----:B------:R-:W-:Y:S04]  /*12f10*/  STL.64 [R1+0x3d0], R88 ;  /* 0x0003d05801007387 */ /* 0x000fe80000100a00 */
[----:B------:R-:W-:Y:S04]  /*12f20*/  STL.64 [R1+0x3c8], R90 ;  /* 0x0003c85a01007387 */ /* 0x000fe80000100a00 */
[----:B------:R-:W-:Y:S04]  /*12f30*/  STL.64 [R1+0x3c0], R92 ;  /* 0x0003c05c01007387 */ /* 0x000fe80000100a00 */
[----:B------:R-:W-:Y:S04]  /*12f40*/  STL [R1+0x3bc], R95 ;  /* 0x0003bc5f01007387 */ /* 0x000fe80000100800 */
[----:B------:R-:W-:Y:S04]  /*12f50*/  STL [R1+0x3b8], R80 ;  /* 0x0003b85001007387 */ /* 0x000fe80000100800 */
[----:B------:R-:W-:Y:S04]  /*12f60*/  STL [R1+0x3b4], R81 ;  /* 0x0003b45101007387 */ /* 0x000fe80000100800 */
[----:B------:R-:W-:Y:S04]  /*12f70*/  STL [R1+0x3b0], R18 ;  /* 0x0003b01201007387 */ /* 0x000fe80000100800 */
        /* <DEDUP_REMOVED lines=32> */
[----:B------:R0:W-:Y:S04]  /*13180*/  STL [R1+0x2a8], R16 ;  /* 0x0002a81001007387 */ /* 0x0001e80000100800 */
[----:B0-----:R-:W2:Y:S01]  /*13190*/  LDL.LU R16, [R1+0x268] ;  /* 0x0002680001107983 */ /* 0x001ea20000300800 */
[----:B------:R-:W-:-:S03]  /*131a0*/  IADD3 R6, P1, R12, UR4, RZ ;  /* 0x000000040c067c10 */ /* 0x000fc6000ff3e0ff */
[----:B------:R-:W3:Y:S01]  /*131b0*/  LDL.LU R110, [R1+0x22c] ;  /* 0x00022c00016e7983 */ /* 0x000ee20000300800 */
[----:B------:R-:W-:Y:S02]  /*131c0*/  IADD3.X R7, R14, UR5, RZ, P1, !PT ;  /* 0x000000050e077c10 */ /* 0x000fe40008ffe4ff */
[----:B------:R-:W-:Y:S01]  /*131d0*/  IADD3 R8, P2, R23, R6, RZ ;  /* 0x0000000617087210 */ /* 0x000fe20007f5e0ff */
[----:B------:R-:W3:Y:S04]  /*131e0*/  LDL.LU R111, [R1+0x230] ;  /* 0x00023000016f7983 */ /* 0x000ee80000300800 */
[----:B------:R-:W3:Y:S01]  /*131f0*/  LDL.LU R235, [R1+0x234] ;  /* 0x0002340001eb7983 */ /* 0x000ee20000300800 */
[----:B------:R-:W-:Y:S02]  /*13200*/  IMAD.X R9, R19, 0x1, R7, P2 ;  /* 0x0000000113097824 */ /* 0x000fe400010e0607 */
[----:B------:R-:W-:Y:S01]  /*13210*/  IMAD R14, R3, 0x78, RZ ;  /* 0x00000078030e7824 */ /* 0x000fe200078e02ff */
[----:B--2---:R-:W-:-:S02]  /*13220*/  ISETP.GE.AND P5, PT, R16, 0x1, PT ;  /* 0x000000011000780c */ /* 0x004fc40003fa6270 */
[----:B------:R-:W-:Y:S02]  /*13230*/  ISETP.GE.AND P3, PT, R16, 0x9, PT ;  /* 0x000000091000780c */ /* 0x000fe40003f66270 */
[C---:B------:R-:W-:Y:S02]  /*13240*/  ISETP.LT.OR P0, PT, R0.reuse, 0x1, !P5 ;  /* 0x000000010000780c */ /* 0x040fe40006f01670 */
[C---:B------:R-:W-:Y:S02]  /*13250*/  ISETP.LT.OR P1, PT, R0.reuse, 0x1, !P3 ;  /* 0x000000010000780c */ /* 0x040fe40005f21670 */
[C---:B------:R-:W-:Y:S02]  /*13260*/  ISETP.LT.OR P4, PT, R0.reuse, 0x2, !P3 ;  /* 0x000000020000780c */ /* 0x040fe40005f81670 */
[----:B------:R-:W-:-:S07]  /*13270*/  ISETP.LT.OR P2, PT, R0, 0x9, !P3 ;  /* 0x000000090000780c */ /* 0x000fce0005f41670 */
[----:B------:R-:W-:-:S05]  /*13280*/  @!P0 IMAD R4, R4, R17, RZ ;  /* 0x0000001104048224 */ /* 0x000fca00078e02ff */
[----:B------:R4:W-:Y:S01]  /*13290*/  @!P0 STG.E.U8 desc[UR60][R6.64], R4 ;  /* 0x0000000406008986 */ /* 0x0009e2000c10113c */
[----:B------:R-:W-:Y:S01]  /*132a0*/  ISETP.LT.OR P0, PT, R0, 0x2, !P5 ;  /* 0x000000020000780c */ /* 0x000fe20006f01670 */
[-C--:B----4-:R-:W-:Y:S02]  /*132b0*/  @!P1 IMAD R4, R234, R17.reuse, RZ ;  /* 0x00000011ea049224 */ /* 0x090fe400078e02ff */
[----:B------:R-:W2:Y:S10]  /*132c0*/  LDL.LU R234, [R1+0x238] ;  /* 0x0002380001ea7983 */ /* 0x000eb40000300800 */
[----:B---3--:R-:W-:-:S05]  /*132d0*/  @!P0 IMAD R5, R5, R17, RZ ;  /* 0x0000001105058224 */ /* 0x008fca00078e02ff */
[----:B------:R0:W-:Y:S01]  /*132e0*/  @!P0 STG.E.U8 desc[UR60][R6.64+0x1], R5 ;  /* 0x0000010506008986 */ /* 0x0001e2000c10113c */
[----:B------:R-:W-:-:S03]  /*132f0*/  ISETP.LT.OR P0, PT, R0, 0x9, !P5 ;  /* 0x000000090000780c */ /* 0x000fc60006f01670 */
[----:B------:R1:W-:Y:S01]  /*13300*/  @!P1 STG.E.U8 desc[UR60][R8.64], R4 ;  /* 0x0000000408009986 */ /* 0x0003e2000c10113c */
[C---:B------:R-:W-:Y:S02]  /*13310*/  ISETP.LT.OR P1, PT, R0.reuse, 0xa, !P5 ;  /* 0x0000000a0000780c */ /* 0x040fe40006f21670 */
[----:B------:R-:W-:Y:S01]  /*13320*/  ISETP.LT.OR P5, PT, R0, 0xa, !P3 ;  /* 0x0000000a0000780c */ /* 0x000fe20005fa1670 */
[-C--:B0-----:R-:W-:Y:S02]  /*13330*/  @!P2 IMAD R5, R15, R17.reuse, RZ ;  /* 0x000000110f05a224 */ /* 0x081fe400078e02ff */
[-C--:B-1----:R-:W-:Y:S02]  /*13340*/  @!P4 IMAD R4, R21, R17.reuse, RZ ;  /* 0x000000111504c224 */ /* 0x082fe400078e02ff */
[----:B------:R-:W3:Y:S06]  /*13350*/  LDL.LU R21, [R1+0x23c] ;  /* 0x00023c0001157983 */ /* 0x000eec0000300800 */
[-C--:B------:R-:W-:Y:S01]  /*13360*/  @!P1 IMAD R10, R10, R17.reuse, RZ ;  /* 0x000000110a0a9224 */ /* 0x080fe200078e02ff */
[----:B------:R0:W-:Y:S01]  /*13370*/  @!P4 STG.E.U8 desc[UR60][R8.64+0x1], R4 ;  /* 0x000001040800c986 */ /* 0x0001e2000c10113c */
[----:B------:R-:W-:Y:S01]  /*13380*/  ISETP.GE.AND P4, PT, R16, 0x81, PT ;  /* 0x000000811000780c */ /* 0x000fe20003f86270 */
[----:B0-----:R-:W-:-:S02]  /*13390*/  @!P0 IMAD R4, R20, R17, RZ ;  /* 0x0000001114048224 */ /* 0x001fc400078e02ff */
[----:B------:R-:W4:Y:S04]  /*133a0*/  LDL.LU R20, [R1+0x200] ;  /* 0x0002000001147983 */ /* 0x000f280000300800 */
[----:B------:R0:W-:Y:S01]  /*133b0*/  @!P0 STG.E.U8 desc[UR60][R6.64+0x8], R4 ;  /* 0x0000080406008986 */ /* 0x0001e2000c10113c */
[----:B------:R-:W-:-:S03]  /*133c0*/  ISETP.LT.OR P0, PT, R0, 0x1, !P4 ;  /* 0x000000010000780c */ /* 0x000fc60006701670 */
[----:B------:R1:W-:Y:S04]  /*133d0*/  @!P1 STG.E.U8 desc[UR60][R6.64+0x9], R10 ;  /* 0x0000090a06009986 */ /* 0x0003e8000c10113c */
[----:B------:R-:W4:Y:S01]  /*133e0*/  LDL.LU R99, [R1+0x204] ;  /* 0x0002040001637983 */ /* 0x000f220000300800 */
[----:B0-----:R-:W-:-:S03]  /*133f0*/  @!P5 IMAD R4, R11, R17, RZ ;  /* 0x000000110b04d224 */ /* 0x001fc600078e02ff */
[----:B------:R0:W-:Y:S01]  /*13400*/  @!P2 STG.E.U8 desc[UR60][R8.64+0x8], R5 ;  /* 0x000008050800a986 */ /* 0x0001e2000c10113c */
[----:B-1----:R-:W-:-:S03]  /*13410*/  IMAD.WIDE.U32 R10, R2, 0x78, R8 ;  /* 0x00000078020a7825 */ /* 0x002fc600078e0008 */
[----:B------:R1:W-:Y:S01]  /*13420*/  @!P5 STG.E.U8 desc[UR60][R8.64+0x9], R4 ;  /* 0x000009040800d986 */ /* 0x0003e2000c10113c */
[----:B------:R-:W-:Y:S01]  /*13430*/  @!P0 IMAD R3, R98, R17, RZ ;  /* 0x0000001162038224 */ /* 0x000fe200078e02ff */
[----:B------:R-:W-:Y:S02]  /*13440*/  ISETP.GE.AND P1, PT, R16, 0x109, PT ;  /* 0x000001091000780c */ /* 0x000fe40003f26270 */
[----:B------:R-:W4:Y:S01]  /*13450*/  LDL.LU R15, [R1+0x208] ;  /* 0x00020800010f7983 */ /* 0x000f220000300800 */
[----:B0-----:R-:W-:Y:S02]  /*13460*/  IMAD.IADD R5, R11, 0x1, R14 ;  /* 0x000000010b057824 */ /* 0x001fe400078e020e */
[----:B-1----:R-:W-:-:S05]  /*13470*/  @!P0 IMAD.MOV.U32 R4, RZ, RZ, R10 ;  /* 0x000000ffff048224 */ /* 0x002fca00078e000a */
[----:B------:R0:W-:Y:S01]  /*13480*/  @!P0 STG.E.U8 desc[UR60][R4.64], R3 ;  /* 0x0000000304008986 */ /* 0x0001e2000c10113c */
[C---:B------:R-:W-:Y:S02]  /*13490*/  ISETP.LT.OR P0, PT, R0.reuse, 0x2, !P4 ;  /* 0x000000020000780c */ /* 0x040fe40006701670 */
[----:B------:R-:W-:-:S11]  /*134a0*/  ISETP.LT.OR P6, PT, R0, 0xa, !P1 ;  /* 0x0000000a0000780c */ /* 0x000fd60004fc1670 */
[----:B0-----:R-:W-:Y:S02]  /*134b0*/  @!P0 IMAD R3, R96, R17, RZ ;  /* 0x0000001160038224 */ /* 0x001fe400078e02ff */
[----:B------:R-:W-:Y:S01]  /*134c0*/  @!P0 IMAD.MOV.U32 R4, RZ, RZ, R10 ;  /* 0x000000ffff048224 */ /* 0x000fe200078e000a */
[----:B------:R-:W4:Y:S04]  /*134d0*/  LDL.LU R96, [R1+0x20c] ;  /* 0x00020c0001607983 */ /* 0x000f280000300800 */
[----:B------:R0:W-:Y:S01]  /*134e0*/  @!P0 STG.E.U8 desc[UR60][R4.64+0x1], R3 ;  /* 0x0000010304008986 */ /* 0x0001e2000c10113c */
[----:B------:R-:W-:-:S04]  /*134f0*/  @!P6 IADD3 R30, P0, P2, R23, R10, R236 ;  /* 0x0000000a171ee210 */ /* 0x000fc80007a1e0ec */
[----:B------:R-:W-:Y:S02]  /*13500*/  @!P6 IADD3.X R31, R19, R5, R237, P0, P2 ;  /* 0x00000005131fe210 */ /* 0x000fe400007e44ed */
[----:B------:R-:W-:-:S04]  /*13510*/  ISETP.GE.AND P0, PT, R16, 0x89, PT ;  /* 0x000000891000780c */ /* 0x000fc80003f06270 */
[C---:B------:R-:W-:Y:S02]  /*13520*/  ISETP.LT.OR P2, PT, R0.reuse, 0x1, !P0 ;  /* 0x000000010000780c */ /* 0x040fe40004741670 */
[----:B------:R-:W-:-:S11]  /*13530*/  ISETP.LT.OR P6, PT, R0, 0x12, !P1 ;  /* 0x000000120000780c */ /* 0x000fd60004fc1670 */
[----:B------:R-:W-:Y:S01]  /*13540*/  @!P2 IADD3 R12, P5, R23, R10, RZ ;  /* 0x0000000a170ca210 */ /* 0x000fe20007fbe0ff */
[----:B0-----:R-:W-:-:S04]  /*13550*/  @!P2 IMAD R3, R97, R17, RZ ;  /* 0x000000116103a224 */ /* 0x001fc800078e02ff */
[----:B------:R-:W-:-:S05]  /*13560*/  @!P2 IMAD.X R13, R5, 0x1, R19, P5 ;  /* 0x00000001050da824 */ /* 0x000fca00028e0613 */
[----:B------:R0:W-:Y:S02]  /*13570*/  @!P2 STG.E.U8 desc[UR60][R12.64], R3 ;  /* 0x000000030c00a986 */ /* 0x0001e4000c10113c */
[----:B0-----:R-:W-:-:S04]  /*13580*/  IMAD.WIDE.U32 R2, R2, 0x78, R8 ;  /* 0x0000007802027825 */ /* 0x001fc800078e0008 */
[----:B------:R-:W-:Y:S01]  /*13590*/  IMAD.IADD R3, R14, 0x1, R3 ;  /* 0x000000010e037824 */ /* 0x000fe200078e0203 */
[----:B------:R-:W-:-:S04]  /*135a0*/  @!P6 IADD3 R28, P2, P5, R23, R2, R236 ;  /* 0x00000002171ce210 */ /* 0x000fc80007d5e0ec */
[----:B------:R-:W-:Y:S02]  /*135b0*/  @!P6 IADD3.X R29, R19, R3, R237, P2, P5 ;  /* 0x00000003131de210 */ /* 0x000fe400017ea4ed */
[----:B------:R-:W-:-:S13]  /*135c0*/  ISETP.LT.OR P2, PT, R0, 0x2, !P0 ;  /* 0x000000020000780c */ /* 0x000fda0004741670 */
[----:B------:R-:W-:Y:S01]  /*135d0*/  @!P2 IMAD R4, R110, R17, RZ ;  /* 0x000000116e04a224 */ /* 0x000fe200078e02ff */
[----:B------:R-:W-:Y:S01]  /*135e0*/  @!P2 IADD3 R12, P5, R23, R10, RZ ;  /* 0x0000000a170ca210 */ /* 0x000fe20007fbe0ff */
[----:B------:R-:W4:Y:S03]  /*135f0*/  LDL.LU R110, [R1+0x210] ;  /* 0x00021000016e7983 */ /* 0x000f260000300800 */
[----:B------:R-:W-:-:S05]  /*13600*/  @!P2 IADD3.X R13, R19, R14, R11, P5, !PT ;  /* 0x0000000e130da210 */ /* 0x000fca0002ffe40b */
[----:B------:R0:W-:Y:S01]  /*13610*/  @!P2 STG.E.U8 desc[UR60][R12.64+0x1], R4 ;  /* 0x000001040c00a986 */ /* 0x0001e2000c10113c */
[----:B------:R-:W-:-:S13]  /*13620*/  ISETP.LT.OR P2, PT, R0, 0x9, !P4 ;  /* 0x000000090000780c */ /* 0x000fda0006741670 */
[----:B------:R-:W-:Y:S02]  /*13630*/  @!P2 IMAD R11, R111, R17, RZ ;  /* 0x000000116f0ba224 */ /* 0x000fe400078e02ff */
[----:B------:R-:W4:Y:S04]  /*13640*/  LDL.LU R111, [R1+0x214] ;  /* 0x00021400016f7983 */ /* 0x000f280000300800 */
[----:B------:R-:W4:Y:S01]  /*13650*/  LDL.LU R97, [R1+0x218] ;  /* 0x0002180001617983 */ /* 0x000f220000300800 */
[----:B------:R-:W-:-:S03]  /*13660*/  ISETP.LT.OR P6, PT, R0, 0x19, !P1 ;  /* 0x000000190000780c */ /* 0x000fc60004fc1670 */
[----:B------:R-:W4:Y:S01]  /*13670*/  LDL.LU R101, [R1+0x21c] ;  /* 0x00021c0001657983 */ /* 0x000f220000300800 */
[----:B0-----:R-:W-:-:S03]  /*13680*/  @!P2 IMAD.MOV.U32 R4, RZ, RZ, R10 ;  /* 0x000000ffff04a224 */ /* 0x001fc600078e000a */
[----:B------:R-:W4:Y:S04]  /*13690*/  LDL.LU R89, [R1+0x1e0] ;  /* 0x0001e00001597983 */ /* 0x000f280000300800 */
[----:B------:R0:W-:Y:S02]  /*136a0*/  @!P2 STG.E.U8 desc[UR60][R4.64+0x8], R11 ;  /* 0x0000080b0400a986 */ /* 0x0001e4000c10113c */
[----:B------:R-:W-:Y:S02]  /*136b0*/  @!P6 IADD3 R26, P2, P5, R23, R2, R236 ;  /* 0x00000002171ae210 */ /* 0x000fe40007d5e0ec */
[----:B------:R-:W4:Y:S02]  /*136c0*/  LDL.LU R90, [R1+0x1e4] ;  /* 0x0001e400015a7983 */ /* 0x000f240000300800 */
[----:B------:R-:W-:-:S02]  /*136d0*/  @!P6 IADD3.X R27, R19, R3, R237, P2, P5 ;  /* 0x00000003131be210 */ /* 0x000fc400017ea4ed */
[C---:B------:R-:W-:Y:S01]  /*136e0*/  ISETP.LT.OR P2, PT, R0.reuse, 0xa, !P4 ;  /* 0x0000000a0000780c */ /* 0x040fe20006741670 */
[----:B------:R-:W4:Y:S01]  /*136f0*/  LDL.LU R91, [R1+0x1e8] ;  /* 0x0001e800015b7983 */ /* 0x000f220000300800 */
[----:B------:R-:W-:Y:S02]  /*13700*/  ISETP.LT.OR P6, PT, R0, 0x1a, !P1 ;  /* 0x0000001a0000780c */ /* 0x000fe40004fc1670 */
[----:B------:R-:W-:Y:S01]  /*13710*/  LOP3.LUT R22, R22, 0xffefffff, RZ, 0xc0, !PT ;  /* 0xffefffff16167812 */ /* 0x000fe200078ec0ff */
[----:B------:R-:W4:Y:S08]  /*13720*/  LDL.LU R80, [R1+0x1ec] ;  /* 0x0001ec0001507983 */ /* 0x000f300000300800 */
[----:B0-----:R-:W-:-:S02]  /*13730*/  @!P2 IMAD R11, R235, R17, RZ ;  /* 0x00000011eb0ba224 */ /* 0x001fc400078e02ff */
[----:B------:R-:W-:Y:S01]  /*13740*/  @!P2 IMAD.MOV.U32 R4, RZ, RZ, R10 ;  /* 0x000000ffff04a224 */ /* 0x000fe200078e000a */
[----:B------:R-:W-:Y:S01]  /*13750*/  @P4 LOP3.LUT R22, R22, 0x100000, RZ, 0xfc, !PT ;  /* 0x0010000016164812 */ /* 0x000fe200078efcff */
[----:B------:R-:W4:Y:S04]  /*13760*/  LDL.LU R95, [R1+0x1f0] ;  /* 0x0001f000015f7983 */ /* 0x000f280000300800 */
[----:B------:R2:W-:Y:S01]  /*13770*/  @!P2 STG.E.U8 desc[UR60][R4.64+0x9], R11 ;  /* 0x0000090b0400a986 */ /* 0x0005e2000c10113c */
[C---:B------:R-:W-:Y:S02]  /*13780*/  ISETP.LT.OR P2, PT, R0.reuse, 0x9, !P0 ;  /* 0x000000090000780c */ /* 0x040fe40004741670 */
[----:B------:R-:W-:Y:S01]  /*13790*/  ISETP.LT.OR P4, PT, R0, 0x21, !P1 ;  /* 0x000000210000780c */ /* 0x000fe20004f81670 */
[----:B------:R-:W4:Y:S01]  /*137a0*/  LDL.LU R92, [R1+0x1f4] ;  /* 0x0001f400015c7983 */ /* 0x000f220000300800 */
[----:B------:R-:W-:-:S03]  /*137b0*/  LOP3.LUT R22, R22, 0xffdfffff, RZ, 0xc0, !PT ;  /* 0xffdfffff16167812 */ /* 0x000fc600078ec0ff */
[----:B------:R-:W4:Y:S06]  /*137c0*/  LDL.LU R94, [R1+0x1f8] ;  /* 0x0001f800015e7983 */ /* 0x000f2c0000300800 */
[----:B------:R-:W-:Y:S01]  /*137d0*/  @!P2 IADD3 R12, P5, R23, R10, RZ ;  /* 0x0000000a170ca210 */ /* 0x000fe20007fbe0ff */
[----:B------:R-:W4:Y:S04]  /*137e0*/  LDL.LU R103, [R1+0x1fc] ;  /* 0x0001fc0001677983 */ /* 0x000f280000300800 */
[----:B------:R-:W-:-:S02]  /*137f0*/  @!P2 IMAD.X R13, R5, 0x1, R19, P5 ;  /* 0x00000001050da824 */ /* 0x000fc400028e0613 */
[----:B--2---:R-:W-:Y:S01]  /*13800*/  @!P2 IMAD R4, R234, R17, RZ ;  /* 0x00000011ea04a224 */ /* 0x004fe200078e02ff */
[----:B------:R-:W-:Y:S01]  /*13810*/  @P0 LOP3.LUT R22, R22, 0x200000, RZ, 0xfc, !PT ;  /* 0x0020000016160812 */ /* 0x000fe200078efcff */
[----:B------:R-:W2:Y:S04]  /*13820*/  LDL.LU R93, [R1+0x1c0] ;  /* 0x0001c000015d7983 */ /* 0x000ea80000300800 */
[----:B------:R0:W-:Y:S01]  /*13830*/  @!P2 STG.E.U8 desc[UR60][R12.64+0x8], R4 ;  /* 0x000008040c00a986 */ /* 0x0001e2000c10113c */
[----:B------:R-:W-:-:S03]  /*13840*/  @!P6 IADD3 R234, P2, P5, R23, R2, R236 ;  /* 0x0000000217eae210 */ /* 0x000fc60007d5e0ec */
[----:B------:R-:W2:Y:S01]  /*13850*/  LDL.LU R82, [R1+0x1c4] ;  /* 0x0001c40001527983 */ /* 0x000ea20000300800 */
[----:B------:R-:W-:Y:S02]  /*13860*/  @!P6 IADD3.X R235, R19, R3, R237, P2, P5 ;  /* 0x0000000313ebe210 */ /* 0x000fe400017ea4ed */
[C---:B------:R-:W-:Y:S01]  /*13870*/  ISETP.LT.OR P2, PT, R0.reuse, 0xa, !P0 ;  /* 0x0000000a0000780c */ /* 0x040fe20004741670 */
[----:B------:R-:W2:Y:S01]  /*13880*/  LDL.LU R83, [R1+0x1c8] ;  /* 0x0001c80001537983 */ /* 0x000ea20000300800 */
[----:B------:R-:W-:-:S03]  /*13890*/  ISETP.LT.OR P0, PT, R0, 0x22, !P1 ;  /* 0x000000220000780c */ /* 0x000fc60004f01670 */
[----:B------:R-:W2:Y:S04]  /*138a0*/  LDL.LU R84, [R1+0x1cc] ;  /* 0x0001cc0001547983 */ /* 0x000ea80000300800 */
[----:B------:R-:W2:Y:S04]  /*138b0*/  LDL.LU R85, [R1+0x1d0] ;  /* 0x0001d00001557983 */ /* 0x000ea80000300800 */
[----:B0-----:R-:W-:Y:S01]  /*138c0*/  @!P2 IADD3 R12, P5, R23, R10, RZ ;  /* 0x0000000a170ca210 */ /* 0x001fe20007fbe0ff */
[----:B---3--:R-:W-:Y:S01]  /*138d0*/  @!P2 IMAD R4, R21, R17, RZ ;  /* 0x000000111504a224 */ /* 0x008fe200078e02ff */
[----:B------:R-:W3:Y:S03]  /*138e0*/  LDL.LU R18, [R1+0x1d4] ;  /* 0x0001d40001127983 */ /* 0x000ee60000300800 */
[----:B------:R-:W-:-:S05]  /*138f0*/  @!P2 IMAD.X R13, R5, 0x1, R19, P5 ;  /* 0x00000001050da824 */ /* 0x000fca00028e0613 */
[----:B------:R0:W-:Y:S01]  /*13900*/  @!P2 STG.E.U8 desc[UR60][R12.64+0x9], R4 ;  /* 0x000009040c00a986 */ /* 0x0001e2000c10113c */
[----:B------:R-:W-:-:S04]  /*13910*/  @!P4 IADD3 R24, P2, P5, R23, R2, R236 ;  /* 0x000000021718c210 */ /* 0x000fc80007d5e0ec */
[----:B------:R-:W-:Y:S02]  /*13920*/  @!P4 IADD3.X R25, R19, R3, R237, P2, P5 ;  /* 0x000000031319c210 */ /* 0x000fe400017ea4ed */
[----:B0-----:R-:W-:-:S05]  /*13930*/  IADD3 R4, P2, R236, R10, RZ ;  /* 0x0000000aec047210 */ /* 0x001fca0007f5e0ff */
[----:B------:R-:W-:Y:S01]  /*13940*/  IMAD.X R5, R5, 0x1, R237, P2 ;  /* 0x0000000105057824 */ /* 0x000fe200010e06ed */
[----:B------:R-:W-:-:S04]  /*13950*/  ISETP.GE.AND P2, PT, R16, 0x101, PT ;  /* 0x000001011000780c */ /* 0x000fc80003f46270 */
[----:B------:R-:W-:-:S13]  /*13960*/  ISETP.LT.OR P5, PT, R0, 0x1, !P2 ;  /* 0x000000010000780c */ /* 0x000fda00057a1670 */
[----:B----4-:R-:W-:-:S05]  /*13970*/  @!P5 IMAD R10, R20, R17, RZ ;  /* 0x00000011140ad224 */ /* 0x010fca00078e02ff */
[----:B------:R0:W-:Y:S01]  /*13980*/  @!P5 STG.E.U8 desc[UR60][R4.64], R10 ;  /* 0x0000000a0400d986 */ /* 0x0001e2000c10113c */
[----:B------:R-:W-:-:S04]  /*13990*/  @!P0 IADD3 R20, P5, P6, R23, R2, R236 ;  /* 0x0000000217148210 */ /* 0x000fc80007ebe0ec */
[----:B------:R-:W-:Y:S02]  /*139a0*/  @!P0 IADD3.X R21, R19, R3, R237, P5, P6 ;  /* 0x0000000313158210 */ /* 0x000fe40002fec4ed */
[----:B------:R-:W-:-:S13]  /*139b0*/  ISETP.LT.OR P5, PT, R0, 0x2, !P2 ;  /* 0x000000020000780c */ /* 0x000fda00057a1670 */
[----:B0-----:R-:W-:-:S05]  /*139c0*/  @!P5 IMAD R10, R99, R17, RZ ;  /* 0x00000011630ad224 */ /* 0x001fca00078e02ff */
[----:B------:R0:W-:Y:S01]  /*139d0*/  @!P5 STG.E.U8 desc[UR60][R4.64+0x1], R10 ;  /* 0x0000010a0400d986 */ /* 0x0001e2000c10113c */
[C---:B------:R-:W-:Y:S02]  /*139e0*/  ISETP.LT.OR P5, PT, R0.reuse, 0x1, !P1 ;  /* 0x000000010000780c */ /* 0x040fe40004fa1670 */
[----:B------:R-:W-:-:S11]  /*139f0*/  ISETP.LT.OR P0, PT, R0, 0x29, !P1 ;  /* 0x000000290000780c */ /* 0x000fd60004f01670 */
[----:B0-----:R-:W-:Y:S01]  /*13a00*/  @!P5 IADD3 R10, P6, R4, R23, RZ ;  /* 0x00000017040ad210 */ /* 0x001fe20007fde0ff */
[----:B------:R-:W-:-:S04]  /*13a10*/  @!P5 IMAD R12, R15, R17, RZ ;  /* 0x000000110f0cd224 */ /* 0x000fc800078e02ff */
[----:B------:R-:W-:-:S05]  /*13a20*/  @!P5 IMAD.X R11, R5, 0x1, R19, P6 ;  /* 0x00000001050bd824 */ /* 0x000fca00030e0613 */
[----:B------:R0:W-:Y:S01]  /*13a30*/  @!P5 STG.E.U8 desc[UR60][R10.64], R12 ;  /* 0x0000000c0a00d986 */ /* 0x0001e2000c10113c */
[----:B------:R-:W-:-:S04]  /*13a40*/  @!P0 IADD3 R14, P5, P6, R23, R2, R236 ;  /* 0x00000002170e8210 */ /* 0x000fc80007ebe0ec */
[----:B------:R-:W-:Y:S02]  /*13a50*/  @!P0 IADD3.X R15, R19, R3, R237, P5, P6 ;  /* 0x00000003130f8210 */ /* 0x000fe40002fec4ed */
[----:B------:R-:W-:-:S13]  /*13a60*/  ISETP.LT.OR P5, PT, R0, 0x2, !P1 ;  /* 0x000000020000780c */ /* 0x000fda0004fa1670 */
[----:B0-----:R-:W-:Y:S01]  /*13a70*/  @!P5 IADD3 R10, P6, R4, R23, RZ ;  /* 0x00000017040ad210 */ /* 0x001fe20007fde0ff */
[----:B------:R-:W-:-:S04]  /*13a80*/  @!P5 IMAD R12, R96, R17, RZ ;  /* 0x00000011600cd224 */ /* 0x000fc800078e02ff */
[----:B------:R-:W-:-:S05]  /*13a90*/  @!P5 IMAD.X R11, R5, 0x1, R19, P6 ;  /* 0x00000001050bd824 */ /* 0x000fca00030e0613 */
[----:B------:R0:W-:Y:S01]  /*13aa0*/  @!P5 STG.E.U8 desc[UR60][R10.64+0x1], R12 ;  /* 0x0000010c0a00d986 */ /* 0x0001e2000c10113c */
[C---:B------:R-:W-:Y:S02]  /*13ab0*/  ISETP.LT.OR P5, PT, R0.reuse, 0x9, !P2 ;  /* 0x000000090000780c */ /* 0x040fe400057a1670 */
[----:B------:R-:W-:-:S11]  /*13ac0*/  ISETP.LT.OR P0, PT, R0, 0x2a, !P1 ;  /* 0x0000002a0000780c */ /* 0x000fd60004f01670 */
[----:B0-----:R-:W-:-:S05]  /*13ad0*/  @!P5 IMAD R10, R110, R17, RZ ;  /* 0x000000116e0ad224 */ /* 0x001fca00078e02ff */
[----:B------:R0:W-:Y:S01]  /*13ae0*/  @!P5 STG.E.U8 desc[UR60][R4.64+0x8], R10 ;  /* 0x0000080a0400d986 */ /* 0x0001e2000c10113c */
[----:B------:R-:W-:-:S04]  /*13af0*/  @!P0 IADD3 R12, P5, P6, R23, R2, R236 ;  /* 0x00000002170c8210 */ /* 0x000fc80007ebe0ec */
[----:B------:R-:W-:Y:S02]  /*13b00*/  @!P0 IADD3.X R13, R19, R3, R237, P5, P6 ;  /* 0x00000003130d8210 */ /* 0x000fe40002fec4ed */
        /* <DEDUP_REMOVED lines=14> */
[C---:B------:R-:W-:Y:S02]  /*13bf0*/  ISETP.LT.OR P0, PT, R0.reuse, 0x39, !P1 ;  /* 0x000000390000780c */ /* 0x040fe40004f01670 */
[----:B------:R-:W-:-:S11]  /*13c00*/  ISETP.LT.OR P4, PT, R0, 0xa, !P1 ;  /* 0x0000000a0000780c */ /* 0x000fd60004f81670 */
[----:B------:R-:W-:-:S04]  /*13c10*/  @!P0 IADD3 R98, P5, P6, R23, R2, R236 ;  /* 0x0000000217628210 */ /* 0x000fc80007ebe0ec */
[----:B------:R-:W-:Y:S02]  /*13c20*/  @!P0 IADD3.X R99, R19, R3, R237, P5, P6 ;  /* 0x0000000313638210 */ /* 0x000fe40002fec4ed */
[----:B------:R-:W-:Y:S01]  /*13c30*/  ISETP.LT.OR P0, PT, R0, 0x3a, !P1 ;  /* 0x0000003a0000780c */ /* 0x000fe20004f01670 */
[----:B0-----:R-:W-:-:S05]  /*13c40*/  @!P4 IMAD R4, R101, R17, RZ ;  /* 0x000000116504c224 */ /* 0x001fca00078e02ff */
[----:B------:R0:W-:Y:S01]  /*13c50*/  @!P4 STG.E.U8 desc[UR60][R30.64+0x9], R4 ;  /* 0x000009041e00c986 */ /* 0x0001e2000c10113c */
[----:B------:R-:W-:-:S06]  /*13c60*/  ISETP.GE.AND P4, PT, R16, 0x1, PT ;  /* 0x000000011000780c */ /* 0x000fcc0003f86270 */
        /* <DEDUP_REMOVED lines=22> */
[----:B0-----:R-:W-:Y:S02]  /*13dd0*/  @!P5 IMAD R4, R95, R17, RZ ;  /* 0x000000115f04d224 */ /* 0x001fe400078e02ff */
[----:B------:R-:W4:Y:S04]  /*13de0*/  LDL.LU R95, [R1+0x1d8] ;  /* 0x0001d800015f7983 */ /* 0x000f280000300800 */
[----:B------:R0:W-:Y:S01]  /*13df0*/  @!P5 STG.E.U8 desc[UR60][R6.64+0x18], R4 ;  /* 0x000018040600d986 */ /* 0x0001e2000c10113c */
[----:B------:R-:W-:-:S04]  /*13e00*/  @!P4 IADD3 R80, P5, P6, R23, R2, R236 ;  /* 0x000000021750c210 */ /* 0x000fc80007ebe0ec */
[----:B------:R-:W-:Y:S02]  /*13e10*/  @!P4 IADD3.X R81, R19, R3, R237, P5, P6 ;  /* 0x000000031351c210 */ /* 0x000fe40002fec4ed */
[----:B------:R-:W-:-:S04]  /*13e20*/  ISETP.GE.AND P6, PT, R16, 0x1, PT ;  /* 0x000000011000780c */ /* 0x000fc80003fc6270 */
[----:B------:R-:W-:-:S13]  /*13e30*/  ISETP.LT.OR P5, PT, R0, 0x1a, !P6 ;  /* 0x0000001a0000780c */ /* 0x000fda00077a1670 */
[----:B0-----:R-:W-:-:S05]  /*13e40*/  @!P5 IMAD R4, R92, R17, RZ ;  /* 0x000000115c04d224 */ /* 0x001fca00078e02ff */
[----:B------:R0:W-:Y:S01]  /*13e50*/  @!P5 STG.E.U8 desc[UR60][R6.64+0x19], R4 ;  /* 0x000019040600d986 */ /* 0x0001e2000c10113c */
[----:B------:R-:W-:-:S13]  /*13e60*/  ISETP.LT.OR P5, PT, R0, 0x19, !P3 ;  /* 0x000000190000780c */ /* 0x000fda0005fa1670 */
[----:B0-----:R-:W-:Y:S02]  /*13e70*/  @!P5 IMAD R4, R94, R17, RZ ;  /* 0x000000115e04d224 */ /* 0x001fe400078e02ff */
[----:B------:R-:W4:Y:S04]  /*13e80*/  LDL.LU R94, [R1+0x1dc] ;  /* 0x0001dc00015e7983 */ /* 0x000f280000300800 */
[----:B------:R-:W4:Y:S04]  /*13e90*/  LDL.LU R87, [R1+0x1a0] ;  /* 0x0001a00001577983 */ /* 0x000f280000300800 */
[----:B------:R-:W4:Y:S04]  /*13ea0*/  LDL.LU R73, [R1+0x1a4] ;  /* 0x0001a40001497983 */ /* 0x000f280000300800 */
[----:B------:R0:W-:Y:S01]  /*13eb0*/  @!P5 STG.E.U8 desc[UR60][R8.64+0x18], R4 ;  /* 0x000018040800d986 */ /* 0x0001e2000c10113c */
[----:B------:R-:W-:-:S13]  /*13ec0*/  ISETP.LT.OR P5, PT, R0, 0x1a, !P3 ;  /* 0x0000001a0000780c */ /* 0x000fda0005fa1670 */
[----:B0-----:R-:W-:Y:S02]  /*13ed0*/  @!P5 IMAD R4, R103, R17, RZ ;  /* 0x000000116704d224 */ /* 0x001fe400078e02ff */
[----:B------:R-:W4:Y:S01]  /*13ee0*/  LDL.LU R103, [R1+0x1a8] ;  /* 0x0001a80001677983 */ /* 0x000f220000300800 */
[C---:B------:R-:W-:Y:S02]  /*13ef0*/  LOP3.LUT P4, RZ, R22.reuse, 0x100000, RZ, 0xc0, !PT ;  /* 0x0010000016ff7812 */ /* 0x040fe4000788c0ff */
[----:B------:R-:W-:Y:S01]  /*13f00*/  LOP3.LUT P0, RZ, R22, 0x200000, RZ, 0xc0, !PT ;  /* 0x0020000016ff7812 */ /* 0x000fe2000780c0ff */
[----:B------:R2:W-:Y:S01]  /*13f10*/  @!P5 STG.E.U8 desc[UR60][R8.64+0x19], R4 ;  /* 0x000019040800d986 */ /* 0x0005e2000c10113c */
[----:B------:R-:W-:Y:S02]  /*13f20*/  ISETP.LT.OR P5, PT, R0, 0x11, !P4 ;  /* 0x000000110000780c */ /* 0x000fe400067a1670 */
[----:B------:R-:W-:Y:S01]  /*13f30*/  LOP3.LUT R22, R22, 0xfff7ffff, RZ, 0xc0, !PT ;  /* 0xfff7ffff16167812 */ /* 0x000fe200078ec0ff */
[----:B------:R-:W4:Y:S03]  /*13f40*/  LDL.LU R77, [R1+0x1ac] ;  /* 0x0001ac00014d7983 */ /* 0x000f260000300800 */
[----:B------:R-:W-:-:S02]  /*13f50*/  @P3 LOP3.LUT R22, R22, 0x80000, RZ, 0xfc, !PT ;  /* 0x0008000016163812 */ /* 0x000fc400078efcff */
[----:B------:R-:W-:-:S05]  /*13f60*/  ISETP.LT.OR P3, PT, R0, 0x4a, !P1 ;  /* 0x0000004a0000780c */ /* 0x000fca0004f61670 */
[----:B--2---:R-:W-:-:S05]  /*13f70*/  @!P5 IMAD R4, R93, R17, RZ ;  /* 0x000000115d04d224 */ /* 0x004fca00078e02ff */
[----:B------:R0:W-:Y:S03]  /*13f80*/  @!P5 STG.E.U8 desc[UR60][R2.64+0x10], R4 ;  /* 0x000010040200d986 */ /* 0x0001e6000c10113c */
        /* <DEDUP_REMOVED lines=25> */
[----:B---3--:R-:W-:Y:S02]  /*14120*/  @!P5 IMAD R4, R18, R17, RZ ;  /* 0x000000111204d224 */ /* 0x008fe400078e02ff */
[----:B------:R-:W2:Y:S04]  /*14130*/  LDL.LU R18, [R1+0x1b0] ;  /* 0x0001b00001127983 */ /* 0x000ea80000300800 */
[----:B------:R0:W-:Y:S01]  /*14140*/  @!P5 STG.E.U8 desc[UR60][R2.64+0x19], R4 ;  /* 0x000019040200d986 */ /* 0x0001e2000c10113c */
[----:B------:R-:W-:-:S13]  /*14150*/  ISETP.LT.OR P5, PT, R0, 0x19, !P0 ;  /* 0x000000190000780c */ /* 0x000fda00047a1670 */
[----:B0-----:R-:W-:-:S05]  /*14160*/  @!P5 IADD3 R4, P6, R23, R2, RZ ;  /* 0x000000021704d210 */ /* 0x001fca0007fde0ff */
[----:B------:R-:W-:Y:S01]  /*14170*/  @!P5 IMAD.X R5, R3, 0x1, R19, P6 ;  /* 0x000000010305d824 */ /* 0x000fe200030e0613 */
[C---:B------:R-:W-:Y:S01]  /*14180*/  ISETP.LT.OR P3, PT, R0.reuse, 0x59, !P1 ;  /* 0x000000590000780c */ /* 0x040fe20004f61670 */
[----:B----4-:R-:W-:Y:S02]  /*14190*/  @!P5 IMAD R10, R95, R17, RZ ;  /* 0x000000115f0ad224 */ /* 0x010fe400078e02ff */
[----:B------:R-:W3:Y:S04]  /*141a0*/  LDL.LU R95, [R1+0x1b4] ;  /* 0x0001b400015f7983 */ /* 0x000ee80000300800 */
[----:B------:R0:W-:Y:S01]  /*141b0*/  @!P5 STG.E.U8 desc[UR60][R4.64+0x18], R10 ;  /* 0x0000180a0400d986 */ /* 0x0001e2000c10113c */
[----:B------:R-:W-:-:S13]  /*141c0*/  ISETP.LT.OR P5, PT, R0, 0x1a, !P0 ;  /* 0x0000001a0000780c */ /* 0x000fda00047a1670 */
[----:B0-----:R-:W-:-:S05]  /*141d0*/  @!P5 IADD3 R4, P6, R23, R2, RZ ;  /* 0x000000021704d210 */ /* 0x001fca0007fde0ff */
[----:B------:R-:W-:Y:S02]  /*141e0*/  @!P5 IMAD.X R5, R3, 0x1, R19, P6 ;  /* 0x000000010305d824 */ /* 0x000fe400030e0613 */
[----:B------:R-:W-:Y:S02]  /*141f0*/  @!P5 IMAD R10, R94, R17, RZ ;  /* 0x000000115e0ad224 */ /* 0x000fe400078e02ff */
[----:B------:R-:W4:Y:S04]  /*14200*/  LDL.LU R94, [R1+0x1b8] ;  /* 0x0001b800015e7983 */ /* 0x000f280000300800 */
[----:B------:R0:W-:Y:S02]  /*14210*/  @!P5 STG.E.U8 desc[UR60][R4.64+0x19], R10 ;  /* 0x0000190a0400d986 */ /* 0x0001e4000c10113c */
[----:B0-----:R-:W-:-:S05]  /*14220*/  IADD3 R4, P5, R236, R2, RZ ;  /* 0x00000002ec047210 */ /* 0x001fca0007fbe0ff */
[----:B------:R-:W-:Y:S01]  /*14230*/  IMAD.X R5, R3, 0x1, R237, P5 ;  /* 0x0000000103057824 */ /* 0x000fe200028e06ed */
[----:B------:R-:W-:-:S13]  /*14240*/  ISETP.LT.OR P5, PT, R0, 0x11, !P2 ;  /* 0x000000110000780c */ /* 0x000fda00057a1670 */
[----:B------:R-:W-:-:S05]  /*14250*/  @!P5 IMAD R10, R87, R17, RZ ;  /* 0x00000011570ad224 */ /* 0x000fca00078e02ff */
[----:B------:R0:W-:Y:S01]  /*14260*/  @!P5 STG.E.U8 desc[UR60][R4.64+0x10], R10 ;  /* 0x0000100a0400d986 */ /* 0x0001e2000c10113c */
[----:B------:R-:W-:-:S04]  /*14270*/  @!P3 IADD3 R86, P5, P6, R23, R2, R236 ;  /* 0x000000021756b210 */ /* 0x000fc80007ebe0ec */
[----:B------:R-:W-:Y:S02]  /*14280*/  @!P3 IADD3.X R87, R19, R3, R237, P5, P6 ;  /* 0x000000031357b210 */ /* 0x000fe40002fec4ed */
[----:B------:R-:W-:-:S13]  /*14290*/  ISETP.LT.OR P5, PT, R0, 0x12, !P2 ;  /* 0x000000120000780c */ /* 0x000fda00057a1670 */
[----:B0-----:R-:W-:-:S05]  /*142a0*/  @!P5 IMAD R10, R73, R17, RZ ;  /* 0x00000011490ad224 */ /* 0x001fca00078e02ff */
[----:B------:R0:W-:Y:S01]  /*142b0*/  @!P5 STG.E.U8 desc[UR60][R4.64+0x11], R10 ;  /* 0x0000110a0400d986 */ /* 0x0001e2000c10113c */
[----:B------:R-:W-:-:S13]  /*142c0*/  ISETP.LT.OR P5, PT, R0, 0x11, !P1 ;  /* 0x000000110000780c */ /* 0x000fda0004fa1670 */
[----:B------:R-:W-:Y:S02]  /*142d0*/  @!P5 IMAD R30, R103, R17, RZ ;  /* 0x00000011671ed224 */ /* 0x000fe400078e02ff */
[----:B------:R-:W4:Y:S04]  /*142e0*/  LDL.LU R103, [R1+0x1bc] ;  /* 0x0001bc0001677983 */ /* 0x000f280000300800 */
[----:B------:R-:W4:Y:S04]  /*142f0*/  LDL.LU R71, [R1+0x180] ;  /* 0x0001800001477983 */ /* 0x000f280000300800 */
[----:B------:R-:W4:Y:S01]  /*14300*/  LDL.LU R56, [R1+0x184] ;  /* 0x0001840001387983 */ /* 0x000f220000300800 */
[----:B------:R-:W-:-:S02]  /*14310*/  LOP3.LUT R22, R22, 0xfffbffff, RZ, 0xc0, !PT ;  /* 0xfffbffff16167812 */ /* 0x000fc400078ec0ff */
[----:B------:R-:W-:Y:S01]  /*14320*/  ISETP.LT.OR P3, PT, R0, 0x5a, !P1 ;  /* 0x0000005a0000780c */ /* 0x000fe20004f61670 */
[----:B------:R-:W4:Y:S01]  /*14330*/  LDL.LU R57, [R1+0x188] ;  /* 0x0001880001397983 */ /* 0x000f220000300800 */
[----:B0-----:R-:W-:Y:S02]  /*14340*/  @!P5 IADD3 R10, P6, R23, R4, RZ ;  /* 0x00000004170ad210 */ /* 0x001fe40007fde0ff */
[----:B------:R-:W-:Y:S01]  /*14350*/  @P4 LOP3.LUT R22, R22, 0x40000, RZ, 0xfc, !PT ;  /* 0x0004000016164812 */ /* 0x000fe200078efcff */
[----:B------:R-:W4:Y:S01]  /*14360*/  LDL.LU R59, [R1+0x18c] ;  /* 0x00018c00013b7983 */ /* 0x000f220000300800 */
[----:B------:R-:W-:Y:S01]  /*14370*/  ISETP.LT.OR P4, PT, R0, 0x12, !P1 ;  /* 0x000000120000780c */ /* 0x000fe20004f81670 */
[----:B------:R-:W-:-:S05]  /*14380*/  @!P5 IMAD.X R11, R19, 0x1, R5, P6 ;  /* 0x00000001130bd824 */ /* 0x000fca00030e0605 */
[----:B------:R0:W-:Y:S01]  /*14390*/  @!P5 STG.E.U8 desc[UR60][R10.64+0x10], R30 ;  /* 0x0000101e0a00d986 */ /* 0x0001e2000c10113c */
[----:B------:R-:W-:-:S04]  /*143a0*/  @!P3 IADD3 R72, P5, P6, R23, R2, R236 ;  /* 0x000000021748b210 */ /* 0x000fc80007ebe0ec */
[----:B------:R-:W-:Y:S02]  /*143b0*/  @!P3 IADD3.X R73, R19, R3, R237, P5, P6 ;  /* 0x000000031349b210 */ /* 0x000fe40002fec4ed */
[----:B------:R-:W-:Y:S01]  /*143c0*/  ISETP.LT.OR P3, PT, R0, 0x61, !P1 ;  /* 0x000000610000780c */ /* 0x000fe20004f61670 */
[----:B0-----:R-:W-:-:S05]  /*143d0*/  @!P4 IMAD R10, R77, R17, RZ ;  /* 0x000000114d0ac224 */ /* 0x001fca00078e02ff */
[----:B------:R2:W-:Y:S01]  /*143e0*/  @!P4 STG.E.U8 desc[UR60][R28.64+0x11], R10 ;  /* 0x0000110a1c00c986 */ /* 0x0005e2000c10113c */
[----:B------:R-:W-:-:S06]  /*143f0*/  ISETP.LT.OR P4, PT, R0, 0x62, !P1 ;  /* 0x000000620000780c */ /* 0x000fcc0004f81670 */
[----:B------:R-:W-:-:S04]  /*14400*/  @!P3 IADD3 R74, P5, P6, R23, R2, R236 ;  /* 0x00000002174ab210 */ /* 0x000fc80007ebe0ec */
[----:B------:R-:W-:-:S03]  /*14410*/  @!P3 IADD3.X R75, R19, R3, R237, P5, P6 ;  /* 0x00000003134bb210 */ /* 0x000fc60002fec4ed */
[----:B------:R-:W-:-:S04]  /*14420*/  @!P4 IADD3 R76, P5, P6, R23, R2, R236 ;  /* 0x00000002174cc210 */ /* 0x000fc80007ebe0ec */
[----:B------:R-:W-:Y:S02]  /*14430*/  @!P4 IADD3.X R77, R19, R3, R237, P5, P6 ;  /* 0x00000003134dc210 */ /* 0x000fe40002fec4ed */
[C---:B------:R-:W-:Y:S02]  /*14440*/  ISETP.LT.OR P5, PT, R0.reuse, 0x19, !P2 ;  /* 0x000000190000780c */ /* 0x040fe400057a1670 */
[----:B------:R-:W-:-:S11]  /*14450*/  ISETP.LT.OR P4, PT, R0, 0x69, !P1 ;  /* 0x000000690000780c */ /* 0x000fd60004f81670 */
[----:B--2---:R-:W-:Y:S02]  /*14460*/  @!P5 IMAD R10, R18, R17, RZ ;  /* 0x00000011120ad224 */ /* 0x004fe400078e02ff */
[----:B------:R-:W2:Y:S04]  /*14470*/  LDL.LU R18, [R1+0x190] ;  /* 0x0001900001127983 */ /* 0x000ea80000300800 */
[----:B------:R3:W-:Y:S01]  /*14480*/  @!P5 STG.E.U8 desc[UR60][R4.64+0x18], R10 ;  /* 0x0000180a0400d986 */ /* 0x0007e2000c10113c */
[----:B------:R-:W-:-:S04]  /*14490*/  @!P4 IADD3 R78, P5, P6, R23, R2, R236 ;  /* 0x00000002174ec210 */ /* 0x000fc80007ebe0ec */
[----:B------:R-:W-:Y:S02]  /*144a0*/  @!P4 IADD3.X R79, R19, R3, R237, P5, P6 ;  /* 0x00000003134fc210 */ /* 0x000fe40002fec4ed */
[C---:B------:R-:W-:Y:S02]  /*144b0*/  ISETP.LT.OR P5, PT, R0.reuse, 0x1a, !P2 ;  /* 0x0000001a0000780c */ /* 0x040fe400057a1670 */
[----:B------:R-:W-:-:S11]  /*144c0*/  ISETP.LT.OR P4, PT, R0, 0x19, !P1 ;  /* 0x000000190000780c */ /* 0x000fd60004f81670 */
[-C--:B---3--:R-:W-:Y:S02]  /*144d0*/  @!P5 IMAD R10, R95, R17.reuse, RZ ;  /* 0x000000115f0ad224 */ /* 0x088fe400078e02ff */
[----:B------:R-:W3:Y:S04]  /*144e0*/  LDL.LU R95, [R1+0x194] ;  /* 0x00019400015f7983 */ /* 0x000ee80000300800 */
[----:B------:R4:W-:Y:S02]  /*144f0*/  @!P5 STG.E.U8 desc[UR60][R4.64+0x19], R10 ;  /* 0x0000190a0400d986 */ /* 0x0009e4000c10113c */
[----:B----4-:R-:W-:Y:S02]  /*14500*/  @!P4 IMAD R10, R94, R17, RZ ;  /* 0x000000115e0ac224 */ /* 0x010fe400078e02ff */
[----:B------:R-:W4:Y:S04]  /*14510*/  LDL.LU R94, [R1+0x198] ;  /* 0x00019800015e7983 */ /* 0x000f280000300800 */
[----:B------:R0:W-:Y:S01]  /*14520*/  @!P4 STG.E.U8 desc[UR60][R26.64+0x18], R10 ;  /* 0x0000180a1a00c986 */ /* 0x0001e2000c10113c */
[----:B------:R-:W-:-:S02]  /*14530*/  ISETP.LT.OR P4, PT, R0, 0x1a, !P1 ;  /* 0x0000001a0000780c */ /* 0x000fc40004f81670 */
[C---:B------:R-:W-:Y:S02]  /*14540*/  LOP3.LUT P3, RZ, R22.reuse, 0x80000, RZ, 0xc0, !PT ;  /* 0x0008000016ff7812 */ /* 0x040fe4000786c0ff */
[----:B------:R-:W-:-:S04]  /*14550*/  LOP3.LUT R22, R22, 0xfffdffff, RZ, 0xc0, !PT ;  /* 0xfffdffff16167812 */ /* 0x000fc800078ec0ff */
[----:B------:R-:W-:Y:S02]  /*14560*/  @P2 LOP3.LUT R22, R22, 0x20000, RZ, 0xfc, !PT ;  /* 0x0002000016162812 */ /* 0x000fe400078efcff */
[----:B------:R-:W-:-:S03]  /*14570*/  ISETP.LT.OR P2, PT, R0, 0x6a, !P1 ;  /* 0x0000006a0000780c */ /* 0x000fc60004f41670 */
[----:B0-----:R-:W-:Y:S02]  /*14580*/  @!P4 IMAD R10, R103, R17, RZ ;  /* 0x00000011670ac224 */ /* 0x001fe400078e02ff */
[----:B------:R-:W4:Y:S08]  /*14590*/  LDL.LU R103, [R1+0x19c] ;  /* 0x00019c0001677983 */ /* 0x000f300000300800 */
[----:B------:R-:W-:Y:S01]  /*145a0*/  @!P2 IADD3 R64, P5, P6, R23, R2, R236 ;  /* 0x000000021740a210 */ /* 0x000fe20007ebe0ec */
[----:B------:R-:W4:Y:S03]  /*145b0*/  LDL.LU R61, [R1+0x160] ;  /* 0x00016000013d7983 */ /* 0x000f260000300800 */
[----:B------:R-:W-:-:S02]  /*145c0*/  @!P2 IADD3.X R65, R19, R3, R237, P5, P6 ;  /* 0x000000031341a210 */ /* 0x000fc40002fec4ed */
[C---:B------:R-:W-:Y:S01]  /*145d0*/  ISETP.LT.OR P2, PT, R0.reuse, 0x71, !P1 ;  /* 0x000000710000780c */ /* 0x040fe20004f41670 */
[----:B------:R0:W-:Y:S01]  /*145e0*/  @!P4 STG.E.U8 desc[UR60][R234.64+0x19], R10 ;  /* 0x0000190aea00c986 */ /* 0x0001e2000c10113c */
[----:B------:R-:W-:-:S03]  /*145f0*/  ISETP.LT.OR P4, PT, R0, 0x72, !P1 ;  /* 0x000000720000780c */ /* 0x000fc60004f81670 */
[----:B------:R-:W4:Y:S04]  /*14600*/  LDL.LU R62, [R1+0x164] ;  /* 0x00016400013e7983 */ /* 0x000f280000300800 */
[----:B------:R-:W4:Y:S04]  /*14610*/  LDL.LU R63, [R1+0x168] ;  /* 0x00016800013f7983 */ /* 0x000f280000300800 */
[-CC-:B------:R-:W-:Y:S01]  /*14620*/  @!P2 IADD3 R66, P5, P6, R23, R2.reuse, R236.reuse ;  /* 0x000000021742a210 */ /* 0x180fe20007ebe0ec */
[----:B------:R-:W4:Y:S03]  /*14630*/  LDL.LU R48, [R1+0x16c] ;  /* 0x00016c0001307983 */ /* 0x000f260000300800 */
[----:B------:R-:W-:Y:S01]  /*14640*/  @!P2 IADD3.X R67, R19, R3, R237, P5, P6 ;  /* 0x000000031343a210 */ /* 0x000fe20002fec4ed */
[----:B------:R-:W4:Y:S01]  /*14650*/  LDL.LU R49, [R1+0x170] ;  /* 0x0001700001317983 */ /* 0x000f220000300800 */
[----:B------:R-:W-:-:S02]  /*14660*/  @!P4 IADD3 R68, P5, P6, R23, R2, R236 ;  /* 0x000000021744c210 */ /* 0x000fc40007ebe0ec */
[----:B------:R-:W-:Y:S02]  /*14670*/  ISETP.GE.AND P2, PT, R16, 0x1, PT ;  /* 0x000000011000780c */ /* 0x000fe40003f46270 */
        /* <DEDUP_REMOVED lines=21> */
[----:B--2---:R-:W-:Y:S02]  /*147d0*/  @!P5 IMAD R10, R18, R17, RZ ;  /* 0x00000011120ad224 */ /* 0x004fe400078e02ff */
[----:B------:R-:W2:Y:S04]  /*147e0*/  LDL.LU R18, [R1+0x174] ;  /* 0x0001740001127983 */ /* 0x000ea80000300800 */
[----:B------:R3:W-:Y:S01]  /*147f0*/  @!P5 STG.E.U8 desc[UR60][R6.64+0x28], R10 ;  /* 0x0000280a0600d986 */ /* 0x0007e2000c10113c */
[----:B------:R-:W-:-:S04]  /*14800*/  @!P4 IADD3 R58, P5, P6, R23, R2, R236 ;  /* 0x00000002173ac210 */ /* 0x000fc80007ebe0ec */
[----:B------:R-:W-:Y:S02]  /*14810*/  @!P4 IADD3.X R59, R19, R3, R237, P5, P6 ;  /* 0x00000003133bc210 */ /* 0x000fe40002fec4ed */
[----:B------:R-:W-:-:S13]  /*14820*/  ISETP.LT.OR P5, PT, R0, 0x2a, !P2 ;  /* 0x0000002a0000780c */ /* 0x000fda00057a1670 */
[----:B---3--:R-:W-:Y:S02]  /*14830*/  @!P5 IMAD R10, R95, R17, RZ ;  /* 0x000000115f0ad224 */ /* 0x008fe400078e02ff */
[----:B------:R-:W3:Y:S04]  /*14840*/  LDL.LU R95, [R1+0x178] ;  /* 0x00017800015f7983 */ /* 0x000ee80000300800 */
[----:B------:R4:W-:Y:S01]  /*14850*/  @!P5 STG.E.U8 desc[UR60][R6.64+0x29], R10 ;  /* 0x0000290a0600d986 */ /* 0x0009e2000c10113c */
[----:B------:R-:W-:-:S13]  /*14860*/  ISETP.LT.OR P5, PT, R0, 0x29, !P3 ;  /* 0x000000290000780c */ /* 0x000fda0005fa1670 */
[----:B----4-:R-:W-:Y:S02]  /*14870*/  @!P5 IMAD R10, R94, R17, RZ ;  /* 0x000000115e0ad224 */ /* 0x010fe400078e02ff */
[----:B------:R-:W4:Y:S04]  /*14880*/  LDL.LU R94, [R1+0x17c] ;  /* 0x00017c00015e7983 */ /* 0x000f280000300800 */
[----:B------:R-:W4:Y:S04]  /*14890*/  LDL.LU R55, [R1+0x140] ;  /* 0x0001400001377983 */ /* 0x000f280000300800 */
[----:B------:R0:W-:Y:S01]  /*148a0*/  @!P5 STG.E.U8 desc[UR60][R8.64+0x28], R10 ;  /* 0x0000280a0800d986 */ /* 0x0001e2000c10113c */
[----:B------:R-:W-:-:S03]  /*148b0*/  ISETP.LT.OR P5, PT, R0, 0x2a, !P3 ;  /* 0x0000002a0000780c */ /* 0x000fc60005fa1670 */
[----:B------:R-:W4:Y:S01]  /*148c0*/  LDL.LU R41, [R1+0x144] ;  /* 0x0001440001297983 */ /* 0x000f220000300800 */
[----:B------:R-:W-:-:S09]  /*148d0*/  LOP3.LUT P4, RZ, R22, 0x40000, RZ, 0xc0, !PT ;  /* 0x0004000016ff7812 */ /* 0x000fd2000788c0ff */
[-C--:B0-----:R-:W-:Y:S02]  /*148e0*/  @!P5 IMAD R10, R103, R17.reuse, RZ ;  /* 0x00000011670ad224 */ /* 0x081fe400078e02ff */
[----:B------:R-:W4:Y:S04]  /*148f0*/  LDL.LU R103, [R1+0x148] ;  /* 0x0001480001677983 */ /* 0x000f280000300800 */
[----:B------:R0:W-:Y:S01]  /*14900*/  @!P5 STG.E.U8 desc[UR60][R8.64+0x29], R10 ;  /* 0x0000290a0800d986 */ /* 0x0001e2000c10113c */
[C---:B------:R-:W-:Y:S02]  /*14910*/  ISETP.LT.OR P5, PT, R0.reuse, 0x21, !P4 ;  /* 0x000000210000780c */ /* 0x040fe400067a1670 */
[----:B------:R-:W-:Y:S01]  /*14920*/  ISETP.LT.OR P2, PT, R0, 0x82, !P1 ;  /* 0x000000820000780c */ /* 0x000fe20004f41670 */
[----:B------:R-:W4:Y:S10]  /*14930*/  LDL.LU R45, [R1+0x14c] ;  /* 0x00014c00012d7983 */ /* 0x000f340000300800 */
        /* <DEDUP_REMOVED lines=26> */
[----:B------:R-:W-:Y:S02]  /*14ae0*/  ISETP.LT.OR P5, PT, R0, 0x2a, !P4 ;  /* 0x0000002a0000780c */ /* 0x000fe400067a1670 */
[----:B------:R-:W-:-:S11]  /*14af0*/  LOP3.LUT P2, RZ, R22, 0x20000, RZ, 0xc0, !PT ;  /* 0x0002000016ff7812 */ /* 0x000fd6000784c0ff */
[----:B--2---:R-:W-:Y:S01]  /*14b00*/  @!P5 IMAD R10, R18, R17, RZ ;  /* 0x00000011120ad224 */ /* 0x004fe200078e02ff */
[----:B------:R-:W-:Y:S01]  /*14b10*/  LOP3.LUT R22, R22, 0xffff7fff, RZ, 0xc0, !PT ;  /* 0xffff7fff16167812 */ /* 0x000fe200078ec0ff */
[----:B------:R-:W2:Y:S04]  /*14b20*/  LDL.LU R18, [R1+0x150] ;  /* 0x0001500001127983 */ /* 0x000ea80000300800 */
[----:B------:R0:W-:Y:S01]  /*14b30*/  @!P5 STG.E.U8 desc[UR60][R2.64+0x29], R10 ;  /* 0x0000290a0200d986 */ /* 0x0001e2000c10113c */
[----:B------:R-:W-:Y:S02]  /*14b40*/  ISETP.LT.OR P5, PT, R0, 0x29, !P0 ;  /* 0x000000290000780c */ /* 0x000fe400047a1670 */
[----:B------:R-:W-:Y:S02]  /*14b50*/  @P4 LOP3.LUT R22, R22, 0x8000, RZ, 0xfc, !PT ;  /* 0x0000800016164812 */ /* 0x000fe400078efcff */
[----:B------:R-:W-:-:S09]  /*14b60*/  ISETP.LT.OR P4, PT, R0, 0x91, !P1 ;  /* 0x000000910000780c */ /* 0x000fd20004f81670 */
[----:B0-----:R-:W-:-:S05]  /*14b70*/  @!P5 IADD3 R10, P6, R23, R2, RZ ;  /* 0x00000002170ad210 */ /* 0x001fca0007fde0ff */
[----:B------:R-:W-:Y:S02]  /*14b80*/  @!P5 IMAD.X R11, R3, 0x1, R19, P6 ;  /* 0x00000001030bd824 */ /* 0x000fe400030e0613 */
[----:B---3--:R-:W-:Y:S02]  /*14b90*/  @!P5 IMAD R234, R95, R17, RZ ;  /* 0x000000115fead224 */ /* 0x008fe400078e02ff */
[----:B------:R-:W3:Y:S04]  /*14ba0*/  LDL.LU R95, [R1+0x154] ;  /* 0x00015400015f7983 */ /* 0x000ee80000300800 */
[----:B------:R0:W-:Y:S01]  /*14bb0*/  @!P5 STG.E.U8 desc[UR60][R10.64+0x28], R234 ;  /* 0x000028ea0a00d986 */ /* 0x0001e2000c10113c */
[----:B------:R-:W-:-:S04]  /*14bc0*/  @!P4 IADD3 R50, P5, P6, R23, R2, R236 ;  /* 0x000000021732c210 */ /* 0x000fc80007ebe0ec */
[----:B------:R-:W-:Y:S02]  /*14bd0*/  @!P4 IADD3.X R51, R19, R3, R237, P5, P6 ;  /* 0x000000031333c210 */ /* 0x000fe40002fec4ed */
[C---:B------:R-:W-:Y:S02]  /*14be0*/  ISETP.LT.OR P5, PT, R0.reuse, 0x2a, !P0 ;  /* 0x0000002a0000780c */ /* 0x040fe400047a1670 */
[----:B------:R-:W-:-:S11]  /*14bf0*/  ISETP.LT.OR P4, PT, R0, 0x92, !P1 ;  /* 0x000000920000780c */ /* 0x000fd60004f81670 */
[----:B0-----:R-:W-:-:S05]  /*14c00*/  @!P5 IADD3 R10, P6, R23, R2, RZ ;  /* 0x00000002170ad210 */ /* 0x001fca0007fde0ff */
[----:B------:R-:W-:Y:S01]  /*14c10*/  @!P5 IMAD.X R11, R3, 0x1, R19, P6 ;  /* 0x00000001030bd824 */ /* 0x000fe200030e0613 */
[----:B------:R-:W-:Y:S01]  /*14c20*/  LOP3.LUT R22, R22, 0xfffeffff, RZ, 0xc0, !PT ;  /* 0xfffeffff16167812 */ /* 0x000fe200078ec0ff */
[----:B----4-:R-:W-:-:S03]  /*14c30*/  @!P5 IMAD R234, R94, R17, RZ ;  /* 0x000000115eead224 */ /* 0x010fc600078e02ff */
[----:B------:R-:W-:Y:S01]  /*14c40*/  @P0 LOP3.LUT R22, R22, 0x10000, RZ, 0xfc, !PT ;  /* 0x0001000016160812 */ /* 0x000fe200078efcff */
[----:B------:R-:W4:Y:S04]  /*14c50*/  LDL.LU R94, [R1+0x158] ;  /* 0x00015800015e7983 */ /* 0x000f280000300800 */
        /* <DEDUP_REMOVED lines=12> */
[----:B------:R0:W-:Y:S02]  /*14d20*/  @!P5 STG.E.U8 desc[UR60][R4.64+0x21], R10 ;  /* 0x0000210a0400d986 */ /* 0x0001e4000c10113c */
[----:B0-----:R-:W-:Y:S02]  /*14d30*/  @!P4 IMAD R10, R103, R17, RZ ;  /* 0x00000011670ac224 */ /* 0x001fe400078e02ff */
[----:B------:R-:W4:Y:S04]  /*14d40*/  LDL.LU R103, [R1+0x15c] ;  /* 0x00015c0001677983 */ /* 0x000f280000300800 */
[----:B------:R-:W4:Y:S01]  /*14d50*/  LDL.LU R39, [R1+0x120] ;  /* 0x0001200001277983 */ /* 0x000f220000300800 */
[----:B------:R-:W-:-:S03]  /*14d60*/  ISETP.LT.OR P0, PT, R0, 0x9a, !P1 ;  /* 0x0000009a0000780c */ /* 0x000fc60004f01670 */
[----:B------:R0:W-:Y:S04]  /*14d70*/  @!P4 STG.E.U8 desc[UR60][R24.64+0x20], R10 ;  /* 0x0000200a1800c986 */ /* 0x0001e8000c10113c */
[----:B0-----:R-:W4:Y:S06]  /*14d80*/  LDL.LU R24, [R1+0x124] ;  /* 0x0001240001187983 */ /* 0x001f2c0000300800 */
[----:B------:R-:W-:Y:S01]  /*14d90*/  @!P0 IADD3 R40, P5, P6, R23, R2, R236 ;  /* 0x0000000217288210 */ /* 0x000fe20007ebe0ec */
[----:B------:R-:W4:Y:S03]  /*14da0*/  LDL.LU R25, [R1+0x128] ;  /* 0x0001280001197983 */ /* 0x000f260000300800 */
[----:B------:R-:W-:-:S02]  /*14db0*/  @!P0 IADD3.X R41, R19, R3, R237, P5, P6 ;  /* 0x0000000313298210 */ /* 0x000fc40002fec4ed */
[C---:B------:R-:W-:Y:S01]  /*14dc0*/  ISETP.LT.OR P0, PT, R0.reuse, 0xa1, !P1 ;  /* 0x000000a10000780c */ /* 0x040fe20004f01670 */
[----:B------:R-:W4:Y:S01]  /*14dd0*/  LDL.LU R27, [R1+0x12c] ;  /* 0x00012c00011b7983 */ /* 0x000f220000300800 */
[----:B------:R-:W-:-:S11]  /*14de0*/  ISETP.LT.OR P4, PT, R0, 0x22, !P1 ;  /* 0x000000220000780c */ /* 0x000fd60004f81670 */
[----:B------:R-:W-:-:S04]  /*14df0*/  @!P0 IADD3 R42, P5, P6, R23, R2, R236 ;  /* 0x00000002172a8210 */ /* 0x000fc80007ebe0ec */
[----:B------:R-:W-:Y:S02]  /*14e00*/  @!P0 IADD3.X R43, R19, R3, R237, P5, P6 ;  /* 0x00000003132b8210 */ /* 0x000fe40002fec4ed */
[----:B------:R-:W-:Y:S01]  /*14e10*/  ISETP.LT.OR P0, PT, R0, 0xa2, !P1 ;  /* 0x000000a20000780c */ /* 0x000fe20004f01670 */
[----:B------:R-:W-:-:S12]  /*14e20*/  @!P4 IMAD R10, R45, R17, RZ ;  /* 0x000000112d0ac224 */ /* 0x000fd800078e02ff */
[----:B------:R-:W-:-:S04]  /*14e30*/  @!P0 IADD3 R44, P5, P6, R23, R2, R236 ;  /* 0x00000002172c8210 */ /* 0x000fc80007ebe0ec */
[----:B------:R-:W-:Y:S02]  /*14e40*/  @!P0 IADD3.X R45, R19, R3, R237, P5, P6 ;  /* 0x00000003132d8210 */ /* 0x000fe40002fec4ed */
[C---:B------:R-:W-:Y:S02]  /*14e50*/  ISETP.LT.OR P5, PT, R0.reuse, 0x29, !P2 ;  /* 0x000000290000780c */ /* 0x040fe400057a1670 */
[C---:B------:R-:W-:Y:S01]  /*14e60*/  ISETP.LT.OR P0, PT, R0.reuse, 0xa9, !P1 ;  /* 0x000000a90000780c */ /* 0x040fe20004f01670 */
[----:B------:R2:W-:Y:S01]  /*14e70*/  @!P4 STG.E.U8 desc[UR60][R20.64+0x21], R10 ;  /* 0x0000210a1400c986 */ /* 0x0005e2000c10113c */
[----:B------:R-:W-:-:S09]  /*14e80*/  ISETP.LT.OR P4, PT, R0, 0x29, !P1 ;  /* 0x000000290000780c */ /* 0x000fd20004f81670 */
[----:B--2---:R-:W-:Y:S02]  /*14e90*/  @!P5 IMAD R10, R18, R17, RZ ;  /* 0x00000011120ad224 */ /* 0x004fe400078e02ff */
[----:B------:R-:W2:Y:S04]  /*14ea0*/  LDL.LU R18, [R1+0x130] ;  /* 0x0001300001127983 */ /* 0x000ea80000300800 */
[----:B------:R3:W-:Y:S01]  /*14eb0*/  @!P5 STG.E.U8 desc[UR60][R4.64+0x28], R10 ;  /* 0x0000280a0400d986 */ /* 0x0007e2000c10113c */
[----:B------:R-:W-:-:S04]  /*14ec0*/  @!P0 IADD3 R46, P5, P6, R23, R2, R236 ;  /* 0x00000002172e8210 */ /* 0x000fc80007ebe0ec */
[----:B------:R-:W-:Y:S02]  /*14ed0*/  @!P0 IADD3.X R47, R19, R3, R237, P5, P6 ;  /* 0x00000003132f8210 */ /* 0x000fe40002fec4ed */
[----:B------:R-:W-:-:S13]  /*14ee0*/  ISETP.LT.OR P5, PT, R0, 0x2a, !P2 ;  /* 0x0000002a0000780c */ /* 0x000fda00057a1670 */
[-C--:B---3--:R-:W-:Y:S02]  /*14ef0*/  @!P5 IMAD R10, R95, R17.reuse, RZ ;  /* 0x000000115f0ad224 */ /* 0x088fe400078e02ff */
[----:B------:R-:W3:Y:S04]  /*14f00*/  LDL.LU R95, [R1+0x134] ;  /* 0x00013400015f7983 */ /* 0x000ee80000300800 */
[----:B------:R4:W-:Y:S02]  /*14f10*/  @!P5 STG.E.U8 desc[UR60][R4.64+0x29], R10 ;  /* 0x0000290a0400d986 */ /* 0x0009e4000c10113c */
[----:B----4-:R-:W-:Y:S02]  /*14f20*/  @!P4 IMAD R10, R94, R17, RZ ;  /* 0x000000115e0ac224 */ /* 0x010fe400078e02ff */
[----:B------:R-:W4:Y:S04]  /*14f30*/  LDL.LU R94, [R1+0x138] ;  /* 0x00013800015e7983 */ /* 0x000f280000300800 */
[----:B------:R0:W-:Y:S01]  /*14f40*/  @!P4 STG.E.U8 desc[UR60][R14.64+0x28], R10 ;  /* 0x0000280a0e00c986 */ /* 0x0001e2000c10113c */
[----:B------:R-:W-:-:S02]  /*14f50*/  ISETP.LT.OR P4, PT, R0, 0x2a, !P1 ;  /* 0x0000002a0000780c */ /* 0x000fc40004f81670 */
[----:B------:R-:W-:-:S11]  /*14f60*/  ISETP.LT.OR P0, PT, R0, 0xaa, !P1 ;  /* 0x000000aa0000780c */ /* 0x000fd60004f01670 */
[----:B0-----:R-:W-:Y:S02]  /*14f70*/  @!P4 IMAD R10, R103, R17, RZ ;  /* 0x00000011670ac224 */ /* 0x001fe400078e02ff */
[----:B------:R-:W4:Y:S01]  /*14f80*/  LDL.LU R103, [R1+0x13c] ;  /* 0x00013c0001677983 */ /* 0x000f220000300800 */
[----:B------:R-:W-:-:S03]  /*14f90*/  @!P0 IADD3 R32, P5, P6, R23, R2, R236 ;  /* 0x0000000217208210 */ /* 0x000fc60007ebe0ec */
[----:B------:R0:W-:Y:S01]  /*14fa0*/  @!P4 STG.E.U8 desc[UR60][R12.64+0x29], R10 ;  /* 0x0000290a0c00c986 */ /* 0x0001e2000c10113c */
[----:B------:R-:W-:Y:S02]  /*14fb0*/  @!P0 IADD3.X R33, R19, R3, R237, P5, P6 ;  /* 0x0000000313218210 */ /* 0x000fe40002fec4ed */
[----:B------:R-:W-:Y:S01]  /*14fc0*/  ISETP.LT.OR P0, PT, R0, 0xb1, !P1 ;  /* 0x000000b10000780c */ /* 0x000fe20004f01670 */
[----:B------:R-:W4:Y:S01]  /*14fd0*/  LDL.LU R29, [R1+0x100] ;  /* 0x00010000011d7983 */ /* 0x000f220000300800 */
[----:B------:R-:W-:-:S03]  /*14fe0*/  ISETP.GE.AND P4, PT, R16, 0x1, PT ;  /* 0x000000011000780c */ /* 0x000fc60003f86270 */
[----:B------:R-:W4:Y:S04]  /*14ff0*/  LDL.LU R30, [R1+0x104] ;  /* 0x00010400011e7983 */ /* 0x000f280000300800 */
[----:B------:R-:W4:Y:S04]  /*15000*/  LDL.LU R31, [R1+0x108] ;  /* 0x00010800011f7983 */ /* 0x000f280000300800 */
[----:B------:R-:W-:Y:S01]  /*15010*/  @!P0 IADD3 R34, P5, P6, R23, R2, R236 ;  /* 0x0000000217228210 */ /* 0x000fe20007ebe0ec */
[----:B------:R-:W4:Y:S03]  /*15020*/  LDL.LU R232, [R1+0x10c] ;  /* 0x00010c0001e87983 */ /* 0x000f260000300800 */
[----:B------:R-:W-:Y:S01]  /*15030*/  @!P0 IADD3.X R35, R19, R3, R237, P5, P6 ;  /* 0x0000000313238210 */ /* 0x000fe20002fec4ed */
[----:B------:R-:W4:Y:S01]  /*15040*/  LDL.LU R233, [R1+0x110] ;  /* 0x0001100001e97983 */ /* 0x000f220000300800 */
[----:B------:R-:W-:-:S13]  /*15050*/  ISETP.LT.OR P0, PT, R0, 0xb2, !P1 ;  /* 0x000000b20000780c */ /* 0x000fda0004f01670 */
        /* <DEDUP_REMOVED lines=27> */
[----:B------:R-:W-:-:S04]  /*15210*/  ISETP.GE.AND P6, PT, R16, 0x1, PT ;  /* 0x000000011000780c */ /* 0x000fc80003fc6270 */
[----:B------:R-:W-:-:S13]  /*15220*/  ISETP.LT.OR P5, PT, R0, 0x3a, !P6 ;  /* 0x0000003a0000780c */ /* 0x000fda00077a1670 */
[----:B---3--:R-:W-:-:S05]  /*15230*/  @!P5 IMAD R10, R95, R17, RZ ;  /* 0x000000115f0ad224 */ /* 0x008fca00078e02ff */
[----:B------:R4:W-:Y:S01]  /*15240*/  @!P5 STG.E.U8 desc[UR60][R6.64+0x39], R10 ;  /* 0x0000390a0600d986 */ /* 0x0009e2000c10113c */
[----:B------:R-:W-:-:S13]  /*15250*/  ISETP.LT.OR P5, PT, R0, 0x39, !P3 ;  /* 0x000000390000780c */ /* 0x000fda0005fa1670 */
[----:B----4-:R-:W-:Y:S02]  /*15260*/  @!P5 IMAD R10, R94, R17, RZ ;  /* 0x000000115e0ad224 */ /* 0x010fe400078e02ff */
[----:B------:R-:W3:Y:S04]  /*15270*/  LDL.LU R94, [R1+0x118] ;  /* 0x00011800015e7983 */ /* 0x000ee80000300800 */
        /* <DEDUP_REMOVED lines=10> */
[----:B------:R-:W-:Y:S01]  /*15320*/  @P3 LOP3.LUT R22, R22, 0x2000, RZ, 0xfc, !PT ;  /* 0x0000200016163812 */ /* 0x000fe200078efcff */
[----:B------:R-:W4:Y:S01]  /*15330*/  LDL.LU R13, [R1+0xe8] ;  /* 0x0000e800010d7983 */ /* 0x000f220000300800 */
[----:B------:R-:W-:-:S03]  /*15340*/  ISETP.LT.OR P3, PT, R0, 0xc2, !P1 ;  /* 0x000000c20000780c */ /* 0x000fc60004f61670 */
[----:B------:R-:W4:Y:S02]  /*15350*/  LDL.LU R95, [R1+0xec] ;  /* 0x0000ec00015f7983 */ /* 0x000f240000300800 */
[----:B0-----:R-:W-:-:S05]  /*15360*/  @!P5 IMAD R10, R29, R17, RZ ;  /* 0x000000111d0ad224 */ /* 0x001fca00078e02ff */
        /* <DEDUP_REMOVED lines=26> */
[----:B--2---:R-:W-:Y:S01]  /*15510*/  @!P5 IMAD R10, R18, R17, RZ ;  /* 0x00000011120ad224 */ /* 0x004fe200078e02ff */
[C---:B------:R-:W-:Y:S01]  /*15520*/  ISETP.LT.OR P3, PT, R0.reuse, 0xd1, !P1 ;  /* 0x000000d10000780c */ /* 0x040fe20004f61670 */
[----:B------:R-:W2:Y:S04]  /*15530*/  LDL.LU R18, [R1+0xf4] ;  /* 0x0000f40001127983 */ /* 0x000ea80000300800 */
[----:B------:R0:W-:Y:S01]  /*15540*/  @!P5 STG.E.U8 desc[UR60][R2.64+0x39], R10 ;  /* 0x0000390a0200d986 */ /* 0x0001e2000c10113c */
[----:B------:R-:W-:-:S13]  /*15550*/  ISETP.LT.OR P5, PT, R0, 0x39, !P0 ;  /* 0x000000390000780c */ /* 0x000fda00047a1670 */
[----:B0-----:R-:W-:-:S05]  /*15560*/  @!P5 IADD3 R10, P6, R23, R2, RZ ;  /* 0x00000002170ad210 */ /* 0x001fca0007fde0ff */
[----:B------:R-:W-:Y:S02]  /*15570*/  @!P5 IMAD.X R11, R3, 0x1, R19, P6 ;  /* 0x00000001030bd824 */ /* 0x000fe400030e0613 */
[----:B---3--:R-:W-:Y:S02]  /*15580*/  @!P5 IMAD R12, R94, R17, RZ ;  /* 0x000000115e0cd224 */ /* 0x008fe400078e02ff */
[----:B------:R-:W3:Y:S04]  /*15590*/  LDL.LU R94, [R1+0xf8] ;  /* 0x0000f800015e7983 */ /* 0x000ee80000300800 */
[----:B------:R0:W-:Y:S01]  /*155a0*/  @!P5 STG.E.U8 desc[UR60][R10.64+0x38], R12 ;  /* 0x0000380c0a00d986 */ /* 0x0001e2000c10113c */
[----:B------:R-:W-:-:S04]  /*155b0*/  @!P3 IADD3 R234, P5, P6, R23, R2, R236 ;  /* 0x0000000217eab210 */ /* 0x000fc80007ebe0ec */
[----:B------:R-:W-:Y:S02]  /*155c0*/  @!P3 IADD3.X R235, R19, R3, R237, P5, P6 ;  /* 0x0000000313ebb210 */ /* 0x000fe40002fec4ed */
[----:B------:R-:W-:-:S13]  /*155d0*/  ISETP.LT.OR P5, PT, R0, 0x3a, !P0 ;  /* 0x0000003a0000780c */ /* 0x000fda00047a1670 */
[----:B0-----:R-:W-:-:S05]  /*155e0*/  @!P5 IADD3 R10, P6, R23, R2, RZ ;  /* 0x00000002170ad210 */ /* 0x001fca0007fde0ff */
[----:B------:R-:W-:Y:S02]  /*155f0*/  @!P5 IMAD.X R11, R3, 0x1, R19, P6 ;  /* 0x00000001030bd824 */ /* 0x000fe400030e0613 */
[----:B----4-:R-:W-:Y:S02]  /*15600*/  @!P5 IMAD R12, R103, R17, RZ ;  /* 0x00000011670cd224 */ /* 0x010fe400078e02ff */
[----:B------:R-:W4:Y:S04]  /*15610*/  LDL.LU R103, [R1+0xfc] ;  /* 0x0000fc0001677983 */ /* 0x000f280000300800 */
[----:B------:R0:W-:Y:S04]  /*15620*/  @!P5 STG.E.U8 desc[UR60][R10.64+0x39], R12 ;  /* 0x0000390c0a00d986 */ /* 0x0001e8000c10113c */
[----:B0-----:R-:W2:Y:S04]  /*15630*/  LDL.LU R12, [R1+0xe4] ;  /* 0x0000e400010c7983 */ /* 0x001ea80000300800 */
[----:B------:R-:W3:Y:S01]  /*15640*/  LDL.LU R11, [R1+0xf0] ;  /* 0x0000f000010b7983 */ /* 0x000ee20000300800 */
[----:B------:R-:W-:-:S13]  /*15650*/  ISETP.LT.OR P3, PT, R0, 0xd2, !P1 ;  /* 0x000000d20000780c */ /* 0x000fda0004f61670 */
[----:B------:R-:W-:-:S04]  /*15660*/  @!P3 IADD3 R20, P5, P6, R23, R2, R236 ;  /* 0x000000021714b210 */ /* 0x000fc80007ebe0ec */
[----:B------:R-:W-:Y:S02]  /*15670*/  @!P3 IADD3.X R21, R19, R3, R237, P5, P6 ;  /* 0x000000031315b210 */ /* 0x000fe40002fec4ed */
[C---:B------:R-:W-:Y:S02]  /*15680*/  ISETP.LT.OR P5, PT, R0.reuse, 0x31, !P2 ;  /* 0x000000310000780c */ /* 0x040fe400057a1670 */
[----:B------:R-:W-:-:S11]  /*15690*/  ISETP.LT.OR P3, PT, R0, 0xd9, !P1 ;  /* 0x000000d90000780c */ /* 0x000fd60004f61670 */
[----:B------:R-:W-:-:S05]  /*156a0*/  @!P5 IMAD R10, R15, R17, RZ ;  /* 0x000000110f0ad224 */ /* 0x000fca00078e02ff */
[----:B------:R2:W-:Y:S01]  /*156b0*/  @!P5 STG.E.U8 desc[UR60][R4.64+0x30], R10 ;  /* 0x0000300a0400d986 */ /* 0x0005e2000c10113c */
[----:B------:R-:W-:-:S04]  /*156c0*/  @!P3 IADD3 R14, P5, P6, R23, R2, R236 ;  /* 0x00000002170eb210 */ /* 0x000fc80007ebe0ec */
[----:B------:R-:W-:Y:S02]  /*156d0*/  @!P3 IADD3.X R15, R19, R3, R237, P5, P6 ;  /* 0x00000003130fb210 */ /* 0x000fe40002fec4ed */
[C---:B------:R-:W-:Y:S02]  /*156e0*/  ISETP.LT.OR P5, PT, R0.reuse, 0x32, !P2 ;  /* 0x000000320000780c */ /* 0x040fe400057a1670 */
[----:B------:R-:W-:Y:S02]  /*156f0*/  ISETP.LT.OR P3, PT, R0, 0x31, !P1 ;  /* 0x000000310000780c */ /* 0x000fe40004f61670 */
[----:B------:R-:W-:-:S04]  /*15700*/  LOP3.LUT R22, R22, 0xffffbfff, RZ, 0xc0, !PT ;  /* 0xffffbfff16167812 */ /* 0x000fc800078ec0ff */
[----:B------:R-:W-:Y:S02]  /*15710*/  @P4 LOP3.LUT R22, R22, 0x4000, RZ, 0xfc, !PT ;  /* 0x0000400016164812 */ /* 0x000fe400078efcff */
[----:B------:R-:W-:-:S03]  /*15720*/  ISETP.LT.OR P4, PT, R0, 0xda, !P1 ;  /* 0x000000da0000780c */ /* 0x000fc60004f81670 */
[----:B--2---:R-:W-:-:S05]  /*15730*/  @!P5 IMAD R10, R12, R17, RZ ;  /* 0x000000110c0ad224 */ /* 0x004fca00078e02ff */
[----:B------:R0:W-:Y:S05]  /*15740*/  @!P5 STG.E.U8 desc[UR60][R4.64+0x31], R10 ;  /* 0x0000310a0400d986 */ /* 0x0001ea000c10113c */
[----:B------:R-:W-:Y:S01]  /*15750*/  @!P4 IADD3 R12, P5, P6, R23, R2, R236 ;  /* 0x00000002170cc210 */ /* 0x000fe20007ebe0ec */
[----:B0-----:R-:W-:-:S05]  /*15760*/  @!P3 IMAD R10, R13, R17, RZ ;  /* 0x000000110d0ab224 */ /* 0x001fca00078e02ff */
[----:B------:R0:W-:Y:S01]  /*15770*/  @!P3 STG.E.U8 desc[UR60][R110.64+0x30], R10 ;  /* 0x0000300a6e00b986 */ /* 0x0001e2000c10113c */
[C---:B------:R-:W-:Y:S02]  /*15780*/  ISETP.LT.OR P3, PT, R0.reuse, 0x32, !P1 ;  /* 0x000000320000780c */ /* 0x040fe40004f61670 */
[----:B------:R-:W-:Y:S02]  /*15790*/  @!P4 IADD3.X R13, R19, R3, R237, P5, P6 ;  /* 0x00000003130dc210 */ /* 0x000fe40002fec4ed */
[----:B------:R-:W-:Y:S01]  /*157a0*/  ISETP.LT.OR P5, PT, R0, 0x39, !P2 ;  /* 0x000000390000780c */ /* 0x000fe200057a1670 */
[----:B0-----:R-:W2:Y:S08]  /*157b0*/  LDL.LU.64 R110, [R1+0x3f8] ;  /* 0x0003f800016e7983 */ /* 0x001eb00000300a00 */
[----:B------:R-:W-:-:S05]  /*157c0*/  @!P3 IMAD R10, R95, R17, RZ ;  /* 0x000000115f0ab224 */ /* 0x000fca00078e02ff */
[----:B------:R3:W-:Y:S02]  /*157d0*/  @!P3 STG.E.U8 desc[UR60][R96.64+0x31], R10 ;  /* 0x0000310a6000b986 */ /* 0x0007e4000c10113c */
[-C--:B---3--:R-:W-:Y:S02]  /*157e0*/  @!P5 IMAD R10, R11, R17.reuse, RZ ;  /* 0x000000110b0ad224 */ /* 0x088fe400078e02ff */
[----:B------:R-:W3:Y:S04]  /*157f0*/  LDL.LU.64 R96, [R1+0x3f0] ;  /* 0x0003f00001607983 */ /* 0x000ee80000300a00 */
[----:B------:R0:W-:Y:S01]  /*15800*/  @!P5 STG.E.U8 desc[UR60][R4.64+0x38], R10 ;  /* 0x0000380a0400d986 */ /* 0x0001e2000c10113c */
[C---:B------:R-:W-:Y:S02]  /*15810*/  ISETP.LT.OR P5, PT, R0.reuse, 0x3a, !P2 ;  /* 0x0000003a0000780c */ /* 0x040fe400057a1670 */
[----:B------:R-:W-:Y:S01]  /*15820*/  ISETP.LT.OR P3, PT, R0, 0x39, !P1 ;  /* 0x000000390000780c */ /* 0x000fe20004f61670 */
[----:B------:R-:W2:Y:S10]  /*15830*/  LDL.LU R95, [R1+0xd8] ;  /* 0x0000d800015f7983 */ /* 0x000eb40000300800 */
[----:B0-----:R-:W-:-:S05]  /*15840*/  @!P5 IMAD R10, R18, R17, RZ ;  /* 0x00000011120ad224 */ /* 0x001fca00078e02ff */
[----:B------:R0:W-:Y:S01]  /*15850*/  @!P5 STG.E.U8 desc[UR60][R4.64+0x39], R10 ;  /* 0x0000390a0400d986 */ /* 0x0001e2000c10113c */
[----:B------:R-:W-:Y:S01]  /*15860*/  ISETP.LT.OR P5, PT, R0, 0x3a, !P1 ;  /* 0x0000003a0000780c */ /* 0x000fe20004fa1670 */
[----:B0-----:R-:W-:-:S05]  /*15870*/  @!P3 IMAD R10, R94, R17, RZ ;  /* 0x000000115e0ab224 */ /* 0x001fca00078e02ff */
[----:B------:R4:W-:Y:S07]  /*15880*/  @!P3 STG.E.U8 desc[UR60][R98.64+0x38], R10 ;  /* 0x0000380a6200b986 */ /* 0x0009ee000c10113c */
[----:B----4-:R-:W-:Y:S01]  /*15890*/  @!P5 IMAD R10, R103, R17, RZ ;  /* 0x00000011670ad224 */ /* 0x010fe200078e02ff */
[----:B------:R-:W4:Y:S04]  /*158a0*/  LDL.LU.64 R98, [R1+0x3e8] ;  /* 0x0003e80001627983 */ /* 0x000f280000300a00 */
[----:B------:R-:W3:Y:S04]  /*158b0*/  LDL.LU R94, [R1+0xdc] ;  /* 0x0000dc00015e7983 */ /* 0x000ee80000300800 */
[----:B------:R0:W-:Y:S04]  /*158c0*/  @!P5 STG.E.U8 desc[UR60][R100.64+0x39], R10 ;  /* 0x0000390a6400d986 */ /* 0x0001e8000c10113c */
[----:B0-----:R-:W4:Y:S04]  /*158d0*/  LDL.LU.64 R100, [R1+0x3e0] ;  /* 0x0003e00001647983 */ /* 0x001f280000300a00 */
[----:B------:R-:W2:Y:S01]  /*158e0*/  LDL.LU R10, [R1+0xc0] ;  /* 0x0000c000010a7983 */ /* 0x000ea20000300800 */
[----:B------:R-:W-:-:S03]  /*158f0*/  ISETP.GE.AND P6, PT, R16, 0x1, PT ;  /* 0x000000011000780c */ /* 0x000fc60003fc6270 */
[----:B------:R-:W4:Y:S01]  /*15900*/  LDL.LU R11, [R1+0xa4] ;  /* 0x0000a400010b7983 */ /* 0x000f220000300800 */
[----:B------:R-:W-:-:S03]  /*15910*/  ISETP.LT.OR P5, PT, R0, 0x41, !P6 ;  /* 0x000000410000780c */ /* 0x000fc600077a1670 */
[----:B------:R-:W4:Y:S04]  /*15920*/  LDL.LU R103, [R1+0xa8] ;  /* 0x0000a80001677983 */ /* 0x000f280000300800 */
[----:B------:R-:W4:Y:S06]  /*15930*/  LDL.LU R18, [R1+0xac] ;  /* 0x0000ac0001127983 */ /* 0x000f2c0000300800 */
[----:B--2---:R-:W-:-:S05]  /*15940*/  @!P5 IMAD R10, R10, R17, RZ ;  /* 0x000000110a0ad224 */ /* 0x004fca00078e02ff */
[----:B------:R0:W-:Y:S04]  /*15950*/  @!P5 STG.E.U8 desc[UR60][R6.64+0x40], R10 ;  /* 0x0000400a0600d986 */ /* 0x0001e8000c10113c */
[----:B0-----:R-:W2:Y:S01]  /*15960*/  LDL.LU R10, [R1+0xc4] ;  /* 0x0000c400010a7983 */ /* 0x001ea20000300800 */
[----:B------:R-:W-:Y:S02]  /*15970*/  ISETP.LT.OR P5, PT, R0, 0x42, !P6 ;  /* 0x000000420000780c */ /* 0x000fe400077a1670 */
[----:B------:R-:W-:-:S11]  /*15980*/  LOP3.LUT P3, RZ, R22, 0x2000, RZ, 0xc0, !PT ;  /* 0x0000200016ff7812 */ /* 0x000fd6000786c0ff */
[----:B--2---:R-:W-:-:S05]  /*15990*/  @!P5 IMAD R10, R10, R17, RZ ;  /* 0x000000110a0ad224 */ /* 0x004fca00078e02ff */
[----:B------:R0:W-:Y:S04]  /*159a0*/  @!P5 STG.E.U8 desc[UR60][R6.64+0x41], R10 ;  /* 0x0000410a0600d986 */ /* 0x0001e8000c10113c */
[----:B0-----:R-:W2:Y:S01]  /*159b0*/  LDL.LU R10, [R1+0xc8] ;  /* 0x0000c800010a7983 */ /* 0x001ea20000300800 */
[----:B------:R-:W-:-:S13]  /*159c0*/  ISETP.LT.OR P5, PT, R0, 0x41, !P3 ;  /* 0x000000410000780c */ /* 0x000fda0005fa1670 */
        /* <DEDUP_REMOVED lines=13> */
[----:B------:R0:W-:Y:S01]  /*15aa0*/  @!P5 STG.E.U8 desc[UR60][R6.64+0x49], R10 ;  /* 0x0000490a0600d986 */ /* 0x0001e2000c10113c */
[----:B------:R-:W-:-:S13]  /*15ab0*/  ISETP.LT.OR P5, PT, R0, 0x49, !P3 ;  /* 0x000000490000780c */ /* 0x000fda0005fa1670 */
[----:B0-----:R-:W-:Y:S02]  /*15ac0*/  @!P5 IMAD R10, R95, R17, RZ ;  /* 0x000000115f0ad224 */ /* 0x001fe400078e02ff */
[----:B------:R-:W2:Y:S04]  /*15ad0*/  LDL.LU R95, [R1+0xb8] ;  /* 0x0000b800015f7983 */ /* 0x000ea80000300800 */
[----:B------:R3:W-:Y:S01]  /*15ae0*/  @!P5 STG.E.U8 desc[UR60][R8.64+0x48], R10 ;  /* 0x0000480a0800d986 */ /* 0x0007e2000c10113c */
[----:B------:R-:W-:-:S13]  /*15af0*/  ISETP.LT.OR P5, PT, R0, 0x4a, !P3 ;  /* 0x0000004a0000780c */ /* 0x000fda0005fa1670 */
[----:B---3--:R-:W-:Y:S02]  /*15b00*/  @!P5 IMAD R10, R94, R17, RZ ;  /* 0x000000115e0ad224 */ /* 0x008fe400078e02ff */
[----:B------:R-:W3:Y:S04]  /*15b10*/  LDL.LU R94, [R1+0xbc] ;  /* 0x0000bc00015e7983 */ /* 0x000ee80000300800 */
[----:B------:R0:W-:Y:S04]  /*15b20*/  @!P5 STG.E.U8 desc[UR60][R8.64+0x49], R10 ;  /* 0x0000490a0800d986 */ /* 0x0001e8000c10113c */
[----:B0-----:R-:W4:Y:S01]  /*15b30*/  LDL.LU R10, [R1+0xa0] ;  /* 0x0000a000010a7983 */ /* 0x001f220000300800 */
[----:B------:R-:W-:-:S04]  /*15b40*/  LOP3.LUT P4, RZ, R22, 0x4000, RZ, 0xc0, !PT ;  /* 0x0000400016ff7812 */ /* 0x000fc8000788c0ff */
[----:B------:R-:W-:-:S13]  /*15b50*/  ISETP.LT.OR P5, PT, R0, 0x41, !P4 ;  /* 0x000000410000780c */ /* 0x000fda00067a1670 */
[----:B----4-:R-:W-:-:S05]  /*15b60*/  @!P5 IMAD R10, R10, R17, RZ ;  /* 0x000000110a0ad224 */ /* 0x010fca00078e02ff */
[----:B------:R0:W-:Y:S01]  /*15b70*/  @!P5 STG.E.U8 desc[UR60][R2.64+0x40], R10 ;  /* 0x0000400a0200d986 */ /* 0x0001e2000c10113c */
[----:B------:R-:W-:-:S13]  /*15b80*/  ISETP.LT.OR P5, PT, R0, 0x42, !P4 ;  /* 0x000000420000780c */ /* 0x000fda00067a1670 */
[----:B0-----:R-:W-:-:S05]  /*15b90*/  @!P5 IMAD R10, R11, R17, RZ ;  /* 0x000000110b0ad224 */ /* 0x001fca00078e02ff */
[----:B------:R0:W-:Y:S01]  /*15ba0*/  @!P5 STG.E.U8 desc[UR60][R2.64+0x41], R10 ;  /* 0x0000410a0200d986 */ /* 0x0001e2000c10113c */
[----:B------:R-:W-:-:S13]  /*15bb0*/  ISETP.LT.OR P5, PT, R0, 0x41, !P0 ;  /* 0x000000410000780c */ /* 0x000fda00047a1670 */
[----:B0-----:R-:W-:Y:S01]  /*15bc0*/  @!P5 IADD3 R10, P6, R23, R2, RZ ;  /* 0x00000002170ad210 */ /* 0x001fe20007fde0ff */
[----:B------:R-:W-:-:S04]  /*15bd0*/  @!P5 IMAD R103, R103, R17, RZ ;  /* 0x000000116767d224 */ /* 0x000fc800078e02ff */
[----:B------:R-:W-:-:S05]  /*15be0*/  @!P5 IMAD.X R11, R3, 0x1, R19, P6 ;  /* 0x00000001030bd824 */ /* 0x000fca00030e0613 */
[----:B------:R0:W-:Y:S01]  /*15bf0*/  @!P5 STG.E.U8 desc[UR60][R10.64+0x40], R103 ;  /* 0x000040670a00d986 */ /* 0x0001e2000c10113c */
[----:B------:R-:W-:-:S03]  /*15c00*/  ISETP.LT.OR P5, PT, R0, 0x42, !P0 ;  /* 0x000000420000780c */ /* 0x000fc600047a1670 */
[----:B0-----:R-:W4:Y:S10]  /*15c10*/  LDL.LU R103, [R1+0x3dc] ;  /* 0x0003dc0001677983 */ /* 0x001f340000300800 */
[----:B------:R-:W-:Y:S01]  /*15c20*/  @!P5 IADD3 R10, P6, R23, R2, RZ ;  /* 0x00000002170ad210 */ /* 0x000fe20007fde0ff */
[----:B------:R-:W-:-:S04]  /*15c30*/  @!P5 IMAD R18, R18, R17, RZ ;  /* 0x000000111212d224 */ /* 0x000fc800078e02ff */
[----:B------:R-:W-:-:S05]  /*15c40*/  @!P5 IMAD.X R11, R3, 0x1, R19, P6 ;  /* 0x00000001030bd824 */ /* 0x000fca00030e0613 */
[----:B------:R0:W-:Y:S04]  /*15c50*/  @!P5 STG.E.U8 desc[UR60][R10.64+0x41], R18 ;  /* 0x000041120a00d986 */ /* 0x0001e8000c10113c */
[----:B0-----:R-:W2:Y:S04]  /*15c60*/  LDL.LU R10, [R1+0xb0] ;  /* 0x0000b000010a7983 */ /* 0x001ea80000300800 */
[----:B------:R-:W3:Y:S01]  /*15c70*/  LDL.LU R11, [R1+0xb4] ;  /* 0x0000b400010b7983 */ /* 0x000ee20000300800 */
[----:B------:R-:W-:-:S03]  /*15c80*/  ISETP.LT.OR P5, PT, R0, 0x49, !P4 ;  /* 0x000000490000780c */ /* 0x000fc600067a1670 */
[----:B------:R-:W4:Y:S10]  /*15c90*/  LDL.LU R18, [R1+0x8c] ;  /* 0x00008c0001127983 */ /* 0x000f340000300800 */
[----:B--2---:R-:W-:-:S05]  /*15ca0*/  @!P5 IMAD R10, R10, R17, RZ ;  /* 0x000000110a0ad224 */ /* 0x004fca00078e02ff */
[----:B------:R3:W-:Y:S01]  /*15cb0*/  @!P5 STG.E.U8 desc[UR60][R2.64+0x48], R10 ;  /* 0x0000480a0200d986 */ /* 0x0007e2000c10113c */
[----:B------:R-:W-:-:S13]  /*15cc0*/  ISETP.LT.OR P5, PT, R0, 0x4a, !P4 ;  /* 0x0000004a0000780c */ /* 0x000fda00067a1670 */
[----:B---3--:R-:W-:-:S05]  /*15cd0*/  @!P5 IMAD R10, R11, R17, RZ ;  /* 0x000000110b0ad224 */ /* 0x008fca00078e02ff */
[----:B------:R0:W-:Y:S01]  /*15ce0*/  @!P5 STG.E.U8 desc[UR60][R2.64+0x49], R10 ;  /* 0x0000490a0200d986 */ /* 0x0001e2000c10113c */
[----:B------:R-:W-:-:S13]  /*15cf0*/  ISETP.LT.OR P5, PT, R0, 0x49, !P0 ;  /* 0x000000490000780c */ /* 0x000fda00047a1670 */
[----:B0-----:R-:W-:Y:S01]  /*15d00*/  @!P5 IADD3 R10, P6, R23, R2, RZ ;  /* 0x00000002170ad210 */ /* 0x001fe20007fde0ff */
[----:B------:R-:W-:-:S04]  /*15d10*/  @!P5 IMAD R95, R95, R17, RZ ;  /* 0x000000115f5fd224 */ /* 0x000fc800078e02ff */
[----:B------:R-:W-:-:S05]  /*15d20*/  @!P5 IMAD.X R11, R3, 0x1, R19, P6 ;  /* 0x00000001030bd824 */ /* 0x000fca00030e0613 */
[----:B------:R0:W-:Y:S01]  /*15d30*/  @!P5 STG.E.U8 desc[UR60][R10.64+0x48], R95 ;  /* 0x0000485f0a00d986 */ /* 0x0001e2000c10113c */
[----:B------:R-:W-:-:S03]  /*15d40*/  ISETP.LT.OR P5, PT, R0, 0x4a, !P0 ;  /* 0x0000004a0000780c */ /* 0x000fc600047a1670 */
[----:B0-----:R-:W2:Y:S10]  /*15d50*/  LDL.LU R95, [R1+0x9c] ;  /* 0x00009c00015f7983 */ /* 0x001eb40000300800 */
[----:B------:R-:W-:Y:S01]  /*15d60*/  @!P5 IADD3 R10, P6, R23, R2, RZ ;  /* 0x00000002170ad210 */ /* 0x000fe20007fde0ff */
[----:B------:R-:W-:-:S04]  /*15d70*/  @!P5 IMAD R94, R94, R17, RZ ;  /* 0x000000115e5ed224 */ /* 0x000fc800078e02ff */
[----:B------:R-:W-:-:S05]  /*15d80*/  @!P5 IMAD.X R11, R3, 0x1, R19, P6 ;  /* 0x00000001030bd824 */ /* 0x000fca00030e0613 */
[----:B------:R0:W-:Y:S04]  /*15d90*/  @!P5 STG.E.U8 desc[UR60][R10.64+0x49], R94 ;  /* 0x0000495e0a00d986 */ /* 0x0001e8000c10113c */
[----:B0-----:R-:W3:Y:S04]  /*15da0*/  LDL.LU R94, [R1+0x3d8] ;  /* 0x0003d800015e7983 */ /* 0x001ee80000300800 */
[----:B------:R-:W4:Y:S01]  /*15db0*/  LDL.LU R10, [R1+0x80] ;  /* 0x00008000010a7983 */ /* 0x000f220000300800 */
[----:B------:R-:W-:-:S03]  /*15dc0*/  ISETP.LT.OR P5, PT, R0, 0x41, !P2 ;  /* 0x000000410000780c */ /* 0x000fc600057a1670 */
[----:B------:R-:W2:Y:S10]  /*15dd0*/  LDL.LU R11, [R1+0x98] ;  /* 0x00009800010b7983 */ /* 0x000eb40000300800 */
[----:B----4-:R-:W-:-:S05]  /*15de0*/  @!P5 IMAD R10, R10, R17, RZ ;  /* 0x000000110a0ad224 */ /* 0x010fca00078e02ff */
[----:B------:R0:W-:Y:S04]  /*15df0*/  @!P5 STG.E.U8 desc[UR60][R4.64+0x40], R10 ;  /* 0x0000400a0400d986 */ /* 0x0001e8000c10113c */
[----:B0-----:R-:W4:Y:S01]  /*15e00*/  LDL.LU R10, [R1+0x84] ;  /* 0x00008400010a7983 */ /* 0x001f220000300800 */
[C---:B------:R-:W-:Y:S02]  /*15e10*/  ISETP.LT.OR P5, PT, R0.reuse, 0x42, !P2 ;  /* 0x000000420000780c */ /* 0x040fe400057a1670 */
[----:B------:R-:W-:Y:S02]  /*15e20*/  ISETP.LT.OR P6, PT, R0, 0x41, !P1 ;  /* 0x000000410000780c */ /* 0x000fe40004fc1670 */
[----:B------:R-:W-:-:S09]  /*15e30*/  LOP3.LUT R22, R22, 0xffffefff, RZ, 0xc0, !PT ;  /* 0xffffefff16167812 */ /* 0x000fd200078ec0ff */
[----:B----4-:R-:W-:-:S05]  /*15e40*/  @!P5 IMAD R10, R10, R17, RZ ;  /* 0x000000110a0ad224 */ /* 0x010fca00078e02ff */
[----:B------:R0:W-:Y:S04]  /*15e50*/  @!P5 STG.E.U8 desc[UR60][R4.64+0x41], R10 ;  /* 0x0000410a0400d986 */ /* 0x0001e8000c10113c */
[----:B0-----:R-:W4:Y:S01]  /*15e60*/  LDL.LU R10, [R1+0x88] ;  /* 0x00008800010a7983 */ /* 0x001f220000300800 */
[----:B------:R-:W-:Y:S02]  /*15e70*/  @P3 LOP3.LUT R22, R22, 0x1000, RZ, 0xfc, !PT ;  /* 0x0000100016163812 */ /* 0x000fe400078efcff */
[----:B------:R-:W-:Y:S01]  /*15e80*/  ISETP.LT.OR P3, PT, R0, 0x42, !P1 ;  /* 0x000000420000780c */ /* 0x000fe20004f61670 */
[----:B----4-:R-:W-:-:S05]  /*15e90*/  @!P6 IMAD R10, R10, R17, RZ ;  /* 0x000000110a0ae224 */ /* 0x010fca00078e02ff */
[----:B------:R0:W-:Y:S07]  /*15ea0*/  @!P6 STG.E.U8 desc[UR60][R88.64+0x40], R10 ;  /* 0x0000400a5800e986 */ /* 0x0001ee000c10113c */
[----:B0-----:R-:W-:Y:S01]  /*15eb0*/  @!P3 IMAD R10, R18, R17, RZ ;  /* 0x00000011120ab224 */ /* 0x001fe200078e02ff */
[----:B------:R-:W4:Y:S04]  /*15ec0*/  LDL.LU.64 R88, [R1+0x3d0] ;  /* 0x0003d00001587983 */ /* 0x000f280000300a00 */
[----:B------:R0:W-:Y:S04]  /*15ed0*/  @!P3 STG.E.U8 desc[UR60][R90.64+0x41], R10 ;  /* 0x0000410a5a00b986 */ /* 0x0001e8000c10113c */
[----:B0-----:R-:W3:Y:S04]  /*15ee0*/  LDL.LU.64 R90, [R1+0x3c8] ;  /* 0x0003c800015a7983 */ /* 0x001ee80000300a00 */
[----:B------:R-:W2:Y:S01]  /*15ef0*/  LDL.LU R10, [R1+0x90] ;  /* 0x00009000010a7983 */ /* 0x000ea20000300800 */
[----:B------:R-:W-:-:S03]  /*15f00*/  ISETP.LT.OR P5, PT, R0, 0x49, !P2 ;  /* 0x000000490000780c */ /* 0x000fc600057a1670 */
[----:B------:R-:W4:Y:S10]  /*15f10*/  LDL.LU R18, [R1+0x78] ;  /* 0x0000780001127983 */ /* 0x000f340000300800 */
[----:B--2---:R-:W-:-:S05]  /*15f20*/  @!P5 IMAD R10, R10, R17, RZ ;  /* 0x000000110a0ad224 */ /* 0x004fca00078e02ff */
[----:B------:R0:W-:Y:S04]  /*15f30*/  @!P5 STG.E.U8 desc[UR60][R4.64+0x48], R10 ;  /* 0x0000480a0400d986 */ /* 0x0001e8000c10113c */
[----:B0-----:R-:W2:Y:S01]  /*15f40*/  LDL.LU R10, [R1+0x94] ;  /* 0x00009400010a7983 */ /* 0x001ea20000300800 */
[C---:B------:R-:W-:Y:S02]  /*15f50*/  ISETP.LT.OR P5, PT, R0.reuse, 0x4a, !P2 ;  /* 0x0000004a0000780c */ /* 0x040fe400057a1670 */
[----:B------:R-:W-:-:S11]  /*15f60*/  ISETP.LT.OR P3, PT, R0, 0x49, !P1 ;  /* 0x000000490000780c */ /* 0x000fd60004f61670 */
[----:B--2---:R-:W-:-:S05]  /*15f70*/  @!P5 IMAD R10, R10, R17, RZ ;  /* 0x000000110a0ad224 */ /* 0x004fca00078e02ff */
[----:B------:R0:W-:Y:S01]  /*15f80*/  @!P5 STG.E.U8 desc[UR60][R4.64+0x49], R10 ;  /* 0x0000490a0400d986 */ /* 0x0001e2000c10113c */
[----:B------:R-:W-:Y:S01]  /*15f90*/  ISETP.LT.OR P5, PT, R0, 0x4a, !P1 ;  /* 0x0000004a0000780c */ /* 0x000fe20004fa1670 */
[----:B0-----:R-:W-:-:S05]  /*15fa0*/  @!P3 IMAD R10, R11, R17, RZ ;  /* 0x000000110b0ab224 */ /* 0x001fca00078e02ff */
[----:B------:R0:W-:Y:S07]  /*15fb0*/  @!P3 STG.E.U8 desc[UR60][R80.64+0x48], R10 ;  /* 0x0000480a5000b986 */ /* 0x0001ee000c10113c */
[----:B0-----:R-:W-:Y:S01]  /*15fc0*/  @!P5 IMAD R10, R95, R17, RZ ;  /* 0x000000115f0ad224 */ /* 0x001fe200078e02ff */
[----:B------:R-:W2:Y:S04]  /*15fd0*/  LDL.LU R81, [R1+0x7c] ;  /* 0x00007c0001517983 */ /* 0x000ea80000300800 */
[----:B------:R0:W-:Y:S04]  /*15fe0*/  @!P5 STG.E.U8 desc[UR60][R92.64+0x49], R10 ;  /* 0x0000490a5c00d986 */ /* 0x0001e8000c10113c */
[----:B0-----:R-:W3:Y:S04]  /*15ff0*/  LDL.LU.64 R92, [R1+0x3c0] ;  /* 0x0003c000015c7983 */ /* 0x001ee80000300a00 */
[----:B------:R-:W4:Y:S01]  /*16000*/  LDL.LU R10, [R1+0x60] ;  /* 0x00006000010a7983 */ /* 0x000f220000300800 */
[----:B------:R-:W-:-:S03]  /*16010*/  ISETP.GE.AND P6, PT, R16, 0x1, PT ;  /* 0x000000011000780c */ /* 0x000fc60003fc6270 */
[----:B------:R-:W3:Y:S01]  /*16020*/  LDL.LU R11, [R1+0x44] ;  /* 0x00004400010b7983 */ /* 0x000ee20000300800 */
[----:B------:R-:W-:-:S03]  /*16030*/  ISETP.LT.OR P5, PT, R0, 0x51, !P6 ;  /* 0x000000510000780c */ /* 0x000fc600077a1670 */
[----:B------:R-:W3:Y:S04]  /*16040*/  LDL.LU R95, [R1+0x48] ;  /* 0x00004800015f7983 */ /* 0x000ee80000300800 */
[----:B------:R-:W3:Y:S06]  /*16050*/  LDL.LU R80, [R1+0x4c] ;  /* 0x00004c0001507983 */ /* 0x000eec0000300800 */
[----:B----4-:R-:W-:-:S05]  /*16060*/  @!P5 IMAD R10, R10, R17, RZ ;  /* 0x000000110a0ad224 */ /* 0x010fca00078e02ff */
[----:B------:R0:W-:Y:S04]  /*16070*/  @!P5 STG.E.U8 desc[UR60][R6.64+0x50], R10 ;  /* 0x0000500a0600d986 */ /* 0x0001e8000c10113c */
[----:B0-----:R-:W4:Y:S01]  /*16080*/  LDL.LU R10, [R1+0x64] ;  /* 0x00006400010a7983 */ /* 0x001f220000300800 */
[----:B------:R-:W-:Y:S02]  /*16090*/  ISETP.LT.OR P5, PT, R0, 0x52, !P6 ;  /* 0x000000520000780c */ /* 0x000fe400077a1670 */
[----:B------:R-:W-:-:S11]  /*160a0*/  LOP3.LUT P3, RZ, R22, 0x1000, RZ, 0xc0, !PT ;  /* 0x0000100016ff7812 */ /* 0x000fd6000786c0ff */
[----:B----4-:R-:W-:-:S05]  /*160b0*/  @!P5 IMAD R10, R10, R17, RZ ;  /* 0x000000110a0ad224 */ /* 0x010fca00078e02ff */
[----:B------:R0:W-:Y:S04]  /*160c0*/  @!P5 STG.E.U8 desc[UR60][R6.64+0x51], R10 ;  /* 0x0000510a0600d986 */ /* 0x0001e8000c10113c */
[----:B0-----:R-:W4:Y:S01]  /*160d0*/  LDL.LU R10, [R1+0x68] ;  /* 0x00006800010a7983 */ /* 0x001f220000300800 */
[----:B------:R-:W-:-:S13]  /*160e0*/  ISETP.LT.OR P5, PT, R0, 0x51, !P3 ;  /* 0x000000510000780c */ /* 0x000fda0005fa1670 */
        /* <DEDUP_REMOVED lines=13> */
[----:B------:R0:W-:Y:S01]  /*161c0*/  @!P5 STG.E.U8 desc[UR60][R6.64+0x59], R10 ;  /* 0x0000590a0600d986 */ /* 0x0001e2000c10113c */
[----:B------:R-:W-:-:S13]  /*161d0*/  ISETP.LT.OR P5, PT, R0, 0x59, !P3 ;  /* 0x000000590000780c */ /* 0x000fda0005fa1670 */
[----:B0-----:R-:W-:-:S05]  /*161e0*/  @!P5 IMAD R10, R18, R17, RZ ;  /* 0x00000011120ad224 */ /* 0x001fca00078e02ff */
[----:B------:R2:W-:Y:S01]  /*161f0*/  @!P5 STG.E.U8 desc[UR60][R8.64+0x58], R10 ;  /* 0x0000580a0800d986 */ /* 0x0005e2000c10113c */
[----:B------:R-:W-:-:S13]  /*16200*/  ISETP.LT.OR P5, PT, R0, 0x5a, !P3 ;  /* 0x0000005a0000780c */ /* 0x000fda0005fa1670 */
[----:B--2---:R-:W-:Y:S02]  /*16210*/  @!P5 IMAD R10, R81, R17, RZ ;  /* 0x00000011510ad224 */ /* 0x004fe400078e02ff */
[----:B------:R-:W2:Y:S04]  /*16220*/  LDL.LU R81, [R1+0x58] ;  /* 0x0000580001517983 */ /* 0x000ea80000300800 */
[----:B------:R-:W4:Y:S04]  /*16230*/  LDL.LU R18, [R1+0x5c] ;  /* 0x00005c0001127983 */ /* 0x000f280000300800 */
[----:B------:R0:W-:Y:S04]  /*16240*/  @!P5 STG.E.U8 desc[UR60][R8.64+0x59], R10 ;  /* 0x0000590a0800d986 */ /* 0x0001e8000c10113c */
[----:B0-----:R-:W3:Y:S01]  /*16250*/  LDL.LU R10, [R1+0x40] ;  /* 0x00004000010a7983 */ /* 0x001ee20000300800 */
[----:B------:R-:W-:-:S13]  /*16260*/  ISETP.LT.OR P5, PT, R0, 0x51, !P4 ;  /* 0x000000510000780c */ /* 0x000fda00067a1670 */
[----:B---3--:R-:W-:-:S05]  /*16270*/  @!P5 IMAD R10, R10, R17, RZ ;  /* 0x000000110a0ad224 */ /* 0x008fca00078e02ff */
        /* <DEDUP_REMOVED lines=10> */
[----:B0-----:R-:W3:Y:S10]  /*16320*/  LDL.LU R95, [R1+0x3bc] ;  /* 0x0003bc00015f7983 */ /* 0x001ef40000300800 */
[----:B------:R-:W-:Y:S01]  /*16330*/  @!P5 IADD3 R10, P6, R23, R2, RZ ;  /* 0x00000002170ad210 */ /* 0x000fe20007fde0ff */
[----:B------:R-:W-:-:S04]  /*16340*/  @!P5 IMAD R80, R80, R17, RZ ;  /* 0x000000115050d224 */ /* 0x000fc800078e02ff */
[----:B------:R-:W-:-:S05]  /*16350*/  @!P5 IMAD.X R11, R3, 0x1, R19, P6 ;  /* 0x00000001030bd824 */ /* 0x000fca00030e0613 */
[----:B------:R0:W-:Y:S04]  /*16360*/  @!P5 STG.E.U8 desc[UR60][R10.64+0x51], R80 ;  /* 0x000051500a00d986 */ /* 0x0001e8000c10113c */
[----:B0-----:R-:W3:Y:S04]  /*16370*/  LDL.LU R80, [R1+0x3b8] ;  /* 0x0003b80001507983 */ /* 0x001ee80000300800 */
[----:B------:R-:W2:Y:S04]  /*16380*/  LDL.LU R10, [R1+0x50] ;  /* 0x00005000010a7983 */ /* 0x000ea80000300800 */
[----:B------:R-:W4:Y:S01]  /*16390*/  LDL.LU R11, [R1+0x54] ;  /* 0x00005400010b7983 */ /* 0x000f220000300800 */
[----:B------:R-:W-:-:S13]  /*163a0*/  ISETP.LT.OR P5, PT, R0, 0x59, !P4 ;  /* 0x000000590000780c */ /* 0x000fda00067a1670 */
[----:B--2---:R-:W-:-:S05]  /*163b0*/  @!P5 IMAD R10, R10, R17, RZ ;  /* 0x000000110a0ad224 */ /* 0x004fca00078e02ff */
[----:B------:R4:W-:Y:S01]  /*163c0*/  @!P5 STG.E.U8 desc[UR60][R2.64+0x58], R10 ;  /* 0x0000580a0200d986 */ /* 0x0009e2000c10113c */
[----:B------:R-:W-:-:S13]  /*163d0*/  ISETP.LT.OR P5, PT, R0, 0x5a, !P4 ;  /* 0x0000005a0000780c */ /* 0x000fda00067a1670 */
[----:B----4-:R-:W-:-:S05]  /*163e0*/  @!P5 IMAD R10, R11, R17, RZ ;  /* 0x000000110b0ad224 */ /* 0x010fca00078e02ff */
        /* <DEDUP_REMOVED lines=12> */
[----:B0-----:R0:W5:Y:S04]  /*164b0*/  LDL.LU R18, [R1+0x3b0] ;  /* 0x0003b00001127983 */ /* 0x0011680000300800 */
[----:B------:R-:W4:Y:S01]  /*164c0*/  LDL.LU R10, [R1+0x20] ;  /* 0x00002000010a7983 */ /* 0x000f220000300800 */
[----:B------:R-:W-:-:S03]  /*164d0*/  ISETP.LT.OR P5, PT, R0, 0x51, !P2 ;  /* 0x000000510000780c */ /* 0x000fc600057a1670 */
[----:B------:R-:W3:Y:S10]  /*164e0*/  LDL.LU R11, [R1+0x2c] ;  /* 0x00002c00010b7983 */ /* 0x000ef40000300800 */
[----:B----4-:R-:W-:-:S05]  /*164f0*/  @!P5 IMAD R10, R10, R17, RZ ;  /* 0x000000110a0ad224 */ /* 0x010fca00078e02ff */
[----:B------:R1:W-:Y:S04]  /*16500*/  @!P5 STG.E.U8 desc[UR60][R4.64+0x50], R10 ;  /* 0x0000500a0400d986 */ /* 0x0003e8000c10113c */
[----:B-1----:R-:W4:Y:S01]  /*16510*/  LDL.LU R10, [R1+0x24] ;  /* 0x00002400010a7983 */ /* 0x002f220000300800 */
[C---:B------:R-:W-:Y:S02]  /*16520*/  ISETP.LT.OR P5, PT, R0.reuse, 0x52, !P2 ;  /* 0x000000520000780c */ /* 0x040fe400057a1670 */
[----:B------:R-:W-:Y:S02]  /*16530*/  ISETP.LT.OR P6, PT, R0, 0x51, !P1 ;  /* 0x000000510000780c */ /* 0x000fe40004fc1670 */
[----:B------:R-:W-:-:S09]  /*16540*/  LOP3.LUT R22, R22, 0xfffff7ff, RZ, 0xc0, !PT ;  /* 0xfffff7ff16167812 */ /* 0x000fd200078ec0ff */
[----:B----4-:R-:W-:-:S05]  /*16550*/  @!P5 IMAD R10, R10, R17, RZ ;  /* 0x000000110a0ad224 */ /* 0x010fca00078e02ff */
[----:B------:R1:W-:Y:S04]  /*16560*/  @!P5 STG.E.U8 desc[UR60][R4.64+0x51], R10 ;  /* 0x0000510a0400d986 */ /* 0x0003e8000c10113c */
[----:B-1----:R-:W4:Y:S01]  /*16570*/  LDL.LU R10, [R1+0x28] ;  /* 0x00002800010a7983 */ /* 0x002f220000300800 */
[----:B------:R-:W-:Y:S02]  /*16580*/  @P3 LOP3.LUT R22, R22, 0x800, RZ, 0xfc, !PT ;  /* 0x0000080016163812 */ /* 0x000fe400078efcff */
[----:B------:R-:W-:Y:S01]  /*16590*/  ISETP.LT.OR P3, PT, R0, 0x52, !P1 ;  /* 0x000000520000780c */ /* 0x000fe20004f61670 */
[----:B----4-:R-:W-:-:S05]  /*165a0*/  @!P6 IMAD R10, R10, R17, RZ ;  /* 0x000000110a0ae224 */ /* 0x010fca00078e02ff */
[----:B------:R3:W-:Y:S07]  /*165b0*/  @!P6 STG.E.U8 desc[UR60][R82.64+0x50], R10 ;  /* 0x0000500a5200e986 */ /* 0x0007ee000c10113c */
[----:B---3--:R-:W-:Y:S01]  /*165c0*/  @!P3 IMAD R10, R11, R17, RZ ;  /* 0x000000110b0ab224 */ /* 0x008fe200078e02ff */
[----:B------:R-:W3:Y:S04]  /*165d0*/  LDL.LU.64 R82, [R1+0x3a8] ;  /* 0x0003a80001527983 */ /* 0x000ee80000300a00 */
[----:B------:R1:W-:Y:S04]  /*165e0*/  @!P3 STG.E.U8 desc[UR60][R84.64+0x51], R10 ;  /* 0x0000510a5400b986 */ /* 0x0003e8000c10113c */
[----:B-1----:R-:W4:Y:S04]  /*165f0*/  LDL.LU.64 R84, [R1+0x3a0] ;  /* 0x0003a00001547983 */ /* 0x002f280000300a00 */
[----:B------:R-:W2:Y:S01]  /*16600*/  LDL.LU R10, [R1+0x30] ;  /* 0x00003000010a7983 */ /* 0x000ea20000300800 */
[----:B------:R-:W-:-:S03]  /*16610*/  ISETP.LT.OR P5, PT, R0, 0x59, !P2 ;  /* 0x000000590000780c */ /* 0x000fc600057a1670 */
[----:B------:R-:W3:Y:S10]  /*16620*/  LDL.LU R11, [R1+0x1c] ;  /* 0x00001c00010b7983 */ /* 0x000ef40000300800 */
[----:B--2---:R-:W-:-:S05]  /*16630*/  @!P5 IMAD R10, R10, R17, RZ ;  /* 0x000000110a0ad224 */ /* 0x004fca00078e02ff */
[----:B------:R1:W-:Y:S04]  /*16640*/  @!P5 STG.E.U8 desc[UR60][R4.64+0x58], R10 ;  /* 0x0000580a0400d986 */ /* 0x0003e8000c10113c */
[----:B-1----:R-:W2:Y:S01]  /*16650*/  LDL.LU R10, [R1+0x34] ;  /* 0x00003400010a7983 */ /* 0x002ea20000300800 */
[C---:B------:R-:W-:Y:S02]  /*16660*/  ISETP.LT.OR P5, PT, R0.reuse, 0x5a, !P2 ;  /* 0x0000005a0000780c */ /* 0x040fe400057a1670 */
[----:B------:R-:W-:-:S11]  /*16670*/  ISETP.LT.OR P3, PT, R0, 0x59, !P1 ;  /* 0x000000590000780c */ /* 0x000fd60004f61670 */
[----:B--2---:R-:W-:-:S05]  /*16680*/  @!P5 IMAD R10, R10, R17, RZ ;  /* 0x000000110a0ad224 */ /* 0x004fca00078e02ff */
[----:B------:R1:W-:Y:S04]  /*16690*/  @!P5 STG.E.U8 desc[UR60][R4.64+0x59], R10 ;  /* 0x0000590a0400d986 */ /* 0x0003e8000c10113c */
[----:B-1----:R-:W2:Y:S01]  /*166a0*/  LDL.LU R10, [R1+0x38] ;  /* 0x00003800010a7983 */ /* 0x002ea20000300800 */
[----:B------:R-:W-:Y:S01]  /*166b0*/  ISETP.LT.OR P5, PT, R0, 0x5a, !P1 ;  /* 0x0000005a0000780c */ /* 0x000fe20004fa1670 */
[----:B--2---:R-:W-:-:S05]  /*166c0*/  @!P3 IMAD R10, R10, R17, RZ ;  /* 0x000000110a0ab224 */ /* 0x004fca00078e02ff */
[----:B------:R1:W-:Y:S04]  /*166d0*/  @!P3 STG.E.U8 desc[UR60][R86.64+0x58], R10 ;  /* 0x0000580a5600b986 */ /* 0x0003e8000c10113c */
[----:B-1----:R-:W2:Y:S04]  /*166e0*/  LDL.LU.64 R86, [R1+0x398] ;  /* 0x0003980001567983 */ /* 0x002ea80000300a00 */
[----:B------:R-:W4:Y:S01]  /*166f0*/  LDL.LU R10, [R1+0x3c] ;  /* 0x00003c00010a7983 */ /* 0x000f220000300800 */
[----:B------:R-:W-:Y:S01]  /*16700*/  ISETP.GE.AND P6, PT, R16, 0x1, PT ;  /* 0x000000011000780c */ /* 0x000fe20003fc6270 */
[----:B----4-:R-:W-:-:S05]  /*16710*/  @!P5 IMAD R10, R10, R17, RZ ;  /* 0x000000110a0ad224 */ /* 0x010fca00078e02ff */
[----:B------:R1:W-:Y:S04]  /*16720*/  @!P5 STG.E.U8 desc[UR60][R72.64+0x59], R10 ;  /* 0x0000590a4800d986 */ /* 0x0003e8000c10113c */
[----:B-1----:R-:W4:Y:S04]  /*16730*/  LDL.LU.64 R72, [R1+0x390] ;  /* 0x0003900001487983 */ /* 0x002f280000300a00 */
[----:B------:R-:W3:Y:S01]  /*16740*/  LDL.LU R10, [R1] ;  /* 0x00000000010a7983 */ /* 0x000ee20000300800 */
[----:B------:R-:W-:-:S13]  /*16750*/  ISETP.LT.OR P5, PT, R0, 0x61, !P6 ;  /* 0x000000610000780c */ /* 0x000fda00077a1670 */
[----:B---3--:R-:W-:-:S05]  /*16760*/  @!P5 IMAD R10, R10, R17, RZ ;  /* 0x000000110a0ad224 */ /* 0x008fca00078e02ff */
[----:B------:R1:W-:Y:S04]  /*16770*/  @!P5 STG.E.U8 desc[UR60][R6.64+0x60], R10 ;  /* 0x0000600a0600d986 */ /* 0x0003e8000c10113c */
[----:B-1----:R-:W3:Y:S01]  /*16780*/  LDL.LU R10, [R1+0x4] ;  /* 0x00000400010a7983 */ /* 0x002ee20000300800 */
[----:B------:R-:W-:Y:S02]  /*16790*/  ISETP.LT.OR P5, PT, R0, 0x62, !P6 ;  /* 0x000000620000780c */ /* 0x000fe400077a1670 */
[----:B------:R-:W-:-:S11]  /*167a0*/  LOP3.LUT P3, RZ, R22, 0x800, RZ, 0xc0, !PT ;  /* 0x0000080016ff7812 */ /* 0x000fd6000786c0ff */
[----:B---3--:R-:W-:-:S05]  /*167b0*/  @!P5 IMAD R10, R10, R17, RZ ;  /* 0x000000110a0ad224 */ /* 0x008fca00078e02ff */
[----:B------:R1:W-:Y:S04]  /*167c0*/  @!P5 STG.E.U8 desc[UR60][R6.64+0x61], R10 ;  /* 0x0000610a0600d986 */ /* 0x0003e8000c10113c */
[----:B-1----:R-:W3:Y:S01]  /*167d0*/  LDL.LU R10, [R1+0x8] ;  /* 0x00000800010a7983 */ /* 0x002ee20000300800 */
[----:B------:R-:W-:-:S13]  /*167e0*/  ISETP.LT.OR P5, PT, R0, 0x61, !P3 ;  /* 0x000000610000780c */ /* 0x000fda0005fa1670 */
        /* <DEDUP_REMOVED lines=15> */
[----:B------:R-:W-:Y:S02]  /*168e0*/  ISETP.LT.OR P5, PT, R0, 0x69, !P3 ;  /* 0x000000690000780c */ /* 0x000fe40005fa1670 */
[----:B------:R-:W-:-:S04]  /*168f0*/  LOP3.LUT R22, R22, 0xfffffbff, RZ, 0xc0, !PT ;  /* 0xfffffbff16167812 */ /* 0x000fc800078ec0ff */
[----:B------:R-:W-:-:S07]  /*16900*/  @P3 LOP3.LUT R22, R22, 0x400, RZ, 0xfc, !PT ;  /* 0x0000040016163812 */ /* 0x000fce00078efcff */
[----:B---3--:R-:W-:-:S05]  /*16910*/  @!P5 IMAD R10, R10, R17, RZ ;  /* 0x000000110a0ad224 */ /* 0x008fca00078e02ff */
[----:B------:R1:W-:Y:S01]  /*16920*/  @!P5 STG.E.U8 desc[UR60][R8.64+0x68], R10 ;  /* 0x0000680a0800d986 */ /* 0x0003e2000c10113c */
[----:B------:R-:W-:-:S13]  /*16930*/  ISETP.LT.OR P5, PT, R0, 0x6a, !P3 ;  /* 0x0000006a0000780c */ /* 0x000fda0005fa1670 */
[----:B-1----:R-:W-:-:S05]  /*16940*/  @!P5 IMAD R10, R11, R17, RZ ;  /* 0x000000110b0ad224 */ /* 0x002fca00078e02ff */
[----:B------:R1:W-:Y:S01]  /*16950*/  @!P5 STG.E.U8 desc[UR60][R8.64+0x69], R10 ;  /* 0x0000690a0800d986 */ /* 0x0003e2000c10113c */
[----:B------:R-:W-:-:S13]  /*16960*/  ISETP.LT.OR P5, PT, R0, 0x61, !P4 ;  /* 0x000000610000780c */ /* 0x000fda00067a1670 */
[----:B------:R-:W-:-:S05]  /*16970*/  @!P5 IMAD R224, R224, R17, RZ ;  /* 0x00000011e0e0d224 */ /* 0x000fca00078e02ff */
[----:B------:R-:W-:Y:S01]  /*16980*/  @!P5 STG.E.U8 desc[UR60][R2.64+0x60], R224 ;  /* 0x000060e00200d986 */ /* 0x000fe2000c10113c */
[----:B------:R-:W-:-:S13]  /*16990*/  ISETP.LT.OR P5, PT, R0, 0x62, !P4 ;  /* 0x000000620000780c */ /* 0x000fda00067a1670 */
[----:B------:R-:W-:-:S05]  /*169a0*/  @!P5 IMAD R225, R225, R17, RZ ;  /* 0x00000011e1e1d224 */ /* 0x000fca00078e02ff */
[----:B------:R-:W-:Y:S01]  /*169b0*/  @!P5 STG.E.U8 desc[UR60][R2.64+0x61], R225 ;  /* 0x000061e10200d986 */ /* 0x000fe2000c10113c */
[----:B------:R-:W-:-:S13]  /*169c0*/  ISETP.LT.OR P5, PT, R0, 0x61, !P0 ;  /* 0x000000610000780c */ /* 0x000fda00047a1670 */
[----:B-1----:R-:W-:Y:S01]  /*169d0*/  @!P5 IADD3 R10, P6, R23, R2, RZ ;  /* 0x00000002170ad210 */ /* 0x002fe20007fde0ff */
[----:B------:R-:W-:-:S04]  /*169e0*/  @!P5 IMAD R226, R226, R17, RZ ;  /* 0x00000011e2e2d224 */ /* 0x000fc800078e02ff */
[----:B------:R-:W-:-:S05]  /*169f0*/  @!P5 IMAD.X R11, R3, 0x1, R19, P6 ;  /* 0x00000001030bd824 */ /* 0x000fca00030e0613 */
[----:B------:R1:W-:Y:S01]  /*16a00*/  @!P5 STG.E.U8 desc[UR60][R10.64+0x60], R226 ;  /* 0x000060e20a00d986 */ /* 0x0003e2000c10113c */
[----:B------:R-:W-:-:S13]  /*16a10*/  ISETP.LT.OR P5, PT, R0, 0x62, !P0 ;  /* 0x000000620000780c */ /* 0x000fda00047a1670 */
[----:B-1----:R-:W-:Y:S01]  /*16a20*/  @!P5 IADD3 R10, P6, R23, R2, RZ ;  /* 0x00000002170ad210 */ /* 0x002fe20007fde0ff */
[----:B------:R-:W-:-:S04]  /*16a30*/  @!P5 IMAD R227, R227, R17, RZ ;  /* 0x00000011e3e3d224 */ /* 0x000fc800078e02ff */
[----:B------:R-:W-:-:S05]  /*16a40*/  @!P5 IMAD.X R11, R3, 0x1, R19, P6 ;  /* 0x00000001030bd824 */ /* 0x000fca00030e0613 */
        /* <DEDUP_REMOVED lines=16> */
[----:B------:R-:W-:Y:S01]  /*16b50*/  @!P5 STG.E.U8 desc[UR60][R10.64+0x69], R231 ;  /* 0x000069e70a00d986 */ /* 0x000fe2000c10113c */
[----:B------:R-:W-:-:S13]  /*16b60*/  ISETP.LT.OR P5, PT, R0, 0x61, !P2 ;  /* 0x000000610000780c */ /* 0x000fda00057a1670 */
[----:B------:R-:W-:-:S05]  /*16b70*/  @!P5 IMAD R216, R216, R17, RZ ;  /* 0x00000011d8d8d224 */ /* 0x000fca00078e02ff */
[----:B------:R-:W-:Y:S01]  /*16b80*/  @!P5 STG.E.U8 desc[UR60][R4.64+0x60], R216 ;  /* 0x000060d80400d986 */ /* 0x000fe2000c10113c */
[C---:B------:R-:W-:Y:S02]  /*16b90*/  ISETP.LT.OR P5, PT, R0.reuse, 0x62, !P2 ;  /* 0x000000620000780c */ /* 0x040fe400057a1670 */
[C---:B------:R-:W-:Y:S02]  /*16ba0*/  ISETP.LT.OR P6, PT, R0.reuse, 0x61, !P1 ;  /* 0x000000610000780c */ /* 0x040fe40004fc1670 */
[----:B------:R-:W-:-:S09]  /*16bb0*/  ISETP.LT.OR P3, PT, R0, 0x62, !P1 ;  /* 0x000000620000780c */ /* 0x000fd20004f61670 */
[----:B------:R-:W-:-:S05]  /*16bc0*/  @!P5 IMAD R217, R217, R17, RZ ;  /* 0x00000011d9d9d224 */ /* 0x000fca00078e02ff */
[----:B------:R-:W-:Y:S01]  /*16bd0*/  @!P5 STG.E.U8 desc[UR60][R4.64+0x61], R217 ;  /* 0x000061d90400d986 */ /* 0x000fe2000c10113c */
[----:B------:R-:W-:Y:S01]  /*16be0*/  ISETP.LT.OR P5, PT, R0, 0x69, !P2 ;  /* 0x000000690000780c */ /* 0x000fe200057a1670 */
[-C--:B------:R-:W-:Y:S02]  /*16bf0*/  @!P6 IMAD R218, R218, R17.reuse, RZ ;  /* 0x00000011dadae224 */ /* 0x080fe400078e02ff */
[----:B------:R-:W-:-:S03]  /*16c00*/  @!P3 IMAD R219, R219, R17, RZ ;  /* 0x00000011dbdbb224 */ /* 0x000fc600078e02ff */
[----:B------:R1:W-:Y:S07]  /*16c10*/  @!P6 STG.E.U8 desc[UR60][R74.64+0x60], R218 ;  /* 0x000060da4a00e986 */ /* 0x0003ee000c10113c */
[----:B------:R-:W-:Y:S01]  /*16c20*/  @!P5 IMAD R220, R220, R17, RZ ;  /* 0x00000011dcdcd224 */ /* 0x000fe200078e02ff */
[----:B------:R3:W-:Y:S04]  /*16c30*/  @!P3 STG.E.U8 desc[UR60][R76.64+0x61], R219 ;  /* 0x000061db4c00b986 */ /* 0x0007e8000c10113c */
[----:B------:R-:W-:Y:S01]  /*16c40*/  @!P5 STG.E.U8 desc[UR60][R4.64+0x68], R220 ;  /* 0x000068dc0400d986 */ /* 0x000fe2000c10113c */
[----:B------:R-:W-:-:S02]  /*16c50*/  ISETP.LT.OR P5, PT, R0, 0x6a, !P2 ;  /* 0x0000006a0000780c */ /* 0x000fc400057a1670 */
[----:B------:R-:W-:Y:S01]  /*16c60*/  ISETP.LT.OR P3, PT, R0, 0x69, !P1 ;  /* 0x000000690000780c */ /* 0x000fe20004f61670 */
[----:B-1----:R-:W4:Y:S01]  /*16c70*/  LDL.LU.64 R74, [R1+0x388] ;  /* 0x00038800014a7983 */ /* 0x002f220000300a00 */
[----:B------:R-:W-:-:S03]  /*16c80*/  ISETP.GE.AND P6, PT, R16, 0x1, PT ;  /* 0x000000011000780c */ /* 0x000fc60003fc6270 */
[----:B---3--:R-:W3:Y:S06]  /*16c90*/  LDL.LU.64 R76, [R1+0x380] ;  /* 0x00038000014c7983 */ /* 0x008eec0000300a00 */
[----:B------:R-:W-:-:S05]  /*16ca0*/  @!P5 IMAD R221, R221, R17, RZ ;  /* 0x00000011ddddd224 */ /* 0x000fca00078e02ff */
[----:B------:R-:W-:Y:S01]  /*16cb0*/  @!P5 STG.E.U8 desc[UR60][R4.64+0x69], R221 ;  /* 0x000069dd0400d986 */ /* 0x000fe2000c10113c */
[----:B------:R-:W-:Y:S01]  /*16cc0*/  ISETP.LT.OR P5, PT, R0, 0x6a, !P1 ;  /* 0x0000006a0000780c */ /* 0x000fe20004fa1670 */
[----:B------:R-:W-:-:S05]  /*16cd0*/  @!P3 IMAD R222, R222, R17, RZ ;  /* 0x00000011dedeb224 */ /* 0x000fca00078e02ff */
[----:B------:R1:W-:Y:S07]  /*16ce0*/  @!P3 STG.E.U8 desc[UR60][R78.64+0x68], R222 ;  /* 0x000068de4e00b986 */ /* 0x0003ee000c10113c */
[----:B------:R-:W-:-:S05]  /*16cf0*/  @!P5 IMAD R223, R223, R17, RZ ;  /* 0x00000011dfdfd224 */ /* 0x000fca00078e02ff */
[----:B------:R0:W-:Y:S01]  /*16d00*/  @!P5 STG.E.U8 desc[UR60][R64.64+0x69], R223 ;  /* 0x000069df4000d986 */ /* 0x0001e2000c10113c */
[----:B------:R-:W-:-:S03]  /*16d10*/  ISETP.LT.OR P5, PT, R0, 0x71, !P6 ;  /* 0x000000710000780c */ /* 0x000fc600077a1670 */
[----:B-1----:R-:W3:Y:S01]  /*16d20*/  LDL.LU.64 R78, [R1+0x378] ;  /* 0x00037800014e7983 */ /* 0x002ee20000300a00 */
[----:B------:R-:W-:-:S09]  /*16d30*/  LOP3.LUT P3, RZ, R22, 0x400, RZ, 0xc0, !PT ;  /* 0x0000040016ff7812 */ /* 0x000fd2000786c0ff */
[----:B------:R-:W-:Y:S01]  /*16d40*/  @!P5 IMAD R208, R208, R17, RZ ;  /* 0x00000011d0d0d224 */ /* 0x000fe200078e02ff */
[----:B0-----:R-:W3:Y:S04]  /*16d50*/  LDL.LU.64 R64, [R1+0x370] ;  /* 0x0003700001407983 */ /* 0x001ee80000300a00 */
[----:B------:R-:W-:Y:S01]  /*16d60*/  @!P5 STG.E.U8 desc[UR60][R6.64+0x70], R208 ;  /* 0x000070d00600d986 */ /* 0x000fe2000c10113c */
[----:B------:R-:W-:-:S13]  /*16d70*/  ISETP.LT.OR P5, PT, R0, 0x72, !P6 ;  /* 0x000000720000780c */ /* 0x000fda00077a1670 */
[----:B------:R-:W-:-:S05]  /*16d80*/  @!P5 IMAD R209, R209, R17, RZ ;  /* 0x00000011d1d1d224 */ /* 0x000fca00078e02ff */
        /* <DEDUP_REMOVED lines=26> */
[----:B------:R-:W-:Y:S01]  /*16f30*/  @!P5 IADD3 R10, P6, R23, R2, RZ ;  /* 0x00000002170ad210 */ /* 0x000fe20007fde0ff */
[----:B------:R-:W-:-:S04]  /*16f40*/  @!P5 IMAD R202, R202, R17, RZ ;  /* 0x00000011cacad224 */ /* 0x000fc800078e02ff */
[----:B------:R-:W-:-:S05]  /*16f50*/  @!P5 IMAD.X R11, R3, 0x1, R19, P6 ;  /* 0x00000001030bd824 */ /* 0x000fca00030e0613 */
[----:B------:R0:W-:Y:S01]  /*16f60*/  @!P5 STG.E.U8 desc[UR60][R10.64+0x70], R202 ;  /* 0x000070ca0a00d986 */ /* 0x0001e2000c10113c */
[----:B------:R-:W-:-:S13]  /*16f70*/  ISETP.LT.OR P5, PT, R0, 0x72, !P0 ;  /* 0x000000720000780c */ /* 0x000fda00047a1670 */
[----:B0-----:R-:W-:Y:S01]  /*16f80*/  @!P5 IADD3 R10, P6, R23, R2, RZ ;  /* 0x00000002170ad210 */ /* 0x001fe20007fde0ff */
        /* <DEDUP_REMOVED lines=10> */
[----:B0-----:R-:W-:Y:S01]  /*17030*/  @!P5 IADD3 R10, P6, R23, R2, RZ ;  /* 0x00000002170ad210 */ /* 0x001fe20007fde0ff */
[----:B------:R-:W-:-:S04]  /*17040*/  @!P5 IMAD R206, R206, R17, RZ ;  /* 0x00000011ceced224 */ /* 0x000fc800078e02ff */
[----:B------:R-:W-:-:S05]  /*17050*/  @!P5 IMAD.X R11, R3, 0x1, R19, P6 ;  /* 0x00000001030bd824 */ /* 0x000fca00030e0613 */
[----:B------:R0:W-:Y:S01]  /*17060*/  @!P5 STG.E.U8 desc[UR60][R10.64+0x78], R206 ;  /* 0x000078ce0a00d986 */ /* 0x0001e2000c10113c */
[----:B------:R-:W-:-:S13]  /*17070*/  ISETP.LT.OR P5, PT, R0, 0x7a, !P0 ;  /* 0x0000007a0000780c */ /* 0x000fda00047a1670 */
[----:B0-----:R-:W-:Y:S01]  /*17080*/  @!P5 IADD3 R10, P6, R23, R2, RZ ;  /* 0x00000002170ad210 */ /* 0x001fe20007fde0ff */
[----:B------:R-:W-:-:S04]  /*17090*/  @!P5 IMAD R207, R207, R17, RZ ;  /* 0x00000011cfcfd224 */ /* 0x000fc800078e02ff */
[----:B------:R-:W-:-:S05]  /*170a0*/  @!P5 IMAD.X R11, R3, 0x1, R19, P6 ;  /* 0x00000001030bd824 */ /* 0x000fca00030e0613 */
[----:B------:R-:W-:Y:S01]  /*170b0*/  @!P5 STG.E.U8 desc[UR60][R10.64+0x79], R207 ;  /* 0x000079cf0a00d986 */ /* 0x000fe2000c10113c */
[----:B------:R-:W-:-:S13]  /*170c0*/  ISETP.LT.OR P5, PT, R0, 0x71, !P2 ;  /* 0x000000710000780c */ /* 0x000fda00057a1670 */
[----:B------:R-:W-:-:S05]  /*170d0*/  @!P5 IMAD R192, R192, R17, RZ ;  /* 0x00000011c0c0d224 */ /* 0x000fca00078e02ff */
[----:B------:R-:W-:Y:S01]  /*170e0*/  @!P5 STG.E.U8 desc[UR60][R4.64+0x70], R192 ;  /* 0x000070c00400d986 */ /* 0x000fe2000c10113c */
[----:B------:R-:W-:Y:S02]  /*170f0*/  ISETP.LT.OR P5, PT, R0, 0x72, !P2 ;  /* 0x000000720000780c */ /* 0x000fe400057a1670 */
[----:B------:R-:W-:Y:S02]  /*17100*/  LOP3.LUT R22, R22, 0xfffffdff, RZ, 0xc0, !PT ;  /* 0xfffffdff16167812 */ /* 0x000fe400078ec0ff */
[----:B------:R-:W-:Y:S02]  /*17110*/  ISETP.LT.OR P6, PT, R0, 0x71, !P1 ;  /* 0x000000710000780c */ /* 0x000fe40004fc1670 */
[----:B------:R-:W-:Y:S02]  /*17120*/  @P3 LOP3.LUT R22, R22, 0x200, RZ, 0xfc, !PT ;  /* 0x0000020016163812 */ /* 0x000fe400078efcff */
[----:B------:R-:W-:-:S05]  /*17130*/  ISETP.LT.OR P3, PT, R0, 0x72, !P1 ;  /* 0x000000720000780c */ /* 0x000fca0004f61670 */
        /* <DEDUP_REMOVED lines=11> */
[----:B0-----:R-:W3:Y:S01]  /*171f0*/  LDL.LU.64 R66, [R1+0x368] ;  /* 0x0003680001427983 */ /* 0x001ee20000300a00 */
[----:B------:R-:W-:-:S03]  /*17200*/  ISETP.GE.AND P6, PT, R16, 0x1, PT ;  /* 0x000000011000780c */ /* 0x000fc60003fc6270 */
[----:B-1----:R-:W3:Y:S06]  /*17210*/  LDL.LU.64 R68, [R1+0x360] ;  /* 0x0003600001447983 */ /* 0x002eec0000300a00 */
        /* <DEDUP_REMOVED lines=8> */
[----:B0-----:R-:W3:Y:S01]  /*172a0*/  LDL.LU.64 R70, [R1+0x358] ;  /* 0x0003580001467983 */ /* 0x001ee20000300a00 */
[----:B------:R-:W-:-:S09]  /*172b0*/  LOP3.LUT P3, RZ, R22, 0x200, RZ, 0xc0, !PT ;  /* 0x0000020016ff7812 */ /* 0x000fd2000786c0ff */
[----:B------:R-:W-:Y:S01]  /*172c0*/  @!P5 IMAD R184, R184, R17, RZ ;  /* 0x00000011b8b8d224 */ /* 0x000fe200078e02ff */
[----:B-1----:R-:W3:Y:S04]  /*172d0*/  LDL.LU.64 R56, [R1+0x350] ;  /* 0x0003500001387983 */ /* 0x002ee80000300a00 */
        /* <DEDUP_REMOVED lines=68> */
[----:B0-----:R-:W-:Y:S01]  /*17720*/  @!P5 IMAD R11, R172, R17, RZ ;  /* 0x00000011ac0bd224 */ /* 0x001fe200078e02ff */
[----:B------:R0:W-:Y:S04]  /*17730*/  @!P3 STG.E.U8 desc[UR60][R60.64+0x81], R171 ;  /* 0x000081ab3c00b986 */ /* 0x0001e8000c10113c */
[----:B------:R-:W-:Y:S01]  /*17740*/  @!P5 STG.E.U8 desc[UR60][R4.64+0x88], R11 ;  /* 0x0000880b0400d986 */ /* 0x000fe2000c10113c */
[----:B------:R-:W-:-:S02]  /*17750*/  ISETP.LT.OR P5, PT, R0, 0x8a, !P2 ;  /* 0x0000008a0000780c */ /* 0x000fc400057a1670 */
[----:B------:R-:W-:Y:S01]  /*17760*/  ISETP.LT.OR P3, PT, R0, 0x89, !P1 ;  /* 0x000000890000780c */ /* 0x000fe20004f61670 */
[----:B-1----:R-:W3:Y:S01]  /*17770*/  LDL.LU.64 R58, [R1+0x348] ;  /* 0x00034800013a7983 */ /* 0x002ee20000300a00 */
[----:B------:R-:W-:-:S03]  /*17780*/  ISETP.GE.AND P6, PT, R16, 0x1, PT ;  /* 0x000000011000780c */ /* 0x000fc60003fc6270 */
[----:B0-----:R-:W3:Y:S06]  /*17790*/  LDL.LU.64 R60, [R1+0x340] ;  /* 0x00034000013c7983 */ /* 0x001eec0000300a00 */
        /* <DEDUP_REMOVED lines=9> */
[----:B------:R-:W-:-:S03]  /*17830*/  LOP3.LUT P3, RZ, R22, 0x100, RZ, 0xc0, !PT ;  /* 0x0000010016ff7812 */ /* 0x000fc6000786c0ff */
[----:B-1----:R-:W3:Y:S06]  /*17840*/  LDL.LU.64 R48, [R1+0x330] ;  /* 0x0003300001307983 */ /* 0x002eec0000300a00 */
[----:B------:R-:W-:-:S05]  /*17850*/  @!P5 IMAD R169, R160, R17, RZ ;  /* 0x00000011a0a9d224 */ /* 0x000fca00078e02ff */
[----:B------:R0:W-:Y:S01]  /*17860*/  @!P5 STG.E.U8 desc[UR60][R6.64+0x90], R169 ;  /* 0x000090a90600d986 */ /* 0x0001e2000c10113c */
[----:B------:R-:W-:-:S13]  /*17870*/  ISETP.LT.OR P5, PT, R0, 0x92, !P6 ;  /* 0x000000920000780c */ /* 0x000fda00077a1670 */
[----:B------:R-:W-:-:S05]  /*17880*/  @!P5 IMAD R161, R161, R17, RZ ;  /* 0x00000011a1a1d224 */ /* 0x000fca00078e02ff */
[----:B------:R-:W-:Y:S01]  /*17890*/  @!P5 STG.E.U8 desc[UR60][R6.64+0x91], R161 ;  /* 0x000091a10600d986 */ /* 0x000fe2000c10113c */
[----:B------:R-:W-:-:S13]  /*178a0*/  ISETP.LT.OR P5, PT, R0, 0x91, !P3 ;  /* 0x000000910000780c */ /* 0x000fda0005fa1670 */
[----:B------:R-:W-:-:S05]  /*178b0*/  @!P5 IMAD R11, R162, R17, RZ ;  /* 0x00000011a20bd224 */ /* 0x000fca00078e02ff */
[----:B------:R1:W-:Y:S01]  /*178c0*/  @!P5 STG.E.U8 desc[UR60][R8.64+0x90], R11 ;  /* 0x0000900b0800d986 */ /* 0x0003e2000c10113c */
[----:B------:R-:W-:-:S13]  /*178d0*/  ISETP.LT.OR P5, PT, R0, 0x92, !P3 ;  /* 0x000000920000780c */ /* 0x000fda0005fa1670 */
[----:B------:R-:W-:-:S05]  /*178e0*/  @!P5 IMAD R163, R163, R17, RZ ;  /* 0x00000011a3a3d224 */ /* 0x000fca00078e02ff */
[----:B------:R2:W-:Y:S01]  /*178f0*/  @!P5 STG.E.U8 desc[UR60][R8.64+0x91], R163 ;  /* 0x000091a30800d986 */ /* 0x0005e2000c10113c */
[----:B------:R-:W-:-:S13]  /*17900*/  ISETP.LT.OR P5, PT, R0, 0x99, !P6 ;  /* 0x000000990000780c */ /* 0x000fda00077a1670 */
[----:B0-----:R-:W-:-:S05]  /*17910*/  @!P5 IMAD R169, R164, R17, RZ ;  /* 0x00000011a4a9d224 */ /* 0x001fca00078e02ff */
[----:B------:R-:W-:Y:S01]  /*17920*/  @!P5 STG.E.U8 desc[UR60][R6.64+0x98], R169 ;  /* 0x000098a90600d986 */ /* 0x000fe2000c10113c */
[----:B------:R-:W-:-:S13]  /*17930*/  ISETP.LT.OR P5, PT, R0, 0x9a, !P6 ;  /* 0x0000009a0000780c */ /* 0x000fda00077a1670 */
[----:B------:R-:W-:-:S05]  /*17940*/  @!P5 IMAD R165, R165, R17, RZ ;  /* 0x00000011a5a5d224 */ /* 0x000fca00078e02ff */
        /* <DEDUP_REMOVED lines=11> */
[----:B--2---:R-:W-:-:S05]  /*17a00*/  @!P5 IMAD R163, R153, R17, RZ ;  /* 0x0000001199a3d224 */ /* 0x004fca00078e02ff */
[----:B------:R-:W-:Y:S01]  /*17a10*/  @!P5 STG.E.U8 desc[UR60][R2.64+0x91], R163 ;  /* 0x000091a30200d986 */ /* 0x000fe2000c10113c */
[----:B------:R-:W-:-:S13]  /*17a20*/  ISETP.LT.OR P5, PT, R0, 0x91, !P0 ;  /* 0x000000910000780c */ /* 0x000fda00047a1670 */
[----:B------:R-:W-:Y:S01]  /*17a30*/  @!P5 IADD3 R10, P6, R23, R2, RZ ;  /* 0x00000002170ad210 */ /* 0x000fe20007fde0ff */
[----:B0-----:R-:W-:-:S04]  /*17a40*/  @!P5 IMAD R165, R154, R17, RZ ;  /* 0x000000119aa5d224 */ /* 0x001fc800078e02ff */
[----:B-1----:R-:W-:-:S05]  /*17a50*/  @!P5 IMAD.X R11, R3, 0x1, R19, P6 ;  /* 0x00000001030bd824 */ /* 0x002fca00030e0613 */
[----:B------:R0:W-:Y:S01]  /*17a60*/  @!P5 STG.E.U8 desc[UR60][R10.64+0x90], R165 ;  /* 0x000090a50a00d986 */ /* 0x0001e2000c10113c */
[----:B------:R-:W-:-:S13]  /*17a70*/  ISETP.LT.OR P5, PT, R0, 0x92, !P0 ;  /* 0x000000920000780c */ /* 0x000fda00047a1670 */
[----:B------:R-:W-:Y:S01]  /*17a80*/  @!P5 IADD3 R152, P6, R23, R2, RZ ;  /* 0x000000021798d210 */ /* 0x000fe20007fde0ff */
[----:B------:R-:W-:-:S04]  /*17a90*/  @!P5 IMAD R155, R155, R17, RZ ;  /* 0x000000119b9bd224 */ /* 0x000fc800078e02ff */
[----:B------:R-:W-:-:S05]  /*17aa0*/  @!P5 IMAD.X R153, R3, 0x1, R19, P6 ;  /* 0x000000010399d824 */ /* 0x000fca00030e0613 */
[----:B------:R1:W-:Y:S01]  /*17ab0*/  @!P5 STG.E.U8 desc[UR60][R152.64+0x91], R155 ;  /* 0x0000919b9800d986 */ /* 0x0003e2000c10113c */
[----:B------:R-:W-:-:S13]  /*17ac0*/  ISETP.LT.OR P5, PT, R0, 0x99, !P4 ;  /* 0x000000990000780c */ /* 0x000fda00067a1670 */
[----:B----4-:R-:W-:-:S05]  /*17ad0*/  @!P5 IMAD R161, R156, R17, RZ ;  /* 0x000000119ca1d224 */ /* 0x010fca00078e02ff */
[----:B------:R-:W-:Y:S01]  /*17ae0*/  @!P5 STG.E.U8 desc[UR60][R2.64+0x98], R161 ;  /* 0x000098a10200d986 */ /* 0x000fe2000c10113c */
[----:B------:R-:W-:-:S13]  /*17af0*/  ISETP.LT.OR P5, PT, R0, 0x9a, !P4 ;  /* 0x0000009a0000780c */ /* 0x000fda00067a1670 */
[----:B------:R-:W-:-:S05]  /*17b00*/  @!P5 IMAD R157, R157, R17, RZ ;  /* 0x000000119d9dd224 */ /* 0x000fca00078e02ff */
[----:B------:R2:W-:Y:S01]  /*17b10*/  @!P5 STG.E.U8 desc[UR60][R2.64+0x99], R157 ;  /* 0x0000999d0200d986 */ /* 0x0005e2000c10113c */
[----:B------:R-:W-:-:S13]  /*17b20*/  ISETP.LT.OR P5, PT, R0, 0x99, !P0 ;  /* 0x000000990000780c */ /* 0x000fda00047a1670 */
[----:B0-----:R-:W-:Y:S01]  /*17b30*/  @!P5 IADD3 R10, P6, R23, R2, RZ ;  /* 0x00000002170ad210 */ /* 0x001fe20007fde0ff */
[----:B-1----:R-:W-:-:S04]  /*17b40*/  @!P5 IMAD R155, R158, R17, RZ ;  /* 0x000000119e9bd224 */ /* 0x002fc800078e02ff */
[----:B------:R-:W-:-:S05]  /*17b50*/  @!P5 IMAD.X R11, R3, 0x1, R19, P6 ;  /* 0x00000001030bd824 */ /* 0x000fca00030e0613 */
[----:B------:R0:W-:Y:S01]  /*17b60*/  @!P5 STG.E.U8 desc[UR60][R10.64+0x98], R155 ;  /* 0x0000989b0a00d986 */ /* 0x0001e2000c10113c */
[----:B------:R-:W-:-:S13]  /*17b70*/  ISETP.LT.OR P5, PT, R0, 0x9a, !P0 ;  /* 0x0000009a0000780c */ /* 0x000fda00047a1670 */
[----:B------:R-:W-:Y:S01]  /*17b80*/  @!P5 IADD3 R152, P6, R23, R2, RZ ;  /* 0x000000021798d210 */ /* 0x000fe20007fde0ff */
[----:B------:R-:W-:-:S04]  /*17b90*/  @!P5 IMAD R159, R159, R17, RZ ;  /* 0x000000119f9fd224 */ /* 0x000fc800078e02ff */
[----:B------:R-:W-:-:S05]  /*17ba0*/  @!P5 IMAD.X R153, R3, 0x1, R19, P6 ;  /* 0x000000010399d824 */ /* 0x000fca00030e0613 */
[----:B------:R-:W-:Y:S01]  /*17bb0*/  @!P5 STG.E.U8 desc[UR60][R152.64+0x99], R159 ;  /* 0x0000999f9800d986 */ /* 0x000fe2000c10113c */
[----:B------:R-:W-:-:S13]  /*17bc0*/  ISETP.LT.OR P5, PT, R0, 0x91, !P2 ;  /* 0x000000910000780c */ /* 0x000fda00057a1670 */
[----:B--2---:R-:W-:-:S05]  /*17bd0*/  @!P5 IMAD R157, R144, R17, RZ ;  /* 0x00000011909dd224 */ /* 0x004fca00078e02ff */
[----:B------:R-:W-:Y:S01]  /*17be0*/  @!P5 STG.E.U8 desc[UR60][R4.64+0x90], R157 ;  /* 0x0000909d0400d986 */ /* 0x000fe2000c10113c */
[C---:B------:R-:W-:Y:S02]  /*17bf0*/  ISETP.LT.OR P5, PT, R0.reuse, 0x92, !P2 ;  /* 0x000000920000780c */ /* 0x040fe400057a1670 */
[----:B------:R-:W-:Y:S02]  /*17c00*/  P2R R160, PR, RZ, 0x8 ;  /* 0x00000008ffa07803 */ /* 0x000fe40000000000 */
[C---:B------:R-:W-:Y:S02]  /*17c10*/  ISETP.LT.OR P6, PT, R0.reuse, 0x91, !P1 ;  /* 0x000000910000780c */ /* 0x040fe40004fc1670 */
[----:B------:R-:W-:-:S07]  /*17c20*/  ISETP.LT.OR P3, PT, R0, 0x92, !P1 ;  /* 0x000000920000780c */ /* 0x000fce0004f61670 */
        /* <DEDUP_REMOVED lines=11> */
[----:B-1----:R-:W2:Y:S01]  /*17ce0*/  LDL.LU.64 R50, [R1+0x328] ;  /* 0x0003280001327983 */ /* 0x002ea20000300a00 */
[----:B------:R-:W-:-:S03]  /*17cf0*/  ISETP.GE.AND P6, PT, R16, 0x1, PT ;  /* 0x000000011000780c */ /* 0x000fc60003fc6270 */
[----:B0-----:R-:W4:Y:S06]  /*17d00*/  LDL.LU.64 R52, [R1+0x320] ;  /* 0x0003200001347983 */ /* 0x001f2c0000300a00 */
        /* <DEDUP_REMOVED lines=8> */
[----:B0-----:R-:W4:Y:S01]  /*17d90*/  LDL.LU.64 R54, [R1+0x318] ;  /* 0x0003180001367983 */ /* 0x001f220000300a00 */
[----:B------:R-:W-:-:S03]  /*17da0*/  ISETP.NE.AND P3, PT, R160, RZ, PT ;  /* 0x000000ffa000720c */ /* 0x000fc60003f65270 */
[----:B-1----:R-:W4:Y:S06]  /*17db0*/  LDL.LU.64 R40, [R1+0x310] ;  /* 0x0003100001287983 */ /* 0x002f2c0000300a00 */
        /* <DEDUP_REMOVED lines=27> */
[----:B---3--:R-:W-:-:S05]  /*17f70*/  @!P5 IMAD R139, R129, R17, RZ ;  /* 0x00000011818bd224 */ /* 0x008fca00078e02ff */
        /* <DEDUP_REMOVED lines=28> */
[----:B---3--:R-:W-:-:S05]  /*18140*/  @!P5 IMAD R133, R120, R17, RZ ;  /* 0x000000117885d224 */ /* 0x008fca00078e02ff */
        /* <DEDUP_REMOVED lines=28> */
[----:B------:R-:W-:-:S03]  /*18310*/  ISETP.NE.AND P3, PT, R136, RZ, PT ;  /* 0x000000ff8800720c */ /* 0x000fc60003f65270 */
        /* <DEDUP_REMOVED lines=174> */
[----:B-1----:R0:W5:Y:S06]  /*18e00*/  LDL.LU.64 R232, [R1+0x2b0] ;  /* 0x0002b00001e87983 */ /* 0x00216c0000300a00 */
        /* <DEDUP_REMOVED lines=12> */
[----:B-1----:R-:W-:-:S05]  /*18ed0*/  @!P5 IMAD R73, R68, R17, RZ ;  /* 0x000000114449d224 */ /* 0x002fca00078e02ff */
[----:B------:R-:W-:Y:S01]  /*18ee0*/  @!P5 STG.E.U8 desc[UR60][R6.64+0xd8], R73 ;  /* 0x0000d8490600d986 */ /* 0x000fe2000c10113c */
[----:B------:R-:W-:-:S13]  /*18ef0*/  ISETP.LT.OR P5, PT, R0, 0xda, !P6 ;  /* 0x000000da0000780c */ /* 0x000fda00077a1670 */
[----:B------:R-:W-:-:S05]  /*18f00*/  @!P5 IMAD R69, R69, R17, RZ ;  /* 0x000000114545d224 */ /* 0x000fca00078e02ff */
[----:B------:R1:W-:Y:S01]  /*18f10*/  @!P5 STG.E.U8 desc[UR60][R6.64+0xd9], R69 ;  /* 0x0000d9450600d986 */ /* 0x0003e2000c10113c */
[----:B------:R-:W-:-:S13]  /*18f20*/  ISETP.LT.OR P5, PT, R0, 0xd9, !P3 ;  /* 0x000000d90000780c */ /* 0x000fda0005fa1670 */
[----:B--2---:R-:W-:-:S05]  /*18f30*/  @!P5 IMAD R11, R70, R17, RZ ;  /* 0x00000011460bd224 */ /* 0x004fca00078e02ff */
        /* <DEDUP_REMOVED lines=8> */
[----:B----4-:R-:W-:-:S05]  /*18fc0*/  @!P5 IMAD R67, R57, R17, RZ ;  /* 0x000000113943d224 */ /* 0x010fca00078e02ff */
[----:B------:R-:W-:Y:S01]  /*18fd0*/  @!P5 STG.E.U8 desc[UR60][R2.64+0xd1], R67 ;  /* 0x0000d1430200d986 */ /* 0x000fe2000c10113c */
[----:B------:R-:W-:-:S13]  /*18fe0*/  ISETP.LT.OR P5, PT, R0, 0xd1, !P0 ;  /* 0x000000d10000780c */ /* 0x000fda00047a1670 */
[----:B------:R-:W-:Y:S01]  /*18ff0*/  @!P5 IADD3 R10, P6, R23, R2, RZ ;  /* 0x00000002170ad210 */ /* 0x000fe20007fde0ff */
[----:B-1----:R-:W-:-:S04]  /*19000*/  @!P5 IMAD R69, R58, R17, RZ ;  /* 0x000000113a45d224 */ /* 0x002fc800078e02ff */
[----:B--2---:R-:W-:-:S05]  /*19010*/  @!P5 IMAD.X R11, R3, 0x1, R19, P6 ;  /* 0x00000001030bd824 */ /* 0x004fca00030e0613 */
[----:B------:R1:W-:Y:S01]  /*19020*/  @!P5 STG.E.U8 desc[UR60][R10.64+0xd0], R69 ;  /* 0x0000d0450a00d986 */ /* 0x0003e2000c10113c */
[----:B------:R-:W-:-:S13]  /*19030*/  ISETP.LT.OR P5, PT, R0, 0xd2, !P0 ;  /* 0x000000d20000780c */ /* 0x000fda00047a1670 */
[----:B------:R-:W-:Y:S01]  /*19040*/  @!P5 IADD3 R56, P6, R23, R2, RZ ;  /* 0x000000021738d210 */ /* 0x000fe20007fde0ff */
[----:B------:R-:W-:-:S04]  /*19050*/  @!P5 IMAD R59, R59, R17, RZ ;  /* 0x000000113b3bd224 */ /* 0x000fc800078e02ff */
[----:B------:R-:W-:-:S05]  /*19060*/  @!P5 IMAD.X R57, R3, 0x1, R19, P6 ;  /* 0x000000010339d824 */ /* 0x000fca00030e0613 */
        /* <DEDUP_REMOVED lines=8> */
[----:B-1----:R-:W-:Y:S01]  /*190f0*/  @!P5 IADD3 R10, P6, R23, R2, RZ ;  /* 0x00000002170ad210 */ /* 0x002fe20007fde0ff */
[----:B--2---:R-:W-:-:S04]  /*19100*/  @!P5 IMAD R59, R62, R17, RZ ;  /* 0x000000113e3bd224 */ /* 0x004fc800078e02ff */
[----:B------:R-:W-:-:S05]  /*19110*/  @!P5 IMAD.X R11, R3, 0x1, R19, P6 ;  /* 0x00000001030bd824 */ /* 0x000fca00030e0613 */
[----:B------:R1:W-:Y:S01]  /*19120*/  @!P5 STG.E.U8 desc[UR60][R10.64+0xd8], R59 ;  /* 0x0000d83b0a00d986 */ /* 0x0003e2000c10113c */
[----:B------:R-:W-:-:S13]  /*19130*/  ISETP.LT.OR P5, PT, R0, 0xda, !P0 ;  /* 0x000000da0000780c */ /* 0x000fda00047a1670 */
[----:B------:R-:W-:Y:S01]  /*19140*/  @!P5 IADD3 R56, P6, R23, R2, RZ ;  /* 0x000000021738d210 */ /* 0x000fe20007fde0ff */
[----:B------:R-:W-:-:S04]  /*19150*/  @!P5 IMAD R63, R63, R17, RZ ;  /* 0x000000113f3fd224 */ /* 0x000fc800078e02ff */
[----:B------:R-:W-:-:S05]  /*19160*/  @!P5 IMAD.X R57, R3, 0x1, R19, P6 ;  /* 0x000000010339d824 */ /* 0x000fca00030e0613 */
[----:B------:R2:W-:Y:S01]  /*19170*/  @!P5 STG.E.U8 desc[UR60][R56.64+0xd9], R63 ;  /* 0x0000d93f3800d986 */ /* 0x0005e2000c10113c */
[C---:B------:R-:W-:Y:S02]  /*19180*/  ISETP.LT.OR P5, PT, R0.reuse, 0xd1, !P2 ;  /* 0x000000d10000780c */ /* 0x040fe400057a1670 */
[----:B------:R-:W-:-:S11]  /*19190*/  ISETP.LT.OR P6, PT, R0, 0xd1, !P1 ;  /* 0x000000d10000780c */ /* 0x000fd60004fc1670 */
[----:B0-----:R-:W-:-:S05]  /*191a0*/  @!P5 IMAD R61, R48, R17, RZ ;  /* 0x00000011303dd224 */ /* 0x001fca00078e02ff */
[----:B------:R-:W-:Y:S01]  /*191b0*/  @!P5 STG.E.U8 desc[UR60][R4.64+0xd0], R61 ;  /* 0x0000d03d0400d986 */ /* 0x000fe2000c10113c */
[----:B------:R-:W-:Y:S01]  /*191c0*/  ISETP.LT.OR P5, PT, R0, 0xd2, !P2 ;  /* 0x000000d20000780c */ /* 0x000fe200057a1670 */
[----:B-1----:R-:W-:Y:S01]  /*191d0*/  @!P6 IMAD R11, R50, R17, RZ ;  /* 0x00000011320be224 */ /* 0x002fe200078e02ff */
[----:B------:R-:W-:-:S11]  /*191e0*/  P2R R64, PR, RZ, 0x8 ;  /* 0x00000008ff407803 */ /* 0x000fd60000000000 */
[----:B------:R-:W-:-:S05]  /*191f0*/  @!P5 IMAD R49, R49, R17, RZ ;  /* 0x000000113131d224 */ /* 0x000fca00078e02ff */
[----:B------:R0:W-:Y:S04]  /*19200*/  @!P5 STG.E.U8 desc[UR60][R4.64+0xd1], R49 ;  /* 0x0000d1310400d986 */ /* 0x0001e8000c10113c */
[----:B------:R1:W-:Y:S01]  /*19210*/  @!P6 STG.E.U8 desc[UR60][R234.64+0xd0], R11 ;  /* 0x0000d00bea00e986 */ /* 0x0003e2000c10113c */
[----:B------:R-:W-:-:S03]  /*19220*/  ISETP.GE.AND P6, PT, R16, 0x1, PT ;  /* 0x000000011000780c */ /* 0x000fc60003fc6270 */
[----:B------:R4:W5:Y:S01]  /*19230*/  LDL.LU R16, [R1+0x2a8] ;  /* 0x0002a80001107983 */ /* 0x0009620000300800 */
[C---:B------:R-:W-:Y:S02]  /*19240*/  ISETP.LT.OR P3, PT, R0.reuse, 0xd2, !P1 ;  /* 0x000000d20000780c */ /* 0x040fe40004f61670 */
[----:B------:R-:W-:-:S11]  /*19250*/  ISETP.LT.OR P5, PT, R0, 0xd9, !P2 ;  /* 0x000000d90000780c */ /* 0x000fd600057a1670 */
[-C--:B------:R-:W-:Y:S02]  /*19260*/  @!P3 IMAD R51, R51, R17.reuse, RZ ;  /* 0x000000113333b224 */ /* 0x080fe400078e02ff */
[----:B--2---:R-:W-:-:S03]  /*19270*/  @!P5 IMAD R57, R52, R17, RZ ;  /* 0x000000113439d224 */ /* 0x004fc600078e02ff */
[----:B------:R2:W-:Y:S04]  /*19280*/  @!P3 STG.E.U8 desc[UR60][R20.64+0xd1], R51 ;  /* 0x0000d1331400b986 */ /* 0x0005e8000c10113c */
[----:B------:R-:W-:Y:S01]  /*19290*/  @!P5 STG.E.U8 desc[UR60][R4.64+0xd8], R57 ;  /* 0x0000d8390400d986 */ /* 0x000fe2000c10113c */
[C---:B------:R-:W-:Y:S02]  /*192a0*/  ISETP.LT.OR P5, PT, R0.reuse, 0xda, !P2 ;  /* 0x000000da0000780c */ /* 0x040fe400057a1670 */
[----:B------:R-:W-:-:S11]  /*192b0*/  ISETP.LT.OR P3, PT, R0, 0xd9, !P1 ;  /* 0x000000d90000780c */ /* 0x000fd60004f61670 */
[----:B------:R-:W-:-:S05]  /*192c0*/  @!P5 IMAD R53, R53, R17, RZ ;  /* 0x000000113535d224 */ /* 0x000fca00078e02ff */
[----:B------:R-:W-:Y:S01]  /*192d0*/  @!P5 STG.E.U8 desc[UR60][R4.64+0xd9], R53 ;  /* 0x0000d9350400d986 */ /* 0x000fe2000c10113c */
[----:B------:R-:W-:Y:S01]  /*192e0*/  ISETP.LT.OR P5, PT, R0, 0xda, !P1 ;  /* 0x000000da0000780c */ /* 0x000fe20004fa1670 */
[----:B0-----:R-:W-:-:S05]  /*192f0*/  @!P3 IMAD R49, R54, R17, RZ ;  /* 0x000000113631b224 */ /* 0x001fca00078e02ff */
[----:B------:R-:W-:Y:S07]  /*19300*/  @!P3 STG.E.U8 desc[UR60][R14.64+0xd8], R49 ;  /* 0x0000d8310e00b986 */ /* 0x000fee000c10113c */
[----:B------:R-:W-:-:S05]  /*19310*/  @!P5 IMAD R55, R55, R17, RZ ;  /* 0x000000113737d224 */ /* 0x000fca00078e02ff */
[----:B------:R-:W-:Y:S01]  /*19320*/  @!P5 STG.E.U8 desc[UR60][R12.64+0xd9], R55 ;  /* 0x0000d9370c00d986 */ /* 0x000fe2000c10113c */
[----:B------:R-:W-:-:S13]  /*19330*/  ISETP.LT.OR P5, PT, R0, 0xe1, !P6 ;  /* 0x000000e10000780c */ /* 0x000fda00077a1670 */
[----:B-1----:R-:W-:-:S05]  /*19340*/  @!P5 IMAD R11, R40, R17, RZ ;  /* 0x00000011280bd224 */ /* 0x002fca00078e02ff */
[----:B------:R0:W-:Y:S01]  /*19350*/  @!P5 STG.E.U8 desc[UR60][R6.64+0xe0], R11 ;  /* 0x0000e00b0600d986 */ /* 0x0001e2000c10113c */
[----:B------:R-:W-:Y:S02]  /*19360*/  ISETP.LT.OR P5, PT, R0, 0xe2, !P6 ;  /* 0x000000e20000780c */ /* 0x000fe400077a1670 */
[----:B------:R-:W-:-:S11]  /*19370*/  ISETP.NE.AND P3, PT, R64, RZ, PT ;  /* 0x000000ff4000720c */ /* 0x000fd60003f65270 */
[----:B------:R-:W-:-:S05]  /*19380*/  @!P5 IMAD R41, R41, R17, RZ ;  /* 0x000000112929d224 */ /* 0x000fca00078e02ff */
[----:B------:R-:W-:Y:S01]  /*19390*/  @!P5 STG.E.U8 desc[UR60][R6.64+0xe1], R41 ;  /* 0x0000e1290600d986 */ /* 0x000fe2000c10113c */
[----:B------:R-:W-:-:S13]  /*193a0*/  ISETP.LT.OR P5, PT, R0, 0xe1, !P3 ;  /* 0x000000e10000780c */ /* 0x000fda0005fa1670 */
[----:B--2---:R-:W-:-:S05]  /*193b0*/  @!P5 IMAD R21, R42, R17, RZ ;  /* 0x000000112a15d224 */ /* 0x004fca00078e02ff */
[----:B------:R-:W-:Y:S01]  /*193c0*/  @!P5 STG.E.U8 desc[UR60][R8.64+0xe0], R21 ;  /* 0x0000e0150800d986 */ /* 0x000fe2000c10113c */
[----:B------:R-:W-:-:S13]  /*193d0*/  ISETP.LT.OR P5, PT, R0, 0xe2, !P3 ;  /* 0x000000e20000780c */ /* 0x000fda0005fa1670 */
[----:B------:R-:W-:-:S05]  /*193e0*/  @!P5 IMAD R43, R43, R17, RZ ;  /* 0x000000112b2bd224 */ /* 0x000fca00078e02ff */
[----:B------:R-:W-:Y:S01]  /*193f0*/  @!P5 STG.E.U8 desc[UR60][R8.64+0xe1], R43 ;  /* 0x0000e12b0800d986 */ /* 0x000fe2000c10113c */
[C---:B------:R-:W-:Y:S02]  /*19400*/  ISETP.LT.OR P5, PT, R0.reuse, 0xe9, !P6 ;  /* 0x000000e90000780c */ /* 0x040fe400077a1670 */
[----:B------:R-:W-:-:S11]  /*19410*/  ISETP.LT.OR P6, PT, R0, 0xea, !P6 ;  /* 0x000000ea0000780c */ /* 0x000fd600077c1670 */
[----:B0-----:R-:W-:-:S05]  /*19420*/  @!P5 IMAD R11, R44, R17, RZ ;  /* 0x000000112c0bd224 */ /* 0x001fca00078e02ff */
[----:B------:R0:W-:Y:S01]  /*19430*/  @!P5 STG.E.U8 desc[UR60][R6.64+0xe8], R11 ;  /* 0x0000e80b0600d986 */ /* 0x0001e2000c10113c */
[C---:B------:R-:W-:Y:S02]  /*19440*/  ISETP.LT.OR P5, PT, R0.reuse, 0xe9, !P3 ;  /* 0x000000e90000780c */ /* 0x040fe40005fa1670 */
[----:B------:R-:W-:Y:S01]  /*19450*/  ISETP.LT.OR P3, PT, R0, 0xea, !P3 ;  /* 0x000000ea0000780c */ /* 0x000fe20005f61670 */
[----:B------:R-:W-:-:S05]  /*19460*/  @!P6 IMAD R45, R45, R17, RZ ;  /* 0x000000112d2de224 */ /* 0x000fca00078e02ff */
[----:B------:R1:W-:Y:S01]  /*19470*/  @!P6 STG.E.U8 desc[UR60][R6.64+0xe9], R45 ;  /* 0x0000e92d0600e986 */ /* 0x0003e2000c10113c */
[----:B------:R-:W-:-:S04]  /*19480*/  ISETP.LT.OR P6, PT, R0, 0xe1, !P4 ;  /* 0x000000e10000780c */ /* 0x000fc800067c1670 */
[-C--:B------:R-:W-:Y:S02]  /*19490*/  @!P5 IMAD R13, R46, R17.reuse, RZ ;  /* 0x000000112e0dd224 */ /* 0x080fe400078e02ff */
[----:B------:R-:W-:-:S03]  /*194a0*/  @!P3 IMAD R47, R47, R17, RZ ;  /* 0x000000112f2fb224 */ /* 0x000fc600078e02ff */
[----:B------:R2:W-:Y:S01]  /*194b0*/  @!P5 STG.E.U8 desc[UR60][R8.64+0xe8], R13 ;  /* 0x0000e80d0800d986 */ /* 0x0005e2000c10113c */
[----:B------:R-:W-:-:S03]  /*194c0*/  ISETP.LT.OR P5, PT, R0, 0xe2, !P4 ;  /* 0x000000e20000780c */ /* 0x000fc600067a1670 */
[----:B------:R3:W-:Y:S01]  /*194d0*/  @!P3 STG.E.U8 desc[UR60][R8.64+0xe9], R47 ;  /* 0x0000e92f0800b986 */ /* 0x0007e2000c10113c */
[----:B------:R-:W-:Y:S01]  /*194e0*/  ISETP.LT.OR P3, PT, R0, 0xe1, !P0 ;  /* 0x000000e10000780c */ /* 0x000fe20004761670 */
[----:B0-----:R-:W-:-:S05]  /*194f0*/  @!P6 IMAD R11, R32, R17, RZ ;  /* 0x00000011200be224 */ /* 0x001fca00078e02ff */
[----:B------:R0:W-:Y:S03]  /*19500*/  @!P6 STG.E.U8 desc[UR60][R2.64+0xe0], R11 ;  /* 0x0000e00b0200e986 */ /* 0x0001e6000c10113c */
[----:B------:R-:W-:Y:S01]  /*19510*/  @!P5 IMAD R33, R33, R17, RZ ;  /* 0x000000112121d224 */ /* 0x000fe200078e02ff */
[----:B------:R-:W-:-:S04]  /*19520*/  ISETP.LT.OR P6, PT, R0, 0xe2, !P0 ;  /* 0x000000e20000780c */ /* 0x000fc800047c1670 */
[----:B------:R-:W-:Y:S01]  /*19530*/  @!P5 STG.E.U8 desc[UR60][R2.64+0xe1], R33 ;  /* 0x0000e1210200d986 */ /* 0x000fe2000c10113c */
[----:B-1----:R-:W-:Y:S01]  /*19540*/  @!P3 IADD3 R6, P5, R23, R2, RZ ;  /* 0x000000021706b210 */ /* 0x002fe20007fbe0ff */
[----:B--2---:R-:W-:-:S04]  /*19550*/  @!P3 IMAD R13, R34, R17, RZ ;  /* 0x00000011220db224 */ /* 0x004fc800078e02ff */
[----:B------:R-:W-:-:S03]  /*19560*/  @!P3 IMAD.X R7, R3, 0x1, R19, P5 ;  /* 0x000000010307b824 */ /* 0x000fc600028e0613 */
[----:B---3--:R-:W-:Y:S02]  /*19570*/  @!P6 IADD3 R8, P5, R23, R2, RZ ;  /* 0x000000021708e210 */ /* 0x008fe40007fbe0ff */
[----:B------:R1:W-:Y:S01]  /*19580*/  @!P3 STG.E.U8 desc[UR60][R6.64+0xe0], R13 ;  /* 0x0000e00d0600b986 */ /* 0x0003e2000c10113c */
[C---:B------:R-:W-:Y:S02]  /*19590*/  ISETP.LT.OR P3, PT, R0.reuse, 0xe9, !P4 ;  /* 0x000000e90000780c */ /* 0x040fe40006761670 */
[----:B------:R-:W-:Y:S01]  /*195a0*/  @!P6 IMAD.X R9, R3, 0x1, R19, P5 ;  /* 0x000000010309e824 */ /* 0x000fe200028e0613 */
[C---:B------:R-:W-:Y:S02]  /*195b0*/  ISETP.LT.OR P5, PT, R0.reuse, 0xe9, !P0 ;  /* 0x000000e90000780c */ /* 0x040fe400047a1670 */
[C---:B------:R-:W-:Y:S01]  /*195c0*/  ISETP.LT.OR P4, PT, R0.reuse, 0xea, !P4 ;  /* 0x000000ea0000780c */ /* 0x040fe20006781670 */
[----:B------:R-:W-:Y:S01]  /*195d0*/  @!P6 IMAD R35, R35, R17, RZ ;  /* 0x000000112323e224 */ /* 0x000fe200078e02ff */
[----:B------:R-:W-:-:S06]  /*195e0*/  ISETP.LT.OR P0, PT, R0, 0xea, !P0 ;  /* 0x000000ea0000780c */ /* 0x000fcc0004701670 */
[-C--:B------:R-:W-:Y:S01]  /*195f0*/  @!P3 IMAD R15, R36, R17.reuse, RZ ;  /* 0x00000011240fb224 */ /* 0x080fe200078e02ff */
[----:B------:R-:W-:Y:S02]  /*19600*/  @!P6 STG.E.U8 desc[UR60][R8.64+0xe1], R35 ;  /* 0x0000e1230800e986 */ /* 0x000fe4000c10113c */
[----:B------:R-:W-:Y:S02]  /*19610*/  @!P5 IADD3 R10, P6, R23, R2, RZ ;  /* 0x00000002170ad210 */ /* 0x000fe40007fde0ff */
[----:B------:R2:W-:Y:S01]  /*19620*/  @!P3 STG.E.U8 desc[UR60][R2.64+0xe8], R15 ;  /* 0x0000e80f0200b986 */ /* 0x0005e2000c10113c */
[C---:B------:R-:W-:Y:S01]  /*19630*/  ISETP.LT.OR P3, PT, R0.reuse, 0xe1, !P2 ;  /* 0x000000e10000780c */ /* 0x040fe20005761670 */
[----:B------:R-:W-:Y:S02]  /*19640*/  @!P4 IMAD R37, R37, R17, RZ ;  /* 0x000000112525c224 */ /* 0x000fe400078e02ff */
[----:B0-----:R-:W-:Y:S01]  /*19650*/  @!P5 IMAD.X R11, R3, 0x1, R19, P6 ;  /* 0x00000001030bd824 */ /* 0x001fe200030e0613 */
[----:B------:R-:W-:-:S02]  /*19660*/  ISETP.LT.OR P6, PT, R0, 0xe1, !P1 ;  /* 0x000000e10000780c */ /* 0x000fc40004fc1670 */
[----:B------:R-:W-:Y:S01]  /*19670*/  @!P4 STG.E.U8 desc[UR60][R2.64+0xe9], R37 ;  /* 0x0000e9250200c986 */ /* 0x000fe2000c10113c */
[-C--:B-1----:R-:W-:Y:S01]  /*19680*/  @!P0 IADD3 R6, P4, R23, R2.reuse, RZ ;  /* 0x0000000217068210 */ /* 0x082fe20007f9e0ff */
[-C--:B------:R-:W-:Y:S02]  /*19690*/  @!P5 IMAD R13, R38, R17.reuse, RZ ;  /* 0x00000011260dd224 */ /* 0x080fe400078e02ff */
[-C--:B------:R-:W-:Y:S02]  /*196a0*/  @!P0 IMAD R39, R39, R17.reuse, RZ ;  /* 0x0000001127278224 */ /* 0x080fe400078e02ff */
[----:B------:R-:W-:Y:S01]  /*196b0*/  @!P0 IMAD.X R7, R3, 0x1, R19, P4 ;  /* 0x0000000103078824 */ /* 0x000fe200020e0613 */
[----:B------:R-:W-:Y:S01]  /*196c0*/  ISETP.LT.OR P4, PT, R0, 0xe2, !P2 ;  /* 0x000000e20000780c */ /* 0x000fe20005781670 */
[----:B--2---:R-:W-:Y:S01]  /*196d0*/  @!P3 IMAD R15, R24, R17, RZ ;  /* 0x00000011180fb224 */ /* 0x004fe200078e02ff */
[----:B------:R0:W-:Y:S04]  /*196e0*/  @!P5 STG.E.U8 desc[UR60][R10.64+0xe8], R13 ;  /* 0x0000e80d0a00d986 */ /* 0x0001e8000c10113c */
[----:B------:R1:W-:Y:S01]  /*196f0*/  @!P0 STG.E.U8 desc[UR60][R6.64+0xe9], R39 ;  /* 0x0000e92706008986 */ /* 0x0003e2000c10113c */
[----:B------:R-:W-:-:S03]  /*19700*/  @!P6 IADD3 R8, P0, P5, R23, R2, R236 ;  /* 0x000000021708e210 */ /* 0x000fc60007d1e0ec */
[----:B------:R2:W-:Y:S01]  /*19710*/  @!P3 STG.E.U8 desc[UR60][R4.64+0xe0], R15 ;  /* 0x0000e00f0400b986 */ /* 0x0005e2000c10113c */
[C---:B------:R-:W-:Y:S02]  /*19720*/  ISETP.LT.OR P3, PT, R0.reuse, 0xe2, !P1 ;  /* 0x000000e20000780c */ /* 0x040fe40004f61670 */
[----:B------:R-:W-:Y:S01]  /*19730*/  @!P6 IADD3.X R9, R19, R3, R237, P0, P5 ;  /* 0x000000031309e210 */ /* 0x000fe200007ea4ed */
[-C--:B------:R-:W-:Y:S01]  /*19740*/  @!P4 IMAD R25, R25, R17.reuse, RZ ;  /* 0x000000111919c224 */ /* 0x080fe200078e02ff */
[----:B------:R-:W-:Y:S01]  /*19750*/  ISETP.LT.OR P0, PT, R0, 0xe9, !P1 ;  /* 0x000000e90000780c */ /* 0x000fe20004f01670 */
[----:B0-----:R-:W-:Y:S01]  /*19760*/  @!P6 IMAD R13, R26, R17, RZ ;  /* 0x000000111a0de224 */ /* 0x001fe200078e02ff */
[C---:B------:R-:W-:Y:S02]  /*19770*/  ISETP.LT.OR P1, PT, R0.reuse, 0xea, !P1 ;  /* 0x000000ea0000780c */ /* 0x040fe40004f21670 */
[C---:B------:R-:W-:Y:S01]  /*19780*/  ISETP.LT.OR P5, PT, R0.reuse, 0xe9, !P2 ;  /* 0x000000e90000780c */ /* 0x040fe200057a1670 */
[----:B------:R4:W-:Y:S01]  /*19790*/  @!P4 STG.E.U8 desc[UR60][R4.64+0xe1], R25 ;  /* 0x0000e1190400c986 */ /* 0x0009e2000c10113c */
[----:B------:R-:W-:-:S03]  /*197a0*/  ISETP.LT.OR P2, PT, R0, 0xea, !P2 ;  /* 0x000000ea0000780c */ /* 0x000fc60005741670 */
[----:B------:R4:W-:Y:S01]  /*197b0*/  @!P6 STG.E.U8 desc[UR60][R8.64+0xe0], R13 ;  /* 0x0000e00d0800e986 */ /* 0x0009e2000c10113c */
[----:B-1----:R-:W-:-:S04]  /*197c0*/  @!P3 IADD3 R6, P4, P6, R23, R2, R236 ;  /* 0x000000021706b210 */ /* 0x002fc80007e9e0ec */
[----:B------:R-:W-:Y:S02]  /*197d0*/  @!P3 IADD3.X R7, R19, R3, R237, P4, P6 ;  /* 0x000000031307b210 */ /* 0x000fe400027ec4ed */
[----:B------:R-:W-:Y:S01]  /*197e0*/  @!P0 IADD3 R10, P4, P6, R23, R2, R236 ;  /* 0x00000002170a8210 */ /* 0x000fe20007e9e0ec */
[----:B------:R-:W-:-:S03]  /*197f0*/  @!P3 IMAD R27, R27, R17, RZ ;  /* 0x000000111b1bb224 */ /* 0x000fc600078e02ff */
[--C-:B------:R-:W-:Y:S02]  /*19800*/  @!P0 IADD3.X R11, R19, R3, R237.reuse, P4, P6 ;  /* 0x00000003130b8210 */ /* 0x100fe400027ec4ed */
[----:B------:R-:W-:Y:S01]  /*19810*/  @!P1 IADD3 R2, P4, P6, R23, R2, R236 ;  /* 0x0000000217029210 */ /* 0x000fe20007e9e0ec */
[-C--:B--2---:R-:W-:Y:S02]  /*19820*/  @!P5 IMAD R15, R28, R17.reuse, RZ ;  /* 0x000000111c0fd224 */ /* 0x084fe400078e02ff */
[----:B------:R-:W-:Y:S01]  /*19830*/  @!P2 IMAD R29, R29, R17, RZ ;  /* 0x000000111d1da224 */ /* 0x000fe200078e02ff */
[----:B------:R-:W-:Y:S01]  /*19840*/  @!P1 IADD3.X R3, R19, R3, R237, P4, P6 ;  /* 0x0000000313039210 */ /* 0x000fe200027ec4ed */
[-C--:B------:R-:W-:Y:S02]  /*19850*/  @!P0 IMAD R21, R30, R17.reuse, RZ ;  /* 0x000000111e158224 */ /* 0x080fe400078e02ff */
[----:B------:R-:W-:Y:S01]  /*19860*/  @!P1 IMAD R31, R31, R17, RZ ;  /* 0x000000111f1f9224 */ /* 0x000fe200078e02ff */
[----:B------:R4:W-:Y:S04]  /*19870*/  @!P3 STG.E.U8 desc[UR60][R6.64+0xe1], R27 ;  /* 0x0000e11b0600b986 */ /* 0x0009e8000c10113c */
[----:B------:R4:W-:Y:S04]  /*19880*/  @!P5 STG.E.U8 desc[UR60][R4.64+0xe8], R15 ;  /* 0x0000e80f0400d986 */ /* 0x0009e8000c10113c */
[----:B------:R4:W-:Y:S04]  /*19890*/  @!P2 STG.E.U8 desc[UR60][R4.64+0xe9], R29 ;  /* 0x0000e91d0400a986 */ /* 0x0009e8000c10113c */
[----:B------:R4:W-:Y:S04]  /*198a0*/  @!P0 STG.E.U8 desc[UR60][R10.64+0xe8], R21 ;  /* 0x0000e8150a008986 */ /* 0x0009e8000c10113c */
[----:B------:R4:W-:Y:S02]  /*198b0*/  @!P1 STG.E.U8 desc[UR60][R2.64+0xe9], R31 ;  /* 0x0000e91f02009986 */ /* 0x0009e4000c10113c */
.L_x_65:
[----:B------:R-:W-:Y:S05]  /*198c0*/  BSYNC B0 ;  /* 0x0000000000007941 */ /* 0x000fea0003800000 */
.L_x_35:
[----:B0---4-:R-:W2:Y:S04]  /*198d0*/  LDL.LU R3, [R1+0x28c] ;  /* 0x00028c0001037983 */ /* 0x011ea80000300800 */
[----:B------:R-:W2:Y:S01]  /*198e0*/  LDL.LU R2, [R1+0x290] ;  /* 0x0002900001027983 */ /* 0x000ea20000300800 */
[----:B------:R-:W-:Y:S01]  /*198f0*/  ULDC UR4, c[0x0][0xc] ;  /* 0x0000030000047ab9 */ /* 0x000fe20000000800 */
[----:B------:R-:W-:Y:S01]  /*19900*/  ULDC UR5, c[0x0][0x10] ;  /* 0x0000040000057ab9 */ /* 0x000fe20000000800 */
[----:B------:R-:W2:Y:S01]  /*19910*/  LDC R5, c[0x0][0x14] ;  /* 0x00000500ff057b82 */ /* 0x000ea20000000800 */
[----:B------:R-:W-:Y:S01]  /*19920*/  UIMAD.WIDE.U32 UR4, UR4, UR5, URZ ;  /* 0x00000005040472a5 */ /* 0x000fe2000f8e003f */
[----:B------:R-:W-:-:S05]  /*19930*/  PRMT R0, RZ, 0x7610, R0 ;  /* 0x00007610ff007816 */ /* 0x000fca0000000000 */
[----:B--2---:R-:W-:-:S04]  /*19940*/  IMAD.WIDE.U32 R2, R5, UR4, R2 ;  /* 0x0000000405027c25 */ /* 0x004fc8000f8e0002 */
[----:B------:R-:W-:Y:S01]  /*19950*/  IMAD R5, R5, UR5, RZ ;  /* 0x0000000505057c24 */ /* 0x000fe2000f8e02ff */
[----:B------:R-:W-:Y:S01]  /*19960*/  ULDC.64 UR4, c[0x0][0x650] ;  /* 0x0001940000047ab9 */ /* 0x000fe20000000a00 */
[----:B------:R-:W-:Y:S01]  /*19970*/  IMAD.MOV.U32 R6, RZ, RZ, R2 ;  /* 0x000000ffff067224 */ /* 0x000fe200078e0002 */
[----:B------:R-:W-:Y:S01]  /*19980*/  ISETP.GE.U32.AND P0, PT, R2, UR4, PT ;  /* 0x0000000402007c0c */ /* 0x000fe2000bf06070 */
[----:B------:R-:W-:Y:S01]  /*19990*/  IMAD.IADD R4, R3, 0x1, R5 ;  /* 0x0000000103047824 */ /* 0x000fe200078e0205 */
[----:B------:R-:W-:Y:S02]  /*199a0*/  UMOV UR4, 0xffffffff ;  /* 0xffffffff00047882 */ /* 0x000fe40000000000 */
[----:B------:R-:W-:Y:S02]  /*199b0*/  IMAD.U32 R3, RZ, RZ, UR4 ;  /* 0x00000004ff037e24 */ /* 0x000fe4000f8e00ff */
[----:B------:R-:W-:Y:S01]  /*199c0*/  ISETP.GE.U32.AND.EX P0, PT, R4, UR5, PT, P0 ;  /* 0x0000000504007c0c */ /* 0x000fe2000bf06100 */
[----:B------:R-:W-:Y:S01]  /*199d0*/  UMOV UR5, 0xffffffff ;  /* 0xffffffff00057882 */ /* 0x000fe20000000000 */
[----:B------:R0:W-:Y:S01]  /*199e0*/  STL [R1+0x28c], R4 ;  /* 0x00028c0401007387 */ /* 0x0001e20000100800 */
[----:B------:R-:W-:-:S03]  /*199f0*/  IMAD.U32 R2, RZ, RZ, UR5 ;  /* 0x00000005ff027e24 */ /* 0x000fc6000f8e00ff */
[----:B------:R0:W-:Y:S04]  /*19a00*/  STL [R1+0x290], R6 ;  /* 0x0002900601007387 */ /* 0x0001e80000100800 */
[----:B------:R0:W-:Y:S04]  /*19a10*/  STL [R1+0x294], R3 ;  /* 0x0002940301007387 */ /* 0x0001e80000100800 */
[----:B------:R0:W-:Y:S01]  /*19a20*/  STL [R1+0x268], R2 ;  /* 0x0002680201007387 */ /* 0x0001e20000100800 */
[----:B------:R-:W-:Y:S05]  /*19a30*/  @P0 BRA `(.L_x_66) ;  /* 0x0000000400a00947 */ /* 0x000fea0003800000 */
[----:B------:R-:W2:Y:S01]  /*19a40*/  S2UR UR7, SR_CTAID.X ;  /* 0x00000000000779c3 */ /* 0x000ea20000002500 */
[----:B------:R-:W-:Y:S01]  /*19a50*/  ULDC.64 UR12, c[0x0][0x628] ;  /* 0x00018a00000c7ab9 */ /* 0x000fe20000000a00 */
[----:B------:R-:W-:Y:S01]  /*19a60*/  ULDC UR4, c[0x0][0x150] ;  /* 0x0000540000047ab9 */ /* 0x000fe20000000800 */
[----:B------:R-:W-:Y:S01]  /*19a70*/  ISETP.NE.U32.AND P0, PT, RZ, UR12, PT ;  /* 0x0000000cff007c0c */ /* 0x000fe2000bf05070 */
[----:B------:R-:W-:Y:S01]  /*19a80*/  ULDC UR15, c[0x0][0x630] ;  /* 0x00018c00000f7ab9 */ /* 0x000fe20000000800 */
[----:B------:R-:W-:Y:S01]  /*19a90*/  R2UR UR16, R6 ;  /* 0x00000000061072ca */ /* 0x000fe200000e0000 */
[----:B------:R-:W-:Y:S01]  /*19aa0*/  ULDC UR18, c[0x0][0x154] ;  /* 0x0000550000127ab9 */ /* 0x000fe20000000800 */
[----:B------:R-:W-:Y:S01]  /*19ab0*/  ISETP.NE.AND.EX P0, PT, RZ, UR13, PT, P0 ;  /* 0x0000000dff007c0c */ /* 0x000fe2000bf05300 */
[----:B------:R-:W3:Y:S01]  /*19ac0*/  S2UR UR19, SR_CTAID.Y ;  /* 0x00000000001379c3 */ /* 0x000ee20000002600 */
[----:B------:R-:W-:Y:S02]  /*19ad0*/  R2UR UR17, R4 ;  /* 0x00000000041172ca */ /* 0x000fe400000e0000 */
[----:B------:R-:W-:-:S02]  /*19ae0*/  R2UR UR10, R6 ;  /* 0x00000000060a72ca */ /* 0x000fc400000e0000 */
[----:B------:R-:W-:Y:S02]  /*19af0*/  R2UR UR11, R4 ;  /* 0x00000000040b72ca */ /* 0x000fe400000e0000 */
[----:B--2---:R-:W-:-:S05]  /*19b00*/  I2FP.F32.U32 R0, UR7 ;  /* 0x0000000700007c45 */ /* 0x004fca0008201000 */
[----:B------:R-:W-:-:S04]  /*19b10*/  FMUL R0, R0, UR4 ;  /* 0x0000000400007c20 */ /* 0x000fc80008400000 */
[----:B0-----:R0:W2:Y:S01]  /*19b20*/  F2I.U32.TRUNC.NTZ R2, R0 ;  /* 0x0000000000027305 */ /* 0x0010a2000020f000 */
[----:B---3--:R-:W-:Y:S05]  /*19b30*/  @!P0 BRA `(.L_x_67) ;  /* 0x0000000000308947 */ /* 0x008fea0003800000 */
        /* <DEDUP_REMOVED lines=12> */
.L_x_67:
[----:B------:R-:W-:Y:S01]  /*19c00*/  USHF.R.U64 UR6, UR10, UR15, UR11 ;  /* 0x0000000f0a067299 */ /* 0x000fe2000800120b */
[----:B0-----:R-:W-:Y:S01]  /*19c10*/  I2FP.F32.U32 R0, UR19 ;  /* 0x0000001300007c45 */ /* 0x001fe20008201000 */
[----:B------:R-:W-:Y:S01]  /*19c20*/  USHF.R.U32.HI UR4, URZ, UR15, UR11 ;  /* 0x0000000f3f047299 */ /* 0x000fe2000801160b */
[----:B--2---:R-:W-:Y:S01]  /*19c30*/  R2UR UR14, R2 ;  /* 0x00000000020e72ca */ /* 0x004fe200000e0000 */
[----:B------:R-:W-:Y:S02]  /*19c40*/  UIADD3 UR9, UP0, URZ, -UR6, URZ ;  /* 0x800000063f097290 */ /* 0x000fe4000ff1e03f */
[----:B------:R-:W-:Y:S01]  /*19c50*/  FMUL R0, R0, UR18 ;  /* 0x0000001200007c20 */ /* 0x000fe20008400000 */
[----:B------:R-:W-:Y:S01]  /*19c60*/  ULDC.64 UR12, c[0x0][0x620] ;  /* 0x00018800000c7ab9 */ /* 0x000fe20000000a00 */
[----:B------:R-:W-:Y:S01]  /*19c70*/  UIADD3.X UR4, URZ, ~UR4, URZ, UP0, !UPT ;  /* 0x800000043f047290 */ /* 0x000fe200087fe43f */
[----:B------:R-:W-:Y:S01]  /*19c80*/  UMOV UR10, UR16 ;  /* 0x00000010000a7c82 */ /* 0x000fe20008000000 */
[----:B------:R-:W-:-:S02]  /*19c90*/  UMOV UR11, UR17 ;  /* 0x00000011000b7c82 */ /* 0x000fc40008000000 */
[----:B------:R-:W-:Y:S01]  /*19ca0*/  UIMAD UR4, UR4, UR12, URZ ;  /* 0x0000000c040472a4 */ /* 0x000fe2000f8e023f */
[----:B------:R-:W0:Y:S01]  /*19cb0*/  F2I.U32.TRUNC.NTZ R0, R0 ;  /* 0x0000000000007305 */ /* 0x000e22000020f000 */
[----:B------:R-:W-:Y:S02]  /*19cc0*/  UIMAD.WIDE.U32 UR10, UR9, UR12, UR10 ;  /* 0x0000000c090a72a5 */ /* 0x000fe4000f8e000a */
[----:B------:R-:W-:Y:S01]  /*19cd0*/  UIMAD UR9, UR9, UR13, UR4 ;  /* 0x0000000d090972a4 */ /* 0x000fe2000f8e0204 */
[----:B------:R-:W-:Y:S01]  /*19ce0*/  ULDC UR12, c[0x0][0x618] ;  /* 0x00018600000c7ab9 */ /* 0x000fe20000000800 */
[----:B------:R-:W-:Y:S02]  /*19cf0*/  ULDC UR22, c[0x0][0x658] ;  /* 0x0001960000167ab9 */ /* 0x000fe40000000800 */
[----:B------:R-:W-:Y:S01]  /*19d00*/  UIADD3 UR9, UR11, UR9, URZ ;  /* 0x000000090b097290 */ /* 0x000fe2000fffe03f */
[----:B------:R-:W-:Y:S01]  /*19d10*/  UMOV UR16, 0xffffffff ;  /* 0xffffffff00107882 */ /* 0x000fe20000000000 */
[----:B------:R-:W-:Y:S01]  /*19d20*/  ULDC.64 UR4, c[0x0][0x640] ;  /* 0x0001900000047ab9 */ /* 0x000fe20000000a00 */
[----:B------:R-:W-:Y:S01]  /*19d30*/  USHF.L.U32 UR16, UR16, UR22, URZ ;  /* 0x0000001610107299 */ /* 0x000fe2000800063f */
[----:B------:R-:W-:Y:S01]  /*19d40*/  ISETP.NE.U32.AND P0, PT, RZ, UR4, PT ;  /* 0x00000004ff007c0c */ /* 0x000fe2000bf05070 */
[----:B------:R-:W-:-:S02]  /*19d50*/  USHF.R.U64 UR17, UR10, UR12, UR9 ;  /* 0x0000000c0a117299 */ /* 0x000fc40008001209 */
[----:B------:R-:W-:Y:S01]  /*19d60*/  USHF.R.U32.HI UR9, URZ, UR12, UR9 ;  /* 0x0000000c3f097299 */ /* 0x000fe20008011609 */
[----:B0-----:R-:W-:Y:S01]  /*19d70*/  R2UR UR15, R0 ;  /* 0x00000000000f72ca */ /* 0x001fe200000e0000 */
[----:B------:R-:W-:Y:S01]  /*19d80*/  ULDC UR18, c[0x0][0x608] ;  /* 0x0001820000127ab9 */ /* 0x000fe20000000800 */
[----:B------:R-:W-:Y:S01]  /*19d90*/  ULOP3.LUT UR23, URZ, UR16, URZ, 0x33, !UPT ;  /* 0x000000103f177292 */ /* 0x000fe2000f8e333f */
[----:B------:R-:W-:Y:S01]  /*19da0*/  ISETP.NE.AND.EX P0, PT, RZ, UR5, PT, P0 ;  /* 0x00000005ff007c0c */ /* 0x000fe2000bf05300 */
[----:B------:R-:W-:Y:S02]  /*19db0*/  USHF.R.U64 UR16, UR17, UR18, UR9 ;  /* 0x0000001211107299 */ /* 0x000fe40008001209 */
[----:B------:R-:W-:Y:S02]  /*19dc0*/  USHF.R.U32.HI UR9, URZ, UR18, UR9 ;  /* 0x000000123f097299 */ /* 0x000fe40008011609 */
[----:B------:R-:W-:Y:S02]  /*19dd0*/  UIADD3 UR14, -UR14, URZ, URZ ;  /* 0x0000003f0e0e7290 */ /* 0x000fe4000fffe13f */
[----:B------:R-:W-:Y:S01]  /*19de0*/  USHF.R.U64 UR18, UR16, UR22, UR9 ;  /* 0x0000001610127299 */ /* 0x000fe20008001209 */
[----:B------:R-:W-:Y:S01]  /*19df0*/  UMOV UR20, 0x1 ;  /* 0x0000000100147882 */ /* 0x000fe20000000000 */
[----:B------:R-:W-:Y:S01]  /*19e00*/  ULDC UR13, c[0x0][0x144] ;  /* 0x00005100000d7ab9 */ /* 0x000fe20000000800 */
[----:B------:R-:W-:Y:S01]  /*19e10*/  ULDC UR8, c[0x0][0x600] ;  /* 0x0001800000087ab9 */ /* 0x000fe20000000800 */
[----:B------:R-:W-:-:S02]  /*19e20*/  USHF.L.U32 UR26, UR20, UR22, URZ ;  /* 0x00000016141a7299 */ /* 0x000fc4000800063f */
[----:B------:R-:W-:Y:S02]  /*19e30*/  USHF.R.U32.HI UR9, URZ, UR22, UR9 ;  /* 0x000000163f097299 */ /* 0x000fe40008011609 */
[----:B------:R-:W-:Y:S02]  /*19e40*/  UIMAD UR22, UR13, UR14, UR7 ;  /* 0x0000000e0d1672a4 */ /* 0x000fe4000f8e0207 */
[----:B------:R-:W-:Y:S02]  /*19e50*/  UIADD3 UR21, UR8, -0x1, URZ ;  /* 0xffffffff08157890 */ /* 0x000fe4000fffe03f */
[----:B------:R-:W-:Y:S01]  /*19e60*/  UIADD3 UR20, -UR15, URZ, URZ ;  /* 0x0000003f0f147290 */ /* 0x000fe2000fffe13f */
[----:B------:R-:W-:Y:S01]  /*19e70*/  ULDC UR27, c[0x0][0x148] ;  /* 0x00005200001b7ab9 */ /* 0x000fe20000000800 */
[----:B------:R-:W-:Y:S01]  /*19e80*/  ULDC UR24, c[0x0][0x648] ;  /* 0x0001920000187ab9 */ /* 0x000fe20000000800 */
[----:B------:R-:W-:Y:S01]  /*19e90*/  ULDC UR25, c[0x0][0x638] ;  /* 0x00018e0000197ab9 */ /* 0x000fe20000000800 */
[----:B------:R-:W-:Y:S01]  /*19ea0*/  UMOV UR7, UR18 ;  /* 0x0000001200077c82 */ /* 0x000fe20008000000 */
[----:B------:R-:W-:Y:S07]  /*19eb0*/  @!P0 BRA `(.L_x_68) ;  /* 0x0000000000308947 */ /* 0x000fee0003800000 */
        /* <DEDUP_REMOVED lines=12> */
.L_x_68:
[----:B------:R-:W2:Y:S01]  /*19f80*/  LDL R0, [R1+0x2a4] ;  /* 0x0002a40001007983 */ /* 0x000ea20000100800 */
[----:B------:R-:W-:Y:S01]  /*19f90*/  ULOP3.LUT UR17, UR17, UR21, URZ, 0xc0, !UPT ;  /* 0x0000001511117292 */ /* 0x000fe2000f8ec03f */
[----:B--2---:R-:W-:Y:S01]  /*19fa0*/  R2UR UR4, R0 ;  /* 0x00000000000472ca */ /* 0x004fe200000e0000 */
[----:B------:R-:W-:-:S12]  /*19fb0*/  IMAD.MOV.U32 R0, RZ, RZ, 0x1 ;  /* 0x00000001ff007424 */ /* 0x000fd800078e00ff */
[----:B------:R-:W-:Y:S02]  /*19fc0*/  UISETP.NE.AND UP0, UPT, UR4, URZ, UPT ;  /* 0x0000003f0400728c */ /* 0x000fe4000bf05270 */
[----:B------:R-:W-:Y:S02]  /*19fd0*/  USHF.R.U64 UR4, UR7, UR24, UR9 ;  /* 0x0000001807047299 */ /* 0x000fe40008001209 */
[----:B------:R-:W-:Y:S02]  /*19fe0*/  ULOP3.LUT UR7, UR16, UR23, URZ, 0xc0, !UPT ;  /* 0x0000001710077292 */ /* 0x000fe4000f8ec03f */
[----:B------:R-:W-:Y:S02]  /*19ff0*/  UIADD3 UR5, -UR4, URZ, URZ ;  /* 0x0000003f04057290 */ /* 0x000fe4000fffe13f */
[----:B------:R-:W-:Y:S02]  /*1a000*/  UIMAD UR7, UR26, UR4, UR7 ;  /* 0x000000041a0772a4 */ /* 0x000fe4000f8e0207 */
[----:B------:R-:W-:-:S02]  /*1a010*/  UIMAD UR4, UR5, UR25, UR18 ;  /* 0x00000019050472a4 */ /* 0x000fc4000f8e0212 */
[----:B------:R-:W-:Y:S01]  /*1a020*/  @UP0 UIMAD UR22, UR27, UR20, UR19 ;  /* 0x000000141b1602a4 */ /* 0x000fe2000f8e0213 */
[----:B------:R-:W-:Y:S01]  /*1a030*/  ULDC UR5, c[0x0][0x610] ;  /* 0x0001840000057ab9 */ /* 0x000fe20000000800 */
[----:B------:R-:W-:Y:S02]  /*1a040*/  UIMAD UR4, UR4, UR8, UR17 ;  /* 0x00000008040472a4 */ /* 0x000fe4000f8e0211 */
[----:B------:R-:W-:-:S04]  /*1a050*/  UIMAD UR7, UR7, UR5, UR22 ;  /* 0x00000005070772a4 */ /* 0x000fc8000f8e0216 */
[----:B------:R-:W-:Y:S02]  /*1a060*/  USEL UR5, UR4, UR7, !UP0 ;  /* 0x0000000704057287 */ /* 0x000fe4000c000000 */
[----:B------:R-:W-:-:S04]  /*1a070*/  USEL UR7, UR7, UR4, !UP0 ;  /* 0x0000000407077287 */ /* 0x000fc8000c000000 */
[----:B------:R-:W-:-:S05]  /*1a080*/  IMAD.U32 R2, RZ, RZ, UR5 ;  /* 0x00000005ff027e24 */ /* 0x000fca000f8e00ff */
[----:B------:R0:W-:Y:S02]  /*1a090*/  STL [R1+0x268], R2 ;  /* 0x0002680201007387 */ /* 0x0001e40000100800 */
[----:B0-----:R-:W-:-:S05]  /*1a0a0*/  IMAD.U32 R2, RZ, RZ, UR6 ;  /* 0x00000006ff027e24 */ /* 0x001fca000f8e00ff */
[----:B------:R2:W-:Y:S02]  /*1a0b0*/  STL [R1+0x294], R2 ;  /* 0x0002940201007387 */ /* 0x0005e40000100800 */
.L_x_66:
[----:B------:R-:W-:Y:S01]  /*1a0c0*/  LOP3.LUT P0, RZ, R0, 0xff, RZ, 0xc0, !PT ;  /* 0x000000ff00ff7812 */ /* 0x000fe2000780c0ff */
[----:B------:R-:W-:-:S05]  /*1a0d0*/  IMAD.U32 R0, RZ, RZ, UR7 ;  /* 0x00000007ff007e24 */ /* 0x000fca000f8e00ff */
[----:B------:R3:W-:Y:S07]  /*1a0e0*/  STL [R1+0x270], R0 ;  /* 0x0002700001007387 */ /* 0x0007ee0000100800 */
[----:B------:R-:W-:Y:S05]  /*1a0f0*/  @P0 BRA `(.L_x_69) ;  /* 0xfffffe7400780947 */ /* 0x000fea000383ffff */
[----:B------:R-:W-:Y:S05]  /*1a100*/  EXIT ;  /* 0x000000000000794d */ /* 0x000fea0003800000 */
.L_x_8:
[----:B------:R-:W2:Y:S01]  /*1a110*/  LDL R5, [R1+0x290] ;  /* 0x0002900001057983 */ /* 0x000ea20000100800 */
[----:B------:R-:W-:-:S03]  /*1a120*/  ULDC.64 UR4, c[0x0][0x650] ;  /* 0x0001940000047ab9 */ /* 0x000fc60000000a00 */
[----:B------:R-:W3:Y:S01]  /*1a130*/  LDL R4, [R1+0x28c] ;  /* 0x00028c0001047983 */ /* 0x000ee20000100800 */
[----:B0-----:R-:W-:Y:S01]  /*1a140*/  PRMT R0, RZ, 0x7610, R0 ;  /* 0x00007610ff007816 */ /* 0x001fe20000000000 */
[----:B------:R-:W-:Y:S02]  /*1a150*/  IMAD.MOV.U32 R2, RZ, RZ, -0x1 ;  /* 0xffffffffff027424 */ /* 0x000fe400078e00ff */
[----:B------:R-:W-:Y:S02]  /*1a160*/  IMAD.MOV.U32 R3, RZ, RZ, -0x1 ;  /* 0xffffffffff037424 */ /* 0x000fe400078e00ff */
[----:B------:R-:W-:Y:S01]  /*1a170*/  IMAD.MOV.U32 R10, RZ, RZ, -0x1 ;  /* 0xffffffffff0a7424 */ /* 0x000fe200078e00ff */
[----:B--2---:R-:W-:-:S04]  /*1a180*/  ISETP.GE.U32.AND P0, PT, R5, UR4, PT ;  /* 0x0000000405007c0c */ /* 0x004fc8000bf06070 */
[----:B---3--:R-:W-:-:S13]  /*1a190*/  ISETP.GE.U32.AND.EX P0, PT, R4, UR5, PT, P0 ;  /* 0x0000000504007c0c */ /* 0x008fda000bf06100 */
        /* <DEDUP_REMOVED lines=21> */
.L_x_71:
[----:B------:R-:W2:Y:S01]  /*1a2f0*/  LDL R0, [R1+0x2a4] ;  /* 0x0002a40001007983 */ /* 0x000ea20000100800 */
[----:B------:R-:W-:Y:S01]  /*1a300*/  R2UR UR7, R4 ;  /* 0x00000000040772ca */ /* 0x000fe200000e0000 */
[----:B------:R-:W-:Y:S01]  /*1a310*/  USHF.R.U32.HI UR5, URZ, UR19, UR15 ;  /* 0x000000133f057299 */ /* 0x000fe2000801160f */
[----:B------:R-:W-:Y:S01]  /*1a320*/  UMOV UR6, UR20 ;  /* 0x0000001400067c82 */ /* 0x000fe20008000000 */
[----:B------:R-:W-:Y:S01]  /*1a330*/  ULDC UR22, c[0x0][0x658] ;  /* 0x0001960000167ab9 */ /* 0x000fe20000000800 */
[----:B------:R-:W-:Y:S01]  /*1a340*/  ULDC UR20, c[0x0][0x600] ;  /* 0x0001800000147ab9 */ /* 0x000fe20000000800 */
[----:B------:R-:W-:Y:S01]  /*1a350*/  ULDC UR23, c[0x0][0x648] ;  /* 0x0001920000177ab9 */ /* 0x000fe20000000800 */
[----:B------:R-:W-:Y:S01]  /*1a360*/  UIADD3 UR21, UR20, -0x1, URZ ;  /* 0xffffffff14157890 */ /* 0x000fe2000fffe03f */
[----:B------:R-:W-:Y:S01]  /*1a370*/  ULDC UR24, c[0x0][0x638] ;  /* 0x00018e0000187ab9 */ /* 0x000fe20000000800 */
[----:B------:R-:W-:Y:S01]  /*1a380*/  UMOV UR25, 0x1 ;  /* 0x0000000100197882 */ /* 0x000fe20000000000 */
[----:B--2---:R-:W-:-:S13]  /*1a390*/  R2UR UR4, R0 ;  /* 0x00000000000472ca */ /* 0x004fda00000e0000 */
[----:B------:R-:W-:Y:S02]  /*1a3a0*/  UISETP.NE.AND UP1, UPT, UR4, URZ, UPT ;  /* 0x0000003f0400728c */ /* 0x000fe4000bf25270 */
[----:B------:R-:W-:-:S03]  /*1a3b0*/  USHF.R.U64 UR4, UR14, UR19, UR15 ;  /* 0x000000130e047299 */ /* 0x000fc6000800120f */
[----:B------:R-:W-:Y:S01]  /*1a3c0*/  ULDC.64 UR14, c[0x0][0x620] ;  /* 0x00018800000e7ab9 */ /* 0x000fe20000000a00 */
[----:B------:R-:W-:-:S04]  /*1a3d0*/  UIADD3 UR13, UP0, URZ, -UR4, URZ ;  /* 0x800000043f0d7290 */ /* 0x000fc8000ff1e03f */
[----:B------:R-:W-:Y:S02]  /*1a3e0*/  UIADD3.X UR5, URZ, ~UR5, URZ, UP0, !UPT ;  /* 0x800000053f057290 */ /* 0x000fe400087fe43f */
[----:B------:R-:W-:Y:S02]  /*1a3f0*/  UIMAD.WIDE.U32 UR6, UR13, UR14, UR6 ;  /* 0x0000000e0d0672a5 */ /* 0x000fe4000f8e0006 */
[----:B------:R-:W-:Y:S02]  /*1a400*/  UIMAD UR5, UR5, UR14, URZ ;  /* 0x0000000e050572a4 */ /* 0x000fe4000f8e023f */
[----:B------:R-:W-:Y:S02]  /*1a410*/  @UP1 UIMAD UR8, UR11, UR12, UR10 ;  /* 0x0000000c0b0812a4 */ /* 0x000fe4000f8e020a */
[----:B------:R-:W-:Y:S01]  /*1a420*/  UIMAD UR5, UR13, UR15, UR5 ;  /* 0x0000000f0d0572a4 */ /* 0x000fe2000f8e0205 */
[----:B------:R-:W-:Y:S02]  /*1a430*/  ULDC UR14, c[0x0][0x608] ;  /* 0x00018200000e7ab9 */ /* 0x000fe40000000800 */
[----:B------:R-:W-:Y:S01]  /*1a440*/  ULDC UR13, c[0x0][0x618] ;  /* 0x00018600000d7ab9 */ /* 0x000fe20000000800 */
[----:B------:R-:W-:Y:S01]  /*1a450*/  UIADD3 UR5, UR7, UR5, URZ ;  /* 0x0000000507057290 */ /* 0x000fe2000fffe03f */
[----:B------:R-:W-:-:S03]  /*1a460*/  UMOV UR10, 0xffffffff ;  /* 0xffffffff000a7882 */ /* 0x000fc60000000000 */
[----:B------:R-:W-:Y:S02]  /*1a470*/  USHF.R.U64 UR17, UR6, UR13, UR5 ;  /* 0x0000000d06117299 */ /* 0x000fe40008001205 */
[----:B------:R-:W-:Y:S01]  /*1a480*/  USHF.R.U32.HI UR5, URZ, UR13, UR5 ;  /* 0x0000000d3f057299 */ /* 0x000fe20008011605 */
[----:B------:R-:W-:Y:S01]  /*1a490*/  ULDC.64 UR6, c[0x0][0x640] ;  /* 0x0001900000067ab9 */ /* 0x000fe20000000a00 */
[----:B------:R-:W-:Y:S01]  /*1a4a0*/  USHF.L.U32 UR11, UR10, UR22, URZ ;  /* 0x000000160a0b7299 */ /* 0x000fe2000800063f */
[----:B------:R-:W-:Y:S01]  /*1a4b0*/  ISETP.NE.U32.AND P0, PT, RZ, UR6, PT ;  /* 0x00000006ff007c0c */ /* 0x000fe2000bf05070 */
[----:B------:R-:W-:Y:S02]  /*1a4c0*/  USHF.R.U64 UR18, UR17, UR14, UR5 ;  /* 0x0000000e11127299 */ /* 0x000fe40008001205 */
[----:B------:R-:W-:Y:S01]  /*1a4d0*/  USHF.R.U32.HI UR5, URZ, UR14, UR5 ;  /* 0x0000000e3f057299 */ /* 0x000fe20008011605 */
[----:B------:R-:W-:Y:S01]  /*1a4e0*/  ISETP.NE.AND.EX P0, PT, RZ, UR7, PT, P0 ;  /* 0x00000007ff007c0c */ /* 0x000fe2000bf05300 */
[----:B------:R-:W-:-:S02]  /*1a4f0*/  ULOP3.LUT UR26, URZ, UR11, URZ, 0x33, !UPT ;  /* 0x0000000b3f1a7292 */ /* 0x000fc4000f8e333f */
[----:B------:R-:W-:Y:S02]  /*1a500*/  USHF.R.U64 UR19, UR18, UR22, UR5 ;  /* 0x0000001612137299 */ /* 0x000fe40008001205 */
[----:B------:R-:W-:-:S05]  /*1a510*/  USHF.R.U32.HI UR10, URZ, UR22, UR5 ;  /* 0x000000163f0a7299 */ /* 0x000fca0008011605 */
[----:B------:R-:W-:-:S03]  /*1a520*/  UMOV UR5, UR19 ;  /* 0x0000001300057c82 */ /* 0x000fc60008000000 */
[----:B------:R-:W-:Y:S05]  /*1a530*/  @!P0 BRA `(.L_x_72) ;  /* 0x0000000000308947 */ /* 0x000fea0003800000 */
        /* <DEDUP_REMOVED lines=12> */
.L_x_72:
[----:B------:R-:W-:Y:S01]  /*1a600*/  R2UR UR6, R0 ;  /* 0x00000000000672ca */ /* 0x000fe200000e0000 */
[----:B------:R-:W-:Y:S01]  /*1a610*/  USHF.L.U32 UR25, UR25, UR22, URZ ;  /* 0x0000001619197299 */ /* 0x000fe2000800063f */
[----:B------:R-:W-:Y:S01]  /*1a620*/  IMAD.MOV.U32 R0, RZ, RZ, 0x1 ;  /* 0x00000001ff007424 */ /* 0x000fe200078e00ff */
[----:B------:R-:W-:Y:S01]  /*1a630*/  ULOP3.LUT UR17, UR17, UR21, URZ, 0xc0, !UPT ;  /* 0x0000001511117292 */ /* 0x000fe2000f8ec03f */
[----:B------:R-:W-:-:S09]  /*1a640*/  IMAD.U32 R10, RZ, RZ, UR4 ;  /* 0x00000004ff0a7e24 */ /* 0x000fd2000f8e00ff */
[----:B------:R-:W-:Y:S02]  /*1a650*/  UISETP.NE.AND UP0, UPT, UR6, URZ, UPT ;  /* 0x0000003f0600728c */ /* 0x000fe4000bf05270 */
[----:B------:R-:W-:Y:S02]  /*1a660*/  USHF.R.U64 UR6, UR5, UR23, UR10 ;  /* 0x0000001705067299 */ /* 0x000fe4000800120a */
[----:B------:R-:W-:Y:S02]  /*1a670*/  ULOP3.LUT UR5, UR18, UR26, URZ, 0xc0, !UPT ;  /* 0x0000001a12057292 */ /* 0x000fe4000f8ec03f */
[----:B------:R-:W-:Y:S02]  /*1a680*/  UIADD3 UR7, -UR6, URZ, URZ ;  /* 0x0000003f06077290 */ /* 0x000fe4000fffe13f */
[----:B------:R-:W-:Y:S02]  /*1a690*/  UIMAD UR6, UR25, UR6, UR5 ;  /* 0x00000006190672a4 */ /* 0x000fe4000f8e0205 */
[----:B------:R-:W-:-:S03]  /*1a6a0*/  UIMAD UR5, UR7, UR24, UR19 ;  /* 0x00000018070572a4 */ /* 0x000fc6000f8e0213 */
[----:B------:R-:W-:Y:S01]  /*1a6b0*/  ULDC UR7, c[0x0][0x610] ;  /* 0x0001840000077ab9 */ /* 0x000fe20000000800 */
[----:B------:R-:W-:Y:S02]  /*1a6c0*/  UIMAD UR5, UR5, UR20, UR17 ;  /* 0x00000014050572a4 */ /* 0x000fe4000f8e0211 */
[----:B------:R-:W-:-:S04]  /*1a6d0*/  UIMAD UR8, UR6, UR7, UR8 ;  /* 0x00000007060872a4 */ /* 0x000fc8000f8e0208 */
[----:B------:R-:W-:Y:S02]  /*1a6e0*/  USEL UR6, UR5, UR8, !UP0 ;  /* 0x0000000805067287 */ /* 0x000fe4000c000000 */
[----:B------:R-:W-:-:S04]  /*1a6f0*/  USEL UR8, UR8, UR5, !UP0 ;  /* 0x0000000508087287 */ /* 0x000fc8000c000000 */
[----:B------:R-:W-:Y:S02]  /*1a700*/  IMAD.U32 R3, RZ, RZ, UR6 ;  /* 0x00000006ff037e24 */ /* 0x000fe4000f8e00ff */
[----:B------:R-:W-:-:S07]  /*1a710*/  IMAD.U32 R2, RZ, RZ, UR8 ;  /* 0x00000008ff027e24 */ /* 0x000fce000f8e00ff */
.L_x_70:
[----:B------:R-:W-:-:S08]  /*1a720*/  NOP ;  /* 0x0000000000007918 */ /* 0x000fd00000000000 */
[----:B-1----:R-:W0:-:S00]  /*1a730*/  USETMAXREG.DEALLOC.CTAPOOL 0x18 ;  /* 0x00000018000079c8 */ /* 0x002e0000080e0500 */
[----:B------:R-:W-:-:S13]  /*1a740*/  ISETP.NE.AND P0, PT, RZ, UR9, PT ;  /* 0x00000009ff007c0c */ /* 0x000fda000bf05270 */
[----:B------:R-:W-:Y:S05]  /*1a750*/  @P0 EXIT ;  /* 0x000000000000094d */ /* 0x000fea0003800000 */
[----:B0-----:R-:W-:Y:S01]  /*1a760*/  LOP3.LUT P0, RZ, R0, 0xff, RZ, 0xc0, !PT ;  /* 0x000000ff00ff7812 */ /* 0x001fe2000780c0ff */
[----:B------:R-:W-:Y:S02]  /*1a770*/  IMAD.MOV.U32 R6, RZ, RZ, 0x1 ;  /* 0x00000001ff067424 */ /* 0x000fe400078e00ff */
[----:B------:R-:W-:-:S10]  /*1a780*/  IMAD.MOV.U32 R7, RZ, RZ, RZ ;  /* 0x000000ffff077224 */ /* 0x000fd400078e00ff */
[----:B------:R-:W-:Y:S05]  /*1a790*/  @!P0 BRA `(.L_x_73) ;  /* 0x0000000c007c8947 */ /* 0x000fea0003800000 */
[----:B------:R-:W2:Y:S01]  /*1a7a0*/  LDL R4, [R1+0x27c] ;  /* 0x00027c0001047983 */ /* 0x000ea20000100800 */
[----:B------:R-:W0:Y:S01]  /*1a7b0*/  LDC R0, c[0x0][0x28c] ;  /* 0x0000a300ff007b82 */ /* 0x000e220000000800 */
[----:B------:R-:W-:Y:S01]  /*1a7c0*/  ULDC UR8, c[0x0][0xc] ;  /* 0x0000030000087ab9 */ /* 0x000fe20000000800 */
[----:B------:R-:W-:Y:S01]  /*1a7d0*/  ULDC UR5, c[0x0][0x658] ;  /* 0x0001960000057ab9 */ /* 0x000fe20000000800 */
[----:B------:R-:W1:Y:S01]  /*1a7e0*/  S2R R8, SR_CgaCtaId ;  /* 0x0000000000087919 */ /* 0x000e620000008800 */
[----:B------:R-:W-:Y:S01]  /*1a7f0*/  UMOV UR6, 0xffffffff ;  /* 0xffffffff00067882 */ /* 0x000fe20000000000 */
[----:B------:R-:W-:Y:S01]  /*1a800*/  UMOV UR7, 0x1 ;  /* 0x0000000100077882 */ /* 0x000fe20000000000 */
[----:B------:R-:W-:Y:S01]  /*1a810*/  USHF.L.U32 UR6, UR6, UR5, URZ ;  /* 0x0000000506067299 */ /* 0x000fe2000800063f */
[----:B------:R-:W-:Y:S01]  /*1a820*/  BSSY B0, `(.L_x_73) ;  /* 0x00000d6000007945 */ /* 0x000fe20003800000 */
[----:B------:R-:W-:Y:S01]  /*1a830*/  USHF.L.U32 UR5, UR7, UR5, URZ ;  /* 0x0000000507057299 */ /* 0x000fe2000800063f */
[----:B------:R-:W-:Y:S01]  /*1a840*/  IMAD.MOV.U32 R11, RZ, RZ, 0x1 ;  /* 0x00000001ff0b7424 */ /* 0x000fe200078e00ff */
[----:B------:R-:W-:Y:S01]  /*1a850*/  ULDC UR4, c[0x0][0x600] ;  /* 0x0001800000047ab9 */ /* 0x000fe20000000800 */
[----:B------:R-:W-:Y:S01]  /*1a860*/  IMAD.MOV.U32 R6, RZ, RZ, 0x1 ;  /* 0x00000001ff067424 */ /* 0x000fe200078e00ff */
[----:B------:R-:W-:Y:S01]  /*1a870*/  UIADD3 UR4, UR4, -0x1, URZ ;  /* 0xffffffff04047890 */ /* 0x000fe2000fffe03f */
[----:B------:R-:W-:Y:S01]  /*1a880*/  IMAD.MOV.U32 R7, RZ, RZ, RZ ;  /* 0x000000ffff077224 */ /* 0x000fe200078e00ff */
[----:B------:R-:W-:Y:S01]  /*1a890*/  ULOP3.LUT UR6, URZ, UR6, URZ, 0x33, !UPT ;  /* 0x000000063f067292 */ /* 0x000fe2000f8e333f */
[----:B------:R-:W-:Y:S01]  /*1a8a0*/  ULDC.64 UR22, c[0x0][0x198] ;  /* 0x0000660000167ab9 */ /* 0x000fe20000000a00 */
[----:B0-----:R-:W-:-:S05]  /*1a8b0*/  VIADD R0, R0, 0x1f ;  /* 0x0000001f00007836 */ /* 0x001fca0000000000 */
[----:B------:R-:W-:-:S04]  /*1a8c0*/  SHF.R.S32.HI R5, RZ, 0x1f, R0 ;  /* 0x0000001fff057819 */ /* 0x000fc80000011400 */
[----:B------:R-:W-:Y:S01]  /*1a8d0*/  LEA.HI R0, R5, R0, RZ, 0x5 ;  /* 0x0000000005007211 */ /* 0x000fe200078f28ff */
[----:B------:R-:W-:Y:S01]  /*1a8e0*/  IMAD.MOV.U32 R5, RZ, RZ, 0xf00 ;  /* 0x00000f00ff057424 */ /* 0x000fe200078e00ff */
[----:B-1----:R-:W-:Y:S02]  /*1a8f0*/  LOP3.LUT R8, R8, 0x1, RZ, 0xc0, !PT ;  /* 0x0000000108087812 */ /* 0x002fe400078ec0ff */
[----:B------:R-:W-:-:S03]  /*1a900*/  SHF.R.S32.HI R0, RZ, 0x5, R0 ;  /* 0x00000005ff007819 */ /* 0x000fc60000011400 */
[----:B------:R-:W-:Y:S02]  /*1a910*/  IMAD R16, R8, R5, 0x21180 ;  /* 0x0002118008107424 */ /* 0x000fe400078e0205 */
[----:B------:R-:W-:Y:S01]  /*1a920*/  VIADD R17, R0, 0x1 ;  /* 0x0000000100117836 */ /* 0x000fe20000000000 */
[----:B--2---:R-:W-:-:S13]  /*1a930*/  R2UR UR9, R4 ;  /* 0x00000000040972ca */ /* 0x004fda00000e0000 */
[----:B------:R-:W-:-:S03]  /*1a940*/  ULOP3.LUT UR24, UR9, 0x2, URZ, 0xfc, !UPT ;  /* 0x0000000209187892 */ /* 0x000fc6000f8efc3f */
[----:B------:R-:W-:Y:S01]  /*1a950*/  ULDC UR9, c[0x0][0x10] ;  /* 0x0000040000097ab9 */ /* 0x000fe20000000800 */
[----:B------:R-:W-:Y:S01]  /*1a960*/  ULDC UR7, c[0x0][0x14] ;  /* 0x0000050000077ab9 */ /* 0x000fe20000000800 */
[----:B------:R-:W-:-:S04]  /*1a970*/  UIMAD.WIDE.U32 UR8, UR8, UR9, URZ ;  /* 0x00000009080872a5 */ /* 0x000fc8000f8e003f */
[----:B------:R-:W-:Y:S02]  /*1a980*/  UIMAD.WIDE.U32 UR20, UR8, UR7, URZ ;  /* 0x00000007081472a5 */ /* 0x000fe4000f8e003f */
[----:B------:R-:W-:-:S04]  /*1a990*/  UIMAD UR7, UR9, UR7, URZ ;  /* 0x00000007090772a4 */ /* 0x000fc8000f8e023f */
[----:B------:R-:W-:-:S12]  /*1a9a0*/  UIADD3 UR7, UR21, UR7, URZ ;  /* 0x0000000715077290 */ /* 0x000fd8000fffe03f */
.L_x_84:
[----:B------:R-:W-:-:S03]  /*1a9b0*/  UMOV UR8, 0xffffffff ;  /* 0xffffffff00087882 */ /* 0x000fc60000000000 */
[----:B------:R-:W-:Y:S05]  /*1a9c0*/  BRA.DIV UR8, `(.L_x_74) ;  /* 0x0000001208e47947 */ /* 0x000fea000b800000 */
[----:B------:R-:W-:-:S13]  /*1a9d0*/  ELECT P6, URZ, PT ;  /* 0x00000000003f782f */ /* 0x000fda00038c0000 */
.L_x_102:
[----:B------:R-:W0:Y:S01]  /*1a9e0*/  LDC R4, c[0x0][0x28c] ;  /* 0x0000a300ff047b82 */ /* 0x000e220000000800 */
[----:B------:R-:W-:Y:S01]  /*1a9f0*/  BSSY B1, `(.L_x_75) ;  /* 0x000003b000017945 */ /* 0x000fe20003800000 */
[----:B0-----:R-:W-:-:S13]  /*1aa00*/  ISETP.LT.OR P6, PT, R4, 0x1, !P6 ;  /* 0x000000010400780c */ /* 0x001fda00077c1670 */
[----:B------:R-:W-:Y:S05]  /*1aa10*/  @P6 BRA `(.L_x_76) ;  /* 0x0000000000e06947 */ /* 0x000fea0003800000 */
[----:B------:R-:W-:Y:S02]  /*1aa20*/  IMAD R3, R3, 0x2, R8 ;  /* 0x0000000203037824 */ /* 0x000fe400078e0208 */
[----:B------:R-:W-:Y:S02]  /*1aa30*/  IMAD R2, R2, 0x180, RZ ;  /* 0x0000018002027824 */ /* 0x000fe400078e02ff */
[----:B------:R-:W-:Y:S02]  /*1aa40*/  IMAD R3, R3, 0x78, RZ ;  /* 0x0000007803037824 */ /* 0x000fe400078e02ff */
[----:B------:R-:W-:Y:S02]  /*1aa50*/  IMAD.MOV.U32 R4, RZ, RZ, RZ ;  /* 0x000000ffff047224 */ /* 0x000fe400078e00ff */
[----:B------:R-:W-:Y:S02]  /*1aa60*/  IMAD.MOV.U32 R5, RZ, RZ, R17 ;  /* 0x000000ffff057224 */ /* 0x000fe400078e0011 */
[----:B------:R-:W-:-:S02]  /*1aa70*/  IMAD.MOV.U32 R9, RZ, RZ, R6 ;  /* 0x000000ffff097224 */ /* 0x000fc400078e0006 */
[----:B------:R-:W-:-:S07]  /*1aa80*/  IMAD.MOV.U32 R12, RZ, RZ, R7 ;  /* 0x000000ffff0c7224 */ /* 0x000fce00078e0007 */
.L_x_79:
[----:B------:R-:W0:Y:S01]  /*1aa90*/  S2R R14, SR_CgaCtaId ;  /* 0x00000000000e7919 */ /* 0x000e220000008800 */
[----:B------:R-:W-:Y:S02]  /*1aaa0*/  MOV R13, 0x400 ;  /* 0x00000400000d7802 */ /* 0x000fe40000000f00 */
[----:B------:R-:W-:Y:S02]  /*1aab0*/  SHF.L.U32 R15, R9, 0x1f, RZ ;  /* 0x0000001f090f7819 */ /* 0x000fe400000006ff */
[----:B0-----:R-:W-:-:S05]  /*1aac0*/  LEA R13, R14, R13, 0x18 ;  /* 0x0000000d0e0d7211 */ /* 0x001fca00078ec0ff */
[----:B------:R-:W-:-:S04]  /*1aad0*/  IMAD R14, R12, 0x8, R13 ;  /* 0x000000080c0e7824 */ /* 0x000fc800078e020d */
[----:B------:R-:W0:Y:S02]  /*1aae0*/  SYNCS.PHASECHK.TRANS64.TRYWAIT P0, [R14+URZ+0x58], R15 ;  /* 0x0000580f0e0075a7 */ /* 0x000e24000800017f */
[----:B0-----:R-:W-:Y:S05]  /*1aaf0*/  @!P0 BRA `(.L_x_77) ;  /* 0x0000001000b88947 */ /* 0x001fea0003800000 */
.L_x_103:
[----:B------:R-:W1:Y:S01]  /*1ab00*/  S2R R18, SR_TID.X ;  /* 0x0000000000127919 */ /* 0x000e620000002100 */
[----:B------:R-:W-:-:S04]  /*1ab10*/  UPRMT UR8, UR24, 0x9910, URZ ;  /* 0x0000991018087896 */ /* 0x000fc8000800003f */
[----:B------:R-:W-:Y:S01]  /*1ab20*/  UISETP.NE.AND UP0, UPT, UR8, 0x2, UPT ;  /* 0x000000020800788c */ /* 0x000fe2000bf05270 */
[----:B-1----:R-:W-:-:S13]  /*1ab30*/  LOP3.LUT P0, RZ, R18, 0x7f, RZ, 0xc0, !PT ;  /* 0x0000007f12ff7812 */ /* 0x002fda000780c0ff */
[----:B0-----:R-:W0:Y:S02]  /*1ab40*/  @!P0 LDC R15, c[0x0][0x500] ;  /* 0x00014000ff0f8b82 */ /* 0x001e240000000800 */
[----:B0-----:R0:W-:Y:S01]  /*1ab50*/  @!P0 SYNCS.ARRIVE.TRANS64 RZ, [R14+URZ], R15 ;  /* 0x0000000f0eff89a7 */ /* 0x0011e2000800003f */
[----:B------:R-:W-:-:S13]  /*1ab60*/  PLOP3.LUT P0, PT, PT, PT, UP0, 0x80, 0x0 ;  /* 0x000000000000781c */ /* 0x000fda0003f0f008 */
[----:B0-----:R-:W-:Y:S05]  /*1ab70*/  @P0 BRA `(.L_x_78) ;  /* 0x0000000000040947 */ /* 0x001fea0003800000 */
[----:B------:R-:W-:Y:S01]  /*1ab80*/  BPT.TRAP 0x1 ;  /* 0x000000040000795c */ /* 0x000fe20000300000 */
.L_x_78:
[----:B------:R-:W-:Y:S01]  /*1ab90*/  R2UR UR9, R14 ;  /* 0x000000000e0972ca */ /* 0x000fe200000e0000 */
[C---:B------:R-:W-:Y:S01]  /*1aba0*/  IMAD R14, R12.reuse, 0x3000, R13 ;  /* 0x000030000c0e7824 */ /* 0x040fe200078e020d */
[----:B------:R-:W-:Y:S01]  /*1abb0*/  R2UR UR13, R13 ;  /* 0x000000000d0d72ca */ /* 0x000fe200000e0000 */
[----:B------:R-:W-:Y:S01]  /*1abc0*/  IMAD R13, R12, 0x1e00, R16 ;  /* 0x00001e000c0d7824 */ /* 0x000fe200078e0210 */
[----:B------:R-:W-:Y:S01]  /*1abd0*/  R2UR UR18, R2 ;  /* 0x00000000021272ca */ /* 0x000fe200000e0000 */
[----:B------:R-:W-:Y:S01]  /*1abe0*/  VIADD R5, R5, 0xffffffff ;  /* 0xffffffff05057836 */ /* 0x000fe20000000000 */
[----:B------:R-:W-:Y:S01]  /*1abf0*/  R2UR UR8, R14 ;  /* 0x000000000e0872ca */ /* 0x000fe200000e0000 */
[----:B------:R-:W-:Y:S01]  /*1ac00*/  UIADD3 UR14, UP0, UR22, 0xf0, URZ ;  /* 0x000000f0160e7890 */ /* 0x000fe2000ff1e03f */
[----:B------:R-:W-:Y:S01]  /*1ac10*/  R2UR UR11, R13 ;  /* 0x000000000d0b72ca */ /* 0x000fe200000e0000 */
[----:B------:R-:W-:Y:S01]  /*1ac20*/  UIADD3 UR26, UP1, UR22, 0x1f0, URZ ;  /* 0x000001f0161a7890 */ /* 0x000fe2000ff3e03f */
[----:B------:R-:W-:Y:S01]  /*1ac30*/  R2UR UR10, R4 ;  /* 0x00000000040a72ca */ /* 0x000fe200000e0000 */
[----:B------:R-:W-:Y:S01]  /*1ac40*/  UIADD3.X UR15, URZ, UR23, URZ, UP0, !UPT ;  /* 0x000000173f0f7290 */ /* 0x000fe200087fe43f */
[----:B------:R-:W-:Y:S01]  /*1ac50*/  R2UR UR12, R10 ;  /* 0x000000000a0c72ca */ /* 0x000fe200000e0000 */
[----:B------:R-:W-:Y:S01]  /*1ac60*/  VIADD R12, R12, 0x1 ;  /* 0x000000010c0c7836 */ /* 0x000fe20000000000 */
[----:B------:R-:W-:Y:S01]  /*1ac70*/  R2UR UR19, R3 ;  /* 0x00000000031372ca */ /* 0x000fe200000e0000 */
[----:B------:R-:W-:Y:S01]  /*1ac80*/  UIADD3.X UR27, URZ, UR23, URZ, UP1, !UPT ;  /* 0x000000173f1b7290 */ /* 0x000fe20008ffe43f */
[----:B------:R-:W-:Y:S01]  /*1ac90*/  ISETP.GT.AND P1, PT, R5, 0x1, PT ;  /* 0x000000010500780c */ /* 0x000fe20003f24270 */
[----:B------:R-:W-:Y:S01]  /*1aca0*/  UMOV UR16, 0x0 ;  /* 0x0000000000107882 */ /* 0x000fe20000000000 */
[----:B------:R-:W-:Y:S01]  /*1acb0*/  UMOV UR17, 0x10000000 ;  /* 0x1000000000117882 */ /* 0x000fe20000000000 */
[----:B------:R-:W-:Y:S01]  /*1acc0*/  UIADD3 UR8, UR8, 0x180, URZ ;  /* 0x0000018008087890 */ /* 0x000fe2000fffe03f */
[----:B------:R-:W-:Y:S01]  /*1acd0*/  ISETP.NE.AND P0, PT, R12, 0xb, PT ;  /* 0x0000000b0c00780c */ /* 0x000fe20003f05270 */
[----:B------:R-:W-:Y:S01]  /*1ace0*/  UIADD3 UR13, UR13, UR11, URZ ;  /* 0x0000000b0d0d7290 */ /* 0x000fe2000fffe03f */
[----:B------:R-:W-:Y:S01]  /*1acf0*/  VIADD R4, R4, 0x20 ;  /* 0x0000002004047836 */ /* 0x000fe20000000000 */
[----:B------:R-:W-:Y:S01]  /*1ad00*/  UMOV UR25, 0x30000 ;  /* 0x0003000000197882 */ /* 0x000fe20000000000 */
[----:B------:R-:W-:Y:S01]  /*1ad10*/  UMOV UR11, UR18 ;  /* 0x00000012000b7c82 */ /* 0x000fe20008000000 */
[----:B------:R-:W-:-:S02]  /*1ad20*/  SEL R14, RZ, 0x1, P0 ;  /* 0x00000001ff0e7807 */ /* 0x000fc40000000000 */
[----:B------:R-:W-:Y:S01]  /*1ad30*/  SEL R12, R12, RZ, P0 ;  /* 0x000000ff0c0c7207 */ /* 0x000fe20000000000 */
[----:B------:R0:W-:Y:S01]  /*1ad40*/  UTMALDG.3D [UR8], [UR14], desc[UR16] ;  /* 0x000010080e0075b4 */ /* 0x0001e20008011000 */
[----:B------:R-:W-:Y:S01]  /*1ad50*/  LOP3.LUT R9, R9, R14, RZ, 0x3c, !PT ;  /* 0x0000000e09097212 */ /* 0x000fe200078e3cff */
[----:B0-----:R-:W-:Y:S01]  /*1ad60*/  UMOV UR11, UR19 ;  /* 0x00000013000b7c82 */ /* 0x001fe20008000000 */
[----:B------:R-:W-:Y:S02]  /*1ad70*/  UMOV UR8, UR13 ;  /* 0x0000000d00087c82 */ /* 0x000fe40008000000 */
[----:B------:R0:W-:Y:S02]  /*1ad80*/  UTMALDG.3D.MULTICAST [UR8], [UR26], UR25, desc[UR16] ;  /* 0x000010081a0073b4 */ /* 0x0001e40008011819 */
[----:B0-----:R-:W-:Y:S05]  /*1ad90*/  @P1 BRA `(.L_x_79) ;  /* 0xfffffffc003c1947 */ /* 0x001fea000383ffff */
.L_x_76:
[----:B------:R-:W-:Y:S05]  /*1ada0*/  BSYNC B1 ;  /* 0x0000000000017941 */ /* 0x000fea0003800000 */
.L_x_75:
[----:B------:R-:W2:Y:S01]  /*1adb0*/  LDL.LU R15, [R1+0x28c] ;  /* 0x00028c00010f7983 */ /* 0x000ea20000300800 */
[----:B------:R-:W-:Y:S01]  /*1adc0*/  LOP3.LUT P0, RZ, R11, 0xff, RZ, 0xc0, !PT ;  /* 0x000000ff0bff7812 */ /* 0x000fe2000780c0ff */
[C---:B------:R-:W-:Y:S01]  /*1add0*/  IMAD.IADD R4, R0.reuse, 0x1, R7 ;  /* 0x0000000100047824 */ /* 0x040fe200078e0207 */
[----:B------:R-:W-:Y:S01]  /*1ade0*/  ULDC.64 UR8, c[0x0][0x650] ;  /* 0x0001940000087ab9 */ /* 0x000fe20000000a00 */
[----:B------:R-:W3:Y:S01]  /*1adf0*/  LDL.LU R14, [R1+0x290] ;  /* 0x00029000010e7983 */ /* 0x000ee20000300800 */
[----:B------:R-:W-:Y:S01]  /*1ae00*/  ISETP.GE.U32.AND P1, PT, R0, 0xb, PT ;  /* 0x0000000b0000780c */ /* 0x000fe20003f26070 */
[----:B------:R-:W-:Y:S01]  /*1ae10*/  BSSY B1, `(.L_x_80) ;  /* 0x0000074000017945 */ /* 0x000fe20003800000 */
[----:B------:R-:W-:Y:S01]  /*1ae20*/  IMAD.MOV.U32 R10, RZ, RZ, -0x1 ;  /* 0xffffffffff0a7424 */ /* 0x000fe200078e00ff */
[----:B------:R-:W-:-:S06]  /*1ae30*/  PRMT R11, RZ, 0x7610, R11 ;  /* 0x00007610ff0b7816 */ /* 0x000fcc000000000b */
[----:B------:R-:W0:Y:S01]  /*1ae40*/  @P0 S2R R3, SR_CgaCtaId ;  /* 0x0000000000030919 */ /* 0x000e220000008800 */
[----:B------:R-:W-:-:S04]  /*1ae50*/  @P0 MOV R2, 0x400 ;  /* 0x0000040000020802 */ /* 0x000fc80000000f00 */
[----:B0-----:R-:W-:-:S04]  /*1ae60*/  @P0 LEA R2, R3, R2, 0x18 ;  /* 0x0000000203020211 */ /* 0x001fc800078ec0ff */
[----:B------:R0:W-:Y:S01]  /*1ae70*/  @P0 SYNCS.ARRIVE.TRANS64.A1T0 RZ, [R2+URZ+0xc8], RZ ;  /* 0x0000c8ff02ff09a7 */ /* 0x0001e2000810003f */
[----:B------:R-:W-:-:S04]  /*1ae80*/  ISETP.GT.U32.AND P0, PT, R4, 0xa, PT ;  /* 0x0000000a0400780c */ /* 0x000fc80003f04070 */
[----:B------:R-:W-:Y:S01]  /*1ae90*/  ISETP.LT.U32.AND P0, PT, R0, 0xb, P0 ;  /* 0x0000000b0000780c */ /* 0x000fe20000701070 */
[----:B0-----:R-:W-:-:S04]  /*1aea0*/  IMAD.WIDE.U32 R2, R4, -0x45d1745d, RZ ;  /* 0xba2e8ba304027825 */ /* 0x001fc800078e00ff */
[----:B------:R-:W-:Y:S01]  /*1aeb0*/  IMAD.MOV.U32 R2, RZ, RZ, -0x1 ;  /* 0xffffffffff027424 */ /* 0x000fe200078e00ff */
[----:B------:R-:W-:Y:S02]  /*1aec0*/  SHF.R.U32.HI R5, RZ, 0x3, R3 ;  /* 0x00000003ff057819 */ /* 0x000fe40000011603 */
[----:B------:R-:W-:-:S03]  /*1aed0*/  SEL R3, RZ, 0x1, !P0 ;  /* 0x00000001ff037807 */ /* 0x000fc60004000000 */
[--C-:B------:R-:W-:Y:S01]  /*1aee0*/  IMAD R7, R5, -0xb, R4.reuse ;  /* 0xfffffff505077824 */ /* 0x100fe200078e0204 */
[----:B------:R-:W-:Y:S01]  /*1aef0*/  LOP3.LUT R6, R6, R3, RZ, 0x3c, !PT ;  /* 0x0000000306067212 */ /* 0x000fe200078e3cff */
[----:B------:R-:W-:Y:S01]  /*1af00*/  IMAD.MOV.U32 R3, RZ, RZ, -0x1 ;  /* 0xffffffffff037424 */ /* 0x000fe200078e00ff */
[----:B------:R-:W-:Y:S02]  /*1af10*/  PRMT R4, RZ, 0x7610, R4 ;  /* 0x00007610ff047816 */ /* 0x000fe40000000004 */
[----:B------:R-:W-:Y:S02]  /*1af20*/  @P1 LOP3.LUT R6, R6, 0x1, R5, 0x78, !PT ;  /* 0x0000000106061812 */ /* 0x000fe400078e7805 */
[----:B---3--:R-:W-:-:S04]  /*1af30*/  IADD3 R14, P0, R14, UR20, RZ ;  /* 0x000000140e0e7c10 */ /* 0x008fc8000ff1e0ff */
[----:B--2---:R-:W-:Y:S01]  /*1af40*/  IADD3.X R15, R15, UR7, RZ, P0, !PT ;  /* 0x000000070f0f7c10 */ /* 0x004fe200087fe4ff */
[----:B------:R0:W-:Y:S01]  /*1af50*/  STL [R1+0x290], R14 ;  /* 0x0002900e01007387 */ /* 0x0001e20000100800 */
[----:B------:R-:W-:-:S03]  /*1af60*/  ISETP.GE.U32.AND P0, PT, R14, UR8, PT ;  /* 0x000000080e007c0c */ /* 0x000fc6000bf06070 */
[----:B------:R0:W-:Y:S01]  /*1af70*/  STL [R1+0x28c], R15 ;  /* 0x00028c0f01007387 */ /* 0x0001e20000100800 */
[----:B------:R-:W-:-:S13]  /*1af80*/  ISETP.GE.U32.AND.EX P0, PT, R15, UR9, PT, P0 ;  /* 0x000000090f007c0c */ /* 0x000fda000bf06100 */
[----:B0-----:R-:W-:Y:S05]  /*1af90*/  @P0 BRA `(.L_x_81) ;  /* 0x00000004006c0947 */ /* 0x001fea0003800000 */
[----:B------:R-:W0:Y:S01]  /*1afa0*/  S2UR UR8, SR_CTAID.X ;  /* 0x00000000000879c3 */ /* 0x000e220000002500 */
[----:B------:R-:W-:Y:S01]  /*1afb0*/  ULDC.64 UR10, c[0x0][0x628] ;  /* 0x00018a00000a7ab9 */ /* 0x000fe20000000a00 */
[----:B------:R-:W-:Y:S01]  /*1afc0*/  ULDC UR9, c[0x0][0x150] ;  /* 0x0000540000097ab9 */ /* 0x000fe20000000800 */
[----:B------:R-:W-:Y:S01]  /*1afd0*/  ISETP.NE.U32.AND P0, PT, RZ, UR10, PT ;  /* 0x0000000aff007c0c */ /* 0x000fe2000bf05070 */
[----:B------:R-:W-:Y:S01]  /*1afe0*/  ULDC UR12, c[0x0][0x630] ;  /* 0x00018c00000c7ab9 */ /* 0x000fe20000000800 */
[----:B------:R-:W-:Y:S01]  /*1aff0*/  ULDC UR14, c[0x0][0x154] ;  /* 0x00005500000e7ab9 */ /* 0x000fe20000000800 */
[----:B------:R-:W-:Y:S01]  /*1b000*/  IMAD.MOV.U32 R3, RZ, RZ, R15 ;  /* 0x000000ffff037224 */ /* 0x000fe200078e000f */
[----:B------:R-:W-:Y:S01]  /*1b010*/  ISETP.NE.AND.EX P0, PT, RZ, UR11, PT, P0 ;  /* 0x0000000bff007c0c */ /* 0x000fe2000bf05300 */
[----:B------:R-:W1:Y:S01]  /*1b020*/  S2UR UR13, SR_CTAID.Y ;  /* 0x00000000000d79c3 */ /* 0x000e620000002600 */
[----:B0-----:R-:W-:-:S05]  /*1b030*/  I2FP.F32.U32 R2, UR8 ;  /* 0x0000000800027c45 */ /* 0x001fca0008201000 */
[----:B------:R-:W-:Y:S01]  /*1b040*/  FMUL R9, R2, UR9 ;  /* 0x0000000902097c20 */ /* 0x000fe20008400000 */
[----:B------:R-:W-:Y:S01]  /*1b050*/  IMAD.MOV.U32 R2, RZ, RZ, R14 ;  /* 0x000000ffff027224 */ /* 0x000fe200078e000e */
[----:B-1----:R-:W-:-:S04]  /*1b060*/  I2FP.F32.U32 R12, UR13 ;  /* 0x0000000d000c7c45 */ /* 0x002fc80008201000 */
[----:B------:R-:W0:Y:S01]  /*1b070*/  F2I.U32.TRUNC.NTZ R9, R9 ;  /* 0x0000000900097305 */ /* 0x000e22000020f000 */
[----:B------:R-:W-:Y:S05]  /*1b080*/  @!P0 BRA `(.L_x_82) ;  /* 0x0000000000288947 */ /* 0x000fea0003800000 */
[----:B------:R-:W-:Y:S02]  /*1b090*/  ULDC UR9, c[0x0][0x634] ;  /* 0x00018d0000097ab9 */ /* 0x000fe40000000800 */
[----:B------:R-:W-:-:S05]  /*1b0a0*/  IADD3 R3, P0, R14, UR9, RZ ;  /* 0x000000090e037c10 */ /* 0x000fca000ff1e0ff */
[----:B------:R-:W-:-:S04]  /*1b0b0*/  IMAD.X R10, RZ, RZ, R15, P0 ;  /* 0x000000ffff0a7224 */ /* 0x000fc800000e060f */
[----:B------:R-:W-:-:S04]  /*1b0c0*/  IMAD.WIDE.U32 R4, R10, UR10, RZ ;  /* 0x0000000a0a047c25 */ /* 0x000fc8000f8e00ff */
[----:B------:R-:W-:-:S04]  /*1b0d0*/  IMAD.WIDE.U32 R4, P0, R3, UR11, R4 ;  /* 0x0000000b03047c25 */ /* 0x000fc8000f800004 */
[----:B------:R-:W-:-:S04]  /*1b0e0*/  IMAD.WIDE.U32 R2, R3, UR10, RZ ;  /* 0x0000000a03027c25 */ /* 0x000fc8000f8e00ff */
[----:B------:R-:W-:Y:S01]  /*1b0f0*/  IMAD.MOV.U32 R2, RZ, RZ, R5 ;  /* 0x000000ffff027224 */ /* 0x000fe200078e0005 */
[----:B------:R-:W-:Y:S01]  /*1b100*/  IADD3 RZ, P1, R3, R4, RZ ;  /* 0x0000000403ff7210 */ /* 0x000fe20007f3e0ff */
[----:B------:R-:W-:-:S04]  /*1b110*/  IMAD.X R3, RZ, RZ, RZ, P0 ;  /* 0x000000ffff037224 */ /* 0x000fc800000e06ff */
[----:B------:R-:W-:-:S08]  /*1b120*/  IMAD.WIDE.U32.X R2, R10, UR11, R2, P1 ;  /* 0x0000000b0a027c25 */ /* 0x000fd000088e0402 */
.L_x_82:
[--C-:B------:R-:W-:Y:S01]  /*1b130*/  SHF.R.U64 R10, R2, UR12, R3.reuse ;  /* 0x0000000c020a7c19 */ /* 0x100fe20008001203 */
[----:B------:R-:W-:Y:S01]  /*1b140*/  ULDC.64 UR10, c[0x0][0x620] ;  /* 0x00018800000a7ab9 */ /* 0x000fe20000000a00 */
[----:B------:R-:W-:Y:S01]  /*1b150*/  SHF.R.U32.HI R2, RZ, UR12, R3 ;  /* 0x0000000cff027c19 */ /* 0x000fe20008011603 */
[----:B------:R-:W-:Y:S01]  /*1b160*/  IMAD.MOV.U32 R3, RZ, RZ, R15 ;  /* 0x000000ffff037224 */ /* 0x000fe200078e000f */
[----:B------:R-:W-:Y:S01]  /*1b170*/  IADD3 R5, P0, RZ, -R10, RZ ;  /* 0x8000000aff057210 */ /* 0x000fe20007f1e0ff */
[----:B------:R-:W-:Y:S01]  /*1b180*/  FMUL R4, R12, UR14 ;  /* 0x0000000e0c047c20 */ /* 0x000fe20008400000 */
[----:B------:R-:W-:Y:S01]  /*1b190*/  ULDC.64 UR14, c[0x0][0x640] ;  /* 0x00019000000e7ab9 */ /* 0x000fe20000000a00 */
[----:B0-----:R-:W-:Y:S02]  /*1b1a0*/  R2UR UR9, R9 ;  /* 0x00000000090972ca */ /* 0x001fe400000e0000 */
[----:B------:R-:W-:Y:S01]  /*1b1b0*/  IMAD.X R2, RZ, RZ, ~R2, P0 ;  /* 0x000000ffff027224 */ /* 0x000fe200000e0e02 */
[----:B------:R-:W-:Y:S01]  /*1b1c0*/  ISETP.NE.U32.AND P0, PT, RZ, UR14, PT ;  /* 0x0000000eff007c0c */ /* 0x000fe2000bf05070 */
[----:B------:R-:W0:Y:S02]  /*1b1d0*/  F2I.U32.TRUNC.NTZ R4, R4 ;  /* 0x0000000400047305 */ /* 0x000e24000020f000 */
[----:B------:R-:W-:Y:S01]  /*1b1e0*/  IMAD R2, R2, UR10, RZ ;  /* 0x0000000a02027c24 */ /* 0x000fe2000f8e02ff */
[----:B------:R-:W-:-:S03]  /*1b1f0*/  ISETP.NE.AND.EX P0, PT, RZ, UR15, PT, P0 ;  /* 0x0000000fff007c0c */ /* 0x000fc6000bf05300 */
[----:B------:R-:W-:Y:S02]  /*1b200*/  IMAD R13, R5, UR11, R2 ;  /* 0x0000000b050d7c24 */ /* 0x000fe4000f8e0202 */
[----:B------:R-:W-:-:S04]  /*1b210*/  IMAD.MOV.U32 R2, RZ, RZ, R14 ;  /* 0x000000ffff027224 */ /* 0x000fc800078e000e */
[----:B------:R-:W-:Y:S01]  /*1b220*/  IMAD.WIDE.U32 R2, R5, UR10, R2 ;  /* 0x0000000a05027c25 */ /* 0x000fe2000f8e0002 */
[----:B------:R-:W-:Y:S01]  /*1b230*/  ULDC UR10, c[0x0][0x618] ;  /* 0x00018600000a7ab9 */ /* 0x000fe20000000800 */
[----:B0-----:R-:W-:Y:S02]  /*1b240*/  R2UR UR11, R4 ;  /* 0x00000000040b72ca */ /* 0x001fe400000e0000 */
[----:B------:R-:W-:-:S05]  /*1b250*/  IMAD.IADD R3, R3, 0x1, R13 ;  /* 0x0000000103037824 */ /* 0x000fca00078e020d */
[--C-:B------:R-:W-:Y:S02]  /*1b260*/  SHF.R.U64 R9, R2, UR10, R3.reuse ;  /* 0x0000000a02097c19 */ /* 0x100fe40008001203 */
[----:B------:R-:W-:Y:S01]  /*1b270*/  SHF.R.U32.HI R2, RZ, UR10, R3 ;  /* 0x0000000aff027c19 */ /* 0x000fe20008011603 */
[----:B------:R-:W-:-:S03]  /*1b280*/  ULDC UR10, c[0x0][0x608] ;  /* 0x00018200000a7ab9 */ /* 0x000fc60000000800 */
[--C-:B------:R-:W-:Y:S02]  /*1b290*/  SHF.R.U64 R12, R9, UR10, R2.reuse ;  /* 0x0000000a090c7c19 */ /* 0x100fe40008001202 */
[----:B------:R-:W-:Y:S01]  /*1b2a0*/  SHF.R.U32.HI R3, RZ, UR10, R2 ;  /* 0x0000000aff037c19 */ /* 0x000fe20008011602 */
[----:B------:R-:W-:-:S03]  /*1b2b0*/  ULDC UR10, c[0x0][0x658] ;  /* 0x00019600000a7ab9 */ /* 0x000fc60000000800 */
[--C-:B------:R-:W-:Y:S02]  /*1b2c0*/  SHF.R.U64 R13, R12, UR10, R3.reuse ;  /* 0x0000000a0c0d7c19 */ /* 0x100fe40008001203 */
[----:B------:R-:W-:-:S03]  /*1b2d0*/  SHF.R.U32.HI R3, RZ, UR10, R3 ;  /* 0x0000000aff037c19 */ /* 0x000fc60008011603 */
[----:B------:R-:W-:Y:S01]  /*1b2e0*/  IMAD.MOV.U32 R2, RZ, RZ, R13 ;  /* 0x000000ffff027224 */ /* 0x000fe200078e000d */
[----:B------:R-:W-:Y:S06]  /*1b2f0*/  @!P0 BRA `(.L_x_83) ;  /* 0x0000000000288947 */ /* 0x000fec0003800000 */
        /* <DEDUP_REMOVED lines=10> */
.L_x_83:
[----:B------:R-:W2:Y:S01]  /*1b3a0*/  LDL R4, [R1+0x2a4] ;  /* 0x0002a40001047983 */ /* 0x000ea20000100800 */
[----:B------:R-:W-:Y:S01]  /*1b3b0*/  UIADD3 UR11, -UR11, URZ, URZ ;  /* 0x0000003f0b0b7290 */ /* 0x000fe2000fffe13f */
[----:B--2---:R-:W-:-:S13]  /*1b3c0*/  R2UR UR10, R4 ;  /* 0x00000000040a72ca */ /* 0x004fda00000e0000 */
[----:B------:R-:W-:-:S03]  /*1b3d0*/  UISETP.NE.AND UP0, UPT, UR10, URZ, UPT ;  /* 0x0000003f0a00728c */ /* 0x000fc6000bf05270 */
[----:B------:R-:W-:Y:S02]  /*1b3e0*/  ULDC UR10, c[0x0][0x648] ;  /* 0x00019200000a7ab9 */ /* 0x000fe40000000800 */
[----:B------:R-:W-:Y:S01]  /*1b3f0*/  SHF.R.U64 R3, R2, UR10, R3 ;  /* 0x0000000a02037c19 */ /* 0x000fe20008001203 */
[----:B------:R-:W-:Y:S01]  /*1b400*/  ULDC UR10, c[0x0][0x638] ;  /* 0x00018e00000a7ab9 */ /* 0x000fe20000000800 */
[----:B------:R-:W-:Y:S02]  /*1b410*/  LOP3.LUT R2, R12, UR6, RZ, 0xc0, !PT ;  /* 0x000000060c027c12 */ /* 0x000fe4000f8ec0ff */
[----:B------:R-:W-:Y:S01]  /*1b420*/  PLOP3.LUT P0, PT, PT, PT, UP0, 0x40, 0x0 ;  /* 0x000000000000781c */ /* 0x000fe20003f0e808 */
[----:B------:R-:W-:Y:S01]  /*1b430*/  IMAD.MOV R4, RZ, RZ, -R3 ;  /* 0x000000ffff047224 */ /* 0x000fe200078e0a03 */
[----:B------:R-:W-:Y:S01]  /*1b440*/  PLOP3.LUT P1, PT, PT, PT, UP0, 0x40, 0x0 ;  /* 0x000000000000781c */ /* 0x000fe20003f2e808 */
[----:B------:R-:W-:Y:S02]  /*1b450*/  IMAD R2, R3, UR5, R2 ;  /* 0x0000000503027c24 */ /* 0x000fe4000f8e0202 */
[----:B------:R-:W-:Y:S01]  /*1b460*/  IMAD R13, R4, UR10, R13 ;  /* 0x0000000a040d7c24 */ /* 0x000fe2000f8e020d */
[----:B------:R-:W-:Y:S01]  /*1b470*/  UIADD3 UR10, -UR9, URZ, URZ ;  /* 0x0000003f090a7290 */ /* 0x000fe2000fffe13f */
[----:B------:R-:W-:-:S02]  /*1b480*/  LOP3.LUT R4, R9, UR4, RZ, 0xc0, !PT ;  /* 0x0000000409047c12 */ /* 0x000fc4000f8ec0ff */
[----:B------:R-:W-:Y:S02]  /*1b490*/  ULDC UR9, c[0x0][0x144] ;  /* 0x0000510000097ab9 */ /* 0x000fe40000000800 */
[----:B------:R-:W-:-:S03]  /*1b4a0*/  UIMAD UR8, UR9, UR10, UR8 ;  /* 0x0000000a090872a4 */ /* 0x000fc6000f8e0208 */
[----:B------:R-:W-:Y:S02]  /*1b4b0*/  ULDC UR9, c[0x0][0x148] ;  /* 0x0000520000097ab9 */ /* 0x000fe40000000800 */
[----:B------:R-:W-:-:S03]  /*1b4c0*/  @UP0 UIMAD UR8, UR9, UR11, UR13 ;  /* 0x0000000b090802a4 */ /* 0x000fc6000f8e020d */
[----:B------:R-:W-:Y:S02]  /*1b4d0*/  ULDC UR9, c[0x0][0x600] ;  /* 0x0001800000097ab9 */ /* 0x000fe40000000800 */
[----:B------:R-:W-:Y:S02]  /*1b4e0*/  IMAD R13, R13, UR9, R4 ;  /* 0x000000090d0d7c24 */ /* 0x000fe4000f8e0204 */
[----:B------:R-:W-:Y:S01]  /*1b4f0*/  IMAD.U32 R3, RZ, RZ, UR8 ;  /* 0x00000008ff037e24 */ /* 0x000fe2000f8e00ff */
[----:B------:R-:W-:Y:S01]  /*1b500*/  ULDC UR8, c[0x0][0x610] ;  /* 0x0001840000087ab9 */ /* 0x000fe20000000800 */
[----:B------:R-:W-:Y:S02]  /*1b510*/  IMAD.MOV.U32 R4, RZ, RZ, 0x1 ;  /* 0x00000001ff047424 */ /* 0x000fe400078e00ff */
[----:B------:R-:W-:-:S05]  /*1b520*/  IMAD R2, R2, UR8, R3 ;  /* 0x0000000802027c24 */ /* 0x000fca000f8e0203 */
[----:B------:R-:W-:Y:S02]  /*1b530*/  SEL R3, R13, R2, P0 ;  /* 0x000000020d037207 */ /* 0x000fe40000000000 */
[----:B------:R-:W-:-:S07]  /*1b540*/  SEL R2, R2, R13, P1 ;  /* 0x0000000d02027207 */ /* 0x000fce0000800000 */
.L_x_81:
[----:B------:R-:W-:Y:S05]  /*1b550*/  BSYNC B1 ;  /* 0x0000000000017941 */ /* 0x000fea0003800000 */
.L_x_80:
[----:B------:R-:W-:-:S13]  /*1b560*/  LOP3.LUT P0, RZ, R4, 0xff, RZ, 0xc0, !PT ;  /* 0x000000ff04ff7812 */ /* 0x000fda000780c0ff */
[----:B------:R-:W-:Y:S05]  /*1b570*/  @P0 BRA `(.L_x_84) ;  /* 0xfffffff4000c0947 */ /* 0x000fea000383ffff */
[----:B------:R-:W-:Y:S05]  /*1b580*/  BSYNC B0 ;  /* 0x0000000000007941 */ /* 0x000fea0003800000 */
.L_x_73:
[----:B------:R-:W-:-:S03]  /*1b590*/  UMOV UR8, 0xffffffff ;  /* 0xffffffff00087882 */ /* 0x000fc60000000000 */
[----:B------:R-:W-:Y:S05]  /*1b5a0*/  BRA.DIV UR8, `(.L_x_85) ;  /* 0x0000000a08207947 */ /* 0x000fea000b800000 */
[----:B------:R-:W-:-:S13]  /*1b5b0*/  ELECT P6, URZ, PT ;  /* 0x00000000003f782f */ /* 0x000fda00038c0000 */
.L_x_106:
[----:B------:R-:W-:Y:S04]  /*1b5c0*/  BSSY B0, `(.L_x_86) ;  /* 0x000006d000007945 */ /* 0x000fe80003800000 */
[----:B------:R-:W-:Y:S05]  /*1b5d0*/  @!P6 BRA `(.L_x_87) ;  /* 0x0000000400ace947 */ /* 0x000fea0003800000 */
[----:B------:R-:W2:Y:S02]  /*1b5e0*/  LDL R0, [R1+0x27c] ;  /* 0x00027c0001007983 */ /* 0x000ea40000100800 */
[----:B--2---:R-:W-:-:S13]  /*1b5f0*/  R2UR UR8, R0 ;  /* 0x00000000000872ca */ /* 0x004fda00000e0000 */
[----:B------:R-:W-:-:S04]  /*1b600*/  ULOP3.LUT UR8, UR8, 0x2, URZ, 0xfc, !UPT ;  /* 0x0000000208087892 */ /* 0x000fc8000f8efc3f */
[----:B------:R-:W-:-:S06]  /*1b610*/  UISETP.NE.AND UP0, UPT, UR8, 0x3, UPT ;  /* 0x000000030800788c */ /* 0x000fcc000bf05270 */
[----:B------:R-:W-:-:S13]  /*1b620*/  PLOP3.LUT P0, PT, PT, PT, UP0, 0x80, 0x0 ;  /* 0x000000000000781c */ /* 0x000fda0003f0f008 */
[----:B------:R-:W-:Y:S05]  /*1b630*/  @!P0 BRA `(.L_x_88) ;  /* 0x0000000000048947 */ /* 0x000fea0003800000 */
[----:B------:R-:W-:Y:S01]  /*1b640*/  BPT.TRAP 0x1 ;  /* 0x000000040000795c */ /* 0x000fe20000300000 */
.L_x_88:
[----:B------:R-:W0:Y:S01]  /*1b650*/  S2R R3, SR_CgaCtaId ;  /* 0x0000000000037919 */ /* 0x000e220000008800 */
[----:B------:R-:W-:Y:S02]  /*1b660*/  MOV R0, 0x400 ;  /* 0x0000040000007802 */ /* 0x000fe40000000f00 */
[----:B------:R-:W-:Y:S02]  /*1b670*/  SHF.L.U32 R2, R6, 0x1f, RZ ;  /* 0x0000001f06027819 */ /* 0x000fe400000006ff */
[----:B0-----:R-:W-:-:S05]  /*1b680*/  LEA R0, R3, R0, 0x18 ;  /* 0x0000000003007211 */ /* 0x001fca00078ec0ff */
[----:B------:R-:W-:-:S04]  /*1b690*/  VIADD R0, R0, 0x58 ;  /* 0x0000005800007836 */ /* 0x000fc80000000000 */
[----:B------:R-:W-:-:S04]  /*1b6a0*/  IMAD R3, R7, 0x8, R0 ;  /* 0x0000000807037824 */ /* 0x000fc800078e0200 */
[----:B------:R-:W0:Y:S02]  /*1b6b0*/  SYNCS.PHASECHK.TRANS64.TRYWAIT P0, [R3+URZ], R2 ;  /* 0x00000002030075a7 */ /* 0x000e24000800017f */
[----:B0-----:R-:W-:Y:S05]  /*1b6c0*/  @!P0 BRA `(.L_x_89) ;  /* 0x0000000400f88947 */ /* 0x001fea0003800000 */
.L_x_107:
[----:B------:R-:W-:-:S05]  /*1b6d0*/  VIADD R7, R7, 0x1 ;  /* 0x0000000107077836 */ /* 0x000fca0000000000 */
[----:B------:R-:W-:-:S04]  /*1b6e0*/  ISETP.NE.AND P0, PT, R7, 0xb, PT ;  /* 0x0000000b0700780c */ /* 0x000fc80003f05270 */
[----:B0-----:R-:W-:Y:S02]  /*1b6f0*/  SEL R3, RZ, 0x1, P0 ;  /* 0x00000001ff037807 */ /* 0x001fe40000000000 */
[----:B------:R-:W-:Y:S02]  /*1b700*/  SEL R7, R7, RZ, P0 ;  /* 0x000000ff07077207 */ /* 0x000fe40000000000 */
[----:B------:R-:W-:-:S03]  /*1b710*/  LOP3.LUT R6, R6, R3, RZ, 0x3c, !PT ;  /* 0x0000000306067212 */ /* 0x000fc600078e3cff */
[----:B------:R-:W-:Y:S01]  /*1b720*/  IMAD R3, R7, 0x8, R0 ;  /* 0x0000000807037824 */ /* 0x000fe200078e0200 */
[----:B------:R-:W-:-:S04]  /*1b730*/  SHF.L.U32 R2, R6, 0x1f, RZ ;  /* 0x0000001f06027819 */ /* 0x000fc800000006ff */
[----:B------:R-:W0:Y:S02]  /*1b740*/  SYNCS.PHASECHK.TRANS64.TRYWAIT P0, [R3+URZ], R2 ;  /* 0x00000002030075a7 */ /* 0x000e24000800017f */
[----:B0-----:R-:W-:Y:S05]  /*1b750*/  @!P0 BRA `(.L_x_90) ;  /* 0x0000000400e88947 */ /* 0x001fea0003800000 */
.L_x_108:
[----:B0-----:R-:W-:-:S05]  /*1b760*/  VIADD R2, R7, 0x1 ;  /* 0x0000000107027836 */ /* 0x001fca0000000000 */
[----:B------:R-:W-:-:S04]  /*1b770*/  ISETP.NE.AND P0, PT, R2, 0xb, PT ;  /* 0x0000000b0200780c */ /* 0x000fc80003f05270 */
[----:B------:R-:W-:Y:S02]  /*1b780*/  SEL R3, RZ, 0x1, P0 ;  /* 0x00000001ff037807 */ /* 0x000fe40000000000 */
[----:B------:R-:W-:Y:S02]  /*1b790*/  SEL R5, R2, RZ, P0 ;  /* 0x000000ff02057207 */ /* 0x000fe40000000000 */
[----:B------:R-:W-:-:S03]  /*1b7a0*/  LOP3.LUT R6, R6, R3, RZ, 0x3c, !PT ;  /* 0x0000000306067212 */ /* 0x000fc600078e3cff */
[----:B------:R-:W-:Y:S01]  /*1b7b0*/  IMAD R3, R5, 0x8, R0 ;  /* 0x0000000805037824 */ /* 0x000fe200078e0200 */
[----:B------:R-:W-:-:S04]  /*1b7c0*/  SHF.L.U32 R2, R6, 0x1f, RZ ;  /* 0x0000001f06027819 */ /* 0x000fc800000006ff */
[----:B------:R-:W0:Y:S02]  /*1b7d0*/  SYNCS.PHASECHK.TRANS64.TRYWAIT P0, [R3+URZ], R2 ;  /* 0x00000002030075a7 */ /* 0x000e24000800017f */
[----:B0-----:R-:W-:Y:S05]  /*1b7e0*/  @!P0 BRA `(.L_x_91) ;  /* 0x0000000400d88947 */ /* 0x001fea0003800000 */
.L_x_109:
        /* <DEDUP_REMOVED lines=9> */
.L_x_110:
        /* <DEDUP_REMOVED lines=9> */
.L_x_111:
        /* <DEDUP_REMOVED lines=9> */
.L_x_112:
        /* <DEDUP_REMOVED lines=9> */
.L_x_113:
        /* <DEDUP_REMOVED lines=9> */
.L_x_114:
        /* <DEDUP_REMOVED lines=9> */
.L_x_115:
        /* <DEDUP_REMOVED lines=9> */
.L_x_116:
[----:B0-----:R-:W-:-:S05]  /*1bbe0*/  VIADD R2, R5, 0x1 ;  /* 0x0000000105027836 */ /* 0x001fca0000000000 */
[----:B------:R-:W-:-:S04]  /*1bbf0*/  ISETP.NE.AND P0, PT, R2, 0xb, PT ;  /* 0x0000000b0200780c */ /* 0x000fc80003f05270 */
[----:B------:R-:W-:Y:S02]  /*1bc00*/  SEL R4, RZ, 0x1, P0 ;  /* 0x00000001ff047807 */ /* 0x000fe40000000000 */
[----:B------:R-:W-:Y:S02]  /*1bc10*/  SEL R3, R2, RZ, P0 ;  /* 0x000000ff02037207 */ /* 0x000fe40000000000 */
[----:B------:R-:W-:-:S03]  /*1bc20*/  LOP3.LUT R4, R7, R4, RZ, 0x3c, !PT ;  /* 0x0000000407047212 */ /* 0x000fc600078e3cff */
[----:B------:R-:W-:Y:S01]  /*1bc30*/  IMAD R3, R3, 0x8, R0 ;  /* 0x0000000803037824 */ /* 0x000fe200078e0200 */
[----:B------:R-:W-:-:S07]  /*1bc40*/  SHF.L.U32 R0, R4, 0x1f, RZ ;  /* 0x0000001f04007819 */ /* 0x000fce00000006ff */
.L_x_99:
[----:B0-----:R0:W1:Y:S02]  /*1bc50*/  SYNCS.PHASECHK.TRANS64.TRYWAIT P0, [R3+URZ], R0 ;  /* 0x00000000030075a7 */ /* 0x001064000800017f */
[----:B-1----:R-:W-:Y:S05]  /*1bc60*/  @!P0 NANOSLEEP.SYNCS 0x989680 ;  /* 0x009896800000895d */ /* 0x002fea0003900000 */
[----:B------:R-:W1:Y:S02]  /*1bc70*/  @!P0 SYNCS.PHASECHK.TRANS64 P0, [R3+URZ], R0 ;  /* 0x00000000030085a7 */ /* 0x000e64000800007f */
[----:B-1----:R-:W-:Y:S05]  /*1bc80*/  @!P0 BRA `(.L_x_99) ;  /* 0xfffffffc00f08947 */ /* 0x002fea000383ffff */
.L_x_87:
[----:B------:R-:W-:Y:S05]  /*1bc90*/  BSYNC B0 ;  /* 0x0000000000007941 */ /* 0x000fea0003800000 */
.L_x_86:
[----:B------:R-:W-:Y:S05]  /*1bca0*/  EXIT ;  /* 0x000000000000794d */ /* 0x000fea0003800000 */
.L_x_22:
[----:B--2---:R2:W3:Y:S02]  /*1bcb0*/  SYNCS.PHASECHK.TRANS64.TRYWAIT P1, [R3+URZ], R0 ;  /* 0x00000000030075a7 */ /* 0x0044e4000802017f */
[----:B---3--:R-:W-:Y:S05]  /*1bcc0*/  @!P1 NANOSLEEP.SYNCS 0x989680 ;  /* 0x009896800000995d */ /* 0x008fea0003900000 */
[----:B------:R-:W3:Y:S02]  /*1bcd0*/  @!P1 SYNCS.PHASECHK.TRANS64 P1, [R3+URZ], R0 ;  /* 0x00000000030095a7 */ /* 0x000ee4000802007f */
[----:B---3--:R-:W-:Y:S05]  /*1bce0*/  @!P1 BRA `(.L_x_22) ;  /* 0xfffffffc00f09947 */ /* 0x008fea000383ffff */
[----:B------:R-:W-:Y:S05]  /*1bcf0*/  BRA `(.L_x_21) ;  /* 0xfffffe5c00547947 */ /* 0x000fea000383ffff */
.L_x_27:
[----:B-1----:R-:W-:-:S04]  /*1bd00*/  IMAD.U32 R6, RZ, RZ, UR4 ;  /* 0x00000004ff067e24 */ /* 0x002fc8000f8e00ff */
[----:B------:R1:W2:Y:S03]  /*1bd10*/  SYNCS.PHASECHK.TRANS64.TRYWAIT P1, [R6+URZ], R5 ;  /* 0x00000005060075a7 */ /* 0x0002a6000802017f */
[----:B--2---:R-:W-:Y:S05]  /*1bd20*/  @!P1 NANOSLEEP.SYNCS 0x989680 ;  /* 0x009896800000995d */ /* 0x004fea0003900000 */
[----:B------:R-:W2:Y:S02]  /*1bd30*/  @!P1 SYNCS.PHASECHK.TRANS64 P1, [R6+URZ], R5 ;  /* 0x00000005060095a7 */ /* 0x000ea4000802007f */
[----:B--2---:R-:W-:Y:S05]  /*1bd40*/  @!P1 BRA `(.L_x_27) ;  /* 0xfffffffc00ec9947 */ /* 0x004fea000383ffff */
[----:B------:R-:W-:Y:S05]  /*1bd50*/  BRA `(.L_x_26) ;  /* 0xfffffe7400647947 */ /* 0x000fea000383ffff */
.L_x_74:
[----:B------:R-:W-:Y:S01]  /*1bd60*/  BSSY B1, `(.L_x_100) ;  /* 0x0000006000017945 */ /* 0x000fe20003800000 */
[----:B------:R-:W-:-:S07]  /*1bd70*/  IMAD.MOV.U32 R15, RZ, RZ, -0x1 ;  /* 0xffffffffff0f7424 */ /* 0x000fce00078e00ff */
[----:B------:R-:W-:Y:S05]  /*1bd80*/  WARPSYNC.COLLECTIVE R15, `(.L_x_101) ;  /* 0x000000000f0c7348 */ /* 0x000fea0003c00000 */
[----:B------:R-:W-:Y:S02]  /*1bd90*/  ELECT P6, UR62, PT ;  /* 0x00000000003e782f */ /* 0x000fe400038c0000 */
[----:B------:R-:W-:Y:S01]  /*1bda0*/  MOV R14, UR62 ;  /* 0x0000003e000e7c02 */ /* 0x000fe20008000f00 */
[----:B------:R-:W-:Y:S10]  /*1bdb0*/  ENDCOLLECTIVE ;  /* 0x000000000000791b */ /* 0x000ff40003800000 */
.L_x_101:
[----:B------:R-:W-:Y:S05]  /*1bdc0*/  BSYNC B1 ;  /* 0x0000000000017941 */ /* 0x000fea0003800000 */
.L_x_100:
[----:B------:R-:W-:Y:S05]  /*1bdd0*/  BRA `(.L_x_102) ;  /* 0xffffffec00007947 */ /* 0x000fea000383ffff */
.L_x_77:
[----:B0-----:R0:W1:Y:S02]  /*1bde0*/  SYNCS.PHASECHK.TRANS64.TRYWAIT P0, [R14+URZ+0x58], R15 ;  /* 0x0000580f0e0075a7 */ /* 0x001064000800017f */
[----:B-1----:R-:W-:Y:S05]  /*1bdf0*/  @!P0 NANOSLEEP.SYNCS 0x989680 ;  /* 0x009896800000895d */ /* 0x002fea0003900000 */
[----:B------:R-:W1:Y:S02]  /*1be00*/  @!P0 SYNCS.PHASECHK.TRANS64 P0, [R14+URZ+0x58], R15 ;  /* 0x0000580f0e0085a7 */ /* 0x000e64000800007f */
[----:B-1----:R-:W-:Y:S05]  /*1be10*/  @!P0 BRA `(.L_x_77) ;  /* 0xfffffffc00f08947 */ /* 0x002fea000383ffff */
[----:B------:R-:W-:Y:S05]  /*1be20*/  BRA `(.L_x_103) ;  /* 0xffffffec00347947 */ /* 0x000fea000383ffff */
.L_x_85:
[----:B------:R-:W-:Y:S01]  /*1be30*/  BSSY B0, `(.L_x_104) ;  /* 0x0000006000007945 */ /* 0x000fe20003800000 */
[----:B------:R-:W-:-:S07]  /*1be40*/  IMAD.MOV.U32 R15, RZ, RZ, -0x1 ;  /* 0xffffffffff0f7424 */ /* 0x000fce00078e00ff */
[----:B------:R-:W-:Y:S05]  /*1be50*/  WARPSYNC.COLLECTIVE R15, `(.L_x_105) ;  /* 0x000000000f0c7348 */ /* 0x000fea0003c00000 */
[----:B------:R-:W-:Y:S02]  /*1be60*/  ELECT P6, UR62, PT ;  /* 0x00000000003e782f */ /* 0x000fe400038c0000 */
[----:B------:R-:W-:Y:S01]  /*1be70*/  MOV R14, UR62 ;  /* 0x0000003e000e7c02 */ /* 0x000fe20008000f00 */
[----:B------:R-:W-:Y:S10]  /*1be80*/  ENDCOLLECTIVE ;  /* 0x000000000000791b */ /* 0x000ff40003800000 */
.L_x_105:
[----:B------:R-:W-:Y:S05]  /*1be90*/  BSYNC B0 ;  /* 0x0000000000007941 */ /* 0x000fea0003800000 */
.L_x_104:
[----:B------:R-:W-:Y:S05]  /*1bea0*/  BRA `(.L_x_106) ;  /* 0xfffffff400c47947 */ /* 0x000fea000383ffff */
.L_x_89:
[----:B0-----:R0:W1:Y:S02]  /*1beb0*/  SYNCS.PHASECHK.TRANS64.TRYWAIT P0, [R3+URZ], R2 ;  /* 0x00000002030075a7 */ /* 0x001064000800017f */
[----:B-1----:R-:W-:Y:S05]  /*1bec0*/  @!P0 NANOSLEEP.SYNCS 0x989680 ;  /* 0x009896800000895d */ /* 0x002fea0003900000 */
[----:B------:R-:W1:Y:S02]  /*1bed0*/  @!P0 SYNCS.PHASECHK.TRANS64 P0, [R3+URZ], R2 ;  /* 0x00000002030085a7 */ /* 0x000e64000800007f */
[----:B-1----:R-:W-:Y:S05]  /*1bee0*/  @!P0 BRA `(.L_x_89) ;  /* 0xfffffffc00f08947 */ /* 0x002fea000383ffff */
[----:B------:R-:W-:Y:S05]  /*1bef0*/  BRA `(.L_x_107) ;  /* 0xfffffff400f47947 */ /* 0x000fea000383ffff */
.L_x_90:
[----:B0-----:R0:W1:Y:S02]  /*1bf00*/  SYNCS.PHASECHK.TRANS64.TRYWAIT P0, [R3+URZ], R2 ;  /* 0x00000002030075a7 */ /* 0x001064000800017f */
[----:B-1----:R-:W-:Y:S05]  /*1bf10*/  @!P0 NANOSLEEP.SYNCS 0x989680 ;  /* 0x009896800000895d */ /* 0x002fea0003900000 */
[----:B------:R-:W1:Y:S02]  /*1bf20*/  @!P0 SYNCS.PHASECHK.TRANS64 P0, [R3+URZ], R2 ;  /* 0x00000002030085a7 */ /* 0x000e64000800007f */
[----:B-1----:R-:W-:Y:S05]  /*1bf30*/  @!P0 BRA `(.L_x_90) ;  /* 0xfffffffc00f08947 */ /* 0x002fea000383ffff */
[----:B------:R-:W-:Y:S05]  /*1bf40*/  BRA `(.L_x_108) ;  /* 0xfffffff800047947 */ /* 0x000fea000383ffff */
.L_x_91:
[----:B0-----:R0:W1:Y:S02]  /*1bf50*/  SYNCS.PHASECHK.TRANS64.TRYWAIT P0, [R3+URZ], R2 ;  /* 0x00000002030075a7 */ /* 0x001064000800017f */
[----:B-1----:R-:W-:Y:S05]  /*1bf60*/  @!P0 NANOSLEEP.SYNCS 0x989680 ;  /* 0x009896800000895d */ /* 0x002fea0003900000 */
[----:B------:R-:W1:Y:S02]  /*1bf70*/  @!P0 SYNCS.PHASECHK.TRANS64 P0, [R3+URZ], R2 ;  /* 0x00000002030085a7 */ /* 0x000e64000800007f */
[----:B-1----:R-:W-:Y:S05]  /*1bf80*/  @!P0 BRA `(.L_x_91) ;  /* 0xfffffffc00f08947 */ /* 0x002fea000383ffff */
[----:B------:R-:W-:Y:S05]  /*1bf90*/  BRA `(.L_x_109) ;  /* 0xfffffff800147947 */ /* 0x000fea000383ffff */
.L_x_92:
[----:B0-----:R0:W1:Y:S02]  /*1bfa0*/  SYNCS.PHASECHK.TRANS64.TRYWAIT P0, [R3+URZ], R2 ;  /* 0x00000002030075a7 */ /* 0x001064000800017f */
[----:B-1----:R-:W-:Y:S05]  /*1bfb0*/  @!P0 NANOSLEEP.SYNCS 0x989680 ;  /* 0x009896800000895d */ /* 0x002fea0003900000 */
[----:B------:R-:W1:Y:S02]  /*1bfc0*/  @!P0 SYNCS.PHASECHK.TRANS64 P0, [R3+URZ], R2 ;  /* 0x00000002030085a7 */ /* 0x000e64000800007f */
[----:B-1----:R-:W-:Y:S05]  /*1bfd0*/  @!P0 BRA `(.L_x_92) ;  /* 0xfffffffc00f08947 */ /* 0x002fea000383ffff */
[----:B------:R-:W-:Y:S05]  /*1bfe0*/  BRA `(.L_x_110) ;  /* 0xfffffff800247947 */ /* 0x000fea000383ffff */
.L_x_93:
[----:B0-----:R0:W1:Y:S02]  /*1bff0*/  SYNCS.PHASECHK.TRANS64.TRYWAIT P0, [R3+URZ], R2 ;  /* 0x00000002030075a7 */ /* 0x001064000800017f */
[----:B-1----:R-:W-:Y:S05]  /*1c000*/  @!P0 NANOSLEEP.SYNCS 0x989680 ;  /* 0x009896800000895d */ /* 0x002fea0003900000 */
[----:B------:R-:W1:Y:S02]  /*1c010*/  @!P0 SYNCS.PHASECHK.TRANS64 P0, [R3+URZ], R2 ;  /* 0x00000002030085a7 */ /* 0x000e64000800007f */
[----:B-1----:R-:W-:Y:S05]  /*1c020*/  @!P0 BRA `(.L_x_93) ;  /* 0xfffffffc00f08947 */ /* 0x002fea000383ffff */
[----:B------:R-:W-:Y:S05]  /*1c030*/  BRA `(.L_x_111) ;  /* 0xfffffff800347947 */ /* 0x000fea000383ffff */
.L_x_94:
[----:B0-----:R0:W1:Y:S02]  /*1c040*/  SYNCS.PHASECHK.TRANS64.TRYWAIT P0, [R3+URZ], R2 ;  /* 0x00000002030075a7 */ /* 0x001064000800017f */
[----:B-1----:R-:W-:Y:S05]  /*1c050*/  @!P0 NANOSLEEP.SYNCS 0x989680 ;  /* 0x009896800000895d */ /* 0x002fea0003900000 */
[----:B------:R-:W1:Y:S02]  /*1c060*/  @!P0 SYNCS.PHASECHK.TRANS64 P0, [R3+URZ], R2 ;  /* 0x00000002030085a7 */ /* 0x000e64000800007f */
[----:B-1----:R-:W-:Y:S05]  /*1c070*/  @!P0 BRA `(.L_x_94) ;  /* 0xfffffffc00f08947 */ /* 0x002fea000383ffff */
[----:B------:R-:W-:Y:S05]  /*1c080*/  BRA `(.L_x_112) ;  /* 0xfffffff800447947 */ /* 0x000fea000383ffff */
.L_x_95:
[----:B0-----:R0:W1:Y:S02]  /*1c090*/  SYNCS.PHASECHK.TRANS64.TRYWAIT P0, [R3+URZ], R2 ;  /* 0x00000002030075a7 */ /* 0x001064000800017f */
[----:B-1----:R-:W-:Y:S05]  /*1c0a0*/  @!P0 NANOSLEEP.SYNCS 0x989680 ;  /* 0x009896800000895d */ /* 0x002fea0003900000 */
[----:B------:R-:W1:Y:S02]  /*1c0b0*/  @!P0 SYNCS.PHASECHK.TRANS64 P0, [R3+URZ], R2 ;  /* 0x00000002030085a7 */ /* 0x000e64000800007f */
[----:B-1----:R-:W-:Y:S05]  /*1c0c0*/  @!P0 BRA `(.L_x_95) ;  /* 0xfffffffc00f08947 */ /* 0x002fea000383ffff */
[----:B------:R-:W-:Y:S05]  /*1c0d0*/  BRA `(.L_x_113) ;  /* 0xfffffff800547947 */ /* 0x000fea000383ffff */
.L_x_96:
[----:B0-----:R0:W1:Y:S02]  /*1c0e0*/  SYNCS.PHASECHK.TRANS64.TRYWAIT P0, [R3+URZ], R2 ;  /* 0x00000002030075a7 */ /* 0x001064000800017f */
[----:B-1----:R-:W-:Y:S05]  /*1c0f0*/  @!P0 NANOSLEEP.SYNCS 0x989680 ;  /* 0x009896800000895d */ /* 0x002fea0003900000 */
[----:B------:R-:W1:Y:S02]  /*1c100*/  @!P0 SYNCS.PHASECHK.TRANS64 P0, [R3+URZ], R2 ;  /* 0x00000002030085a7 */ /* 0x000e64000800007f */
[----:B-1----:R-:W-:Y:S05]  /*1c110*/  @!P0 BRA `(.L_x_96) ;  /* 0xfffffffc00f08947 */ /* 0x002fea000383ffff */
[----:B------:R-:W-:Y:S05]  /*1c120*/  BRA `(.L_x_114) ;  /* 0xfffffff800647947 */ /* 0x000fea000383ffff */
.L_x_97:
[----:B0-----:R0:W1:Y:S02]  /*1c130*/  SYNCS.PHASECHK.TRANS64.TRYWAIT P0, [R3+URZ], R2 ;  /* 0x00000002030075a7 */ /* 0x001064000800017f */
[----:B-1----:R-:W-:Y:S05]  /*1c140*/  @!P0 NANOSLEEP.SYNCS 0x989680 ;  /* 0x009896800000895d */ /* 0x002fea0003900000 */
[----:B------:R-:W1:Y:S02]  /*1c150*/  @!P0 SYNCS.PHASECHK.TRANS64 P0, [R3+URZ], R2 ;  /* 0x00000002030085a7 */ /* 0x000e64000800007f */
[----:B-1----:R-:W-:Y:S05]  /*1c160*/  @!P0 BRA `(.L_x_97) ;  /* 0xfffffffc00f08947 */ /* 0x002fea000383ffff */
[----:B------:R-:W-:Y:S05]  /*1c170*/  BRA `(.L_x_115) ;  /* 0xfffffff800747947 */ /* 0x000fea000383ffff */
.L_x_98:
[----:B0-----:R0:W1:Y:S02]  /*1c180*/  SYNCS.PHASECHK.TRANS64.TRYWAIT P0, [R3+URZ], R2 ;  /* 0x00000002030075a7 */ /* 0x001064000800017f */
[----:B-1----:R-:W-:Y:S05]  /*1c190*/  @!P0 NANOSLEEP.SYNCS 0x989680 ;  /* 0x009896800000895d */ /* 0x002fea0003900000 */
[----:B------:R-:W1:Y:S02]  /*1c1a0*/  @!P0 SYNCS.PHASECHK.TRANS64 P0, [R3+URZ], R2 ;  /* 0x00000002030085a7 */ /* 0x000e64000800007f */
[----:B-1----:R-:W-:Y:S05]  /*1c1b0*/  @!P0 BRA `(.L_x_98) ;  /* 0xfffffffc00f08947 */ /* 0x002fea000383ffff */
[----:B------:R-:W-:Y:S05]  /*1c1c0*/  BRA `(.L_x_116) ;  /* 0xfffffff800847947 */ /* 0x000fea000383ffff */
.L_x_117:
[----:B------:R-:W-:-:S00]  /*1c1d0*/  BRA `(.L_x_117) ;  /* 0xfffffffc00fc7947 */ /* 0x000fc0000383ffff */
[----:B------:R-:W-:-:S00]  /*1c1e0*/  NOP ;  /* 0x0000000000007918 */ /* 0x000fc00000000000 */
        /* <DEDUP_REMOVED lines=9> */
.L_x_118:


//--------------------- .nv.global.init           --------------------------
	.section	.nv.global.init,"aw",@progbits
.nv.global.init:
	.type		$str$22,@object
	.size		$str$22,($str$23 - $str$22)
$str$22:
        /*0000*/ 	.byte	0x6b, 0x5f, 0x74, 0x69, 0x6c, 0x65, 0x5f, 0x63, 0x6f, 0x75, 0x6e, 0x74, 0x20, 0x3e, 0x3d, 0x20
        /*0010*/ 	.byte	0x31, 0x00
	.type		$str$23,@object
	.size		$str$23,(__unnamed_1 - $str$23)
$str$23:
        /*0012*/ 	.byte	0x2f, 0x74, 0x6d, 0x70, 0x2f, 0x63, 0x75, 0x74, 0x6c, 0x61, 0x73, 0x73, 0x5f, 0x73, 0x77, 0x65
        /*0022*/ 	.byte	0x65, 0x70, 0x5f, 0x73, 0x72, 0x63, 0x2f, 0x69, 0x6e, 0x63, 0x6c, 0x75, 0x64, 0x65, 0x2f, 0x63
        /*0032*/ 	.byte	0x75, 0x74, 0x6c, 0x61, 0x73, 0x73, 0x2f, 0x67, 0x65, 0x6d, 0x6d, 0x2f, 0x63, 0x6f, 0x6c, 0x6c
        /*0042*/ 	.byte	0x65, 0x63, 0x74, 0x69, 0x76, 0x65, 0x2f, 0x73, 0x6d, 0x39, 0x30, 0x5f, 0x6d, 0x6d, 0x61, 0x5f
        /*0052*/ 	.byte	0x74, 0x6d, 0x61, 0x5f, 0x67, 0x6d, 0x6d, 0x61, 0x5f, 0x73, 0x73, 0x5f, 0x77, 0x61, 0x72, 0x70
        /*0062*/ 	.byte	0x73, 0x70, 0x65, 0x63, 0x69, 0x61, 0x6c, 0x69, 0x7a, 0x65, 0x64, 0x2e, 0x68, 0x70, 0x70, 0x00
	.type		__unnamed_1,@object
	.size		__unnamed_1,(.L_0 - __unnamed_1)
__unnamed_1:
        /* <DEDUP_REMOVED lines=173> */
        /*0b42*/ 	.byte	0x3a, 0x69, 0x64, 0x65, 0x6e, 0x74, 0x69, 0x74, 0x79, 0x5d, 0x00
.L_0:


//--------------------- .nv.shared._ZN7cutlass13device_kernelINS_4gemm6kernel13GemmUniversalIN4cute5tupleIJiiiiEEENS1_10collective13CollectiveMmaINS1_34MainloopSm90TmaGmmaWarpSpecializedILi11ENS5_IJNS4_1CILi2EEENSA_ILi1EEESC_EEENS1_35KernelTmaWarpSpecializedCooperativeEEENS5_IJNSA_ILi384EEENSA_ILi240EEENSA_ILi32EEEEEEaNS5_IJlSC_lEEEaSK_NS4_8TiledMMAINS4_8MMA_AtomIJNS4_4SM904GMMA26MMA_64x16x32_S32S8S8_SS_TNEEEENS4_6LayoutISD_NS5_IJSC_NSA_ILi0EEESS_EEEEENS5_IJNS4_10UnderscoreESV_SV_EEEEENS4_13SM90_TMA_LOADENS4_14ComposedLayoutINS4_7SwizzleILi1ELi4ELi3EEENS4_18smem_ptr_flag_bitsILi8EEENSR_INS5_IJNSA_ILi8EEESI_EEENS5_IJSI_SC_EEEEEEEvNS4_8identityENS4_23SM90_TMA_LOAD_MULTICASTES18_vS19_EENS_8epilogue10collective6detail29Sm90TmaWarpSpecializedAdapterINS1D_15DefaultEpilogueIaSK_SK_NS1C_6thread17LinearCombinationIaLi1EiiLNS1H_9ScaleType4KindE0ELNS_15FloatRoundStyleE2EaEENS1_15EpilogueDefaultEEEEEvvEEEEvNT_6ParamsE --------------------------
	.section	.nv.shared._ZN7cutlass13device_kernelINS_4gemm6kernel13GemmUniversalIN4cute5tupleIJiiiiEEENS1_10collective13CollectiveMmaINS1_34MainloopSm90TmaGmmaWarpSpecializedILi11ENS5_IJNS4_1CILi2EEENSA_ILi1EEESC_EEENS1_35KernelTmaWarpSpecializedCooperativeEEENS5_IJNSA_ILi384EEENSA_ILi240EEENSA_ILi32EEEEEEaNS5_IJlSC_lEEEaSK_NS4_8TiledMMAINS4_8MMA_AtomIJNS4_4SM904GMMA26MMA_64x16x32_S32S8S8_SS_TNEEEENS4_6LayoutISD_NS5_IJSC_NSA_ILi0EEESS_EEEEENS5_IJNS4_10UnderscoreESV_SV_EEEEENS4_13SM90_TMA_LOADENS4_14ComposedLayoutINS4_7SwizzleILi1ELi4ELi3EEENS4_18smem_ptr_flag_bitsILi8EEENSR_INS5_IJNSA_ILi8EEESI_EEENS5_IJSI_SC_EEEEEEEvNS4_8identityENS4_23SM90_TMA_LOAD_MULTICASTES18_vS19_EENS_8epilogue10collective6detail29Sm90TmaWarpSpecializedAdapterINS1D_15DefaultEpilogueIaSK_SK_NS1C_6thread17LinearCombinationIaLi1EiiLNS1H_9ScaleType4KindE0ELNS_15FloatRoundStyleE2EaEENS1_15EpilogueDefaultEEEEEvvEEEEvNT_6ParamsE,"aw",@nobits
	.sectionflags	@""
	.align	16
	.zero		1024


//--------------------- .nv.shared.reserved.0     --------------------------
	.section	.nv.shared.reserved.0,"aw",@nobits
	.weak		__nv_reservedSMEM_offset_0_alias
	.size		__nv_reservedSMEM_offset_0_alias, 0, 0
	.other		__nv_reservedSMEM_offset_0_alias,@"STO_CUDA_RESERVED_SHARED STV_DEFAULT"
__nv_reservedSMEM_offset_0_alias:
	.zero		0


//--------------------- .nv.global                --------------------------
	.section	.nv.global,"aw",@nobits
.nv.global:
	.type		_ZN40_INTERNAL_abd653ab_4_k_cu_d816359e_136484cute1_E,@object
	.size		_ZN40_INTERNAL_abd653ab_4_k_cu_d816359e_136484cute1_E,(_ZN40_INTERNAL_abd653ab_4_k_cu_d816359e_136484cuda3std3__45__cpo6cbeginE - _ZN40_INTERNAL_abd653ab_4_k_cu_d816359e_136484cute1_E)
_ZN40_INTERNAL_abd653ab_4_k_cu_d816359e_136484cute1_E:
	.zero		1
	.type		_ZN40_INTERNAL_abd653ab_4_k_cu_d816359e_136484cuda3std3__45__cpo6cbeginE,@object
	.size		_ZN40_INTERNAL_abd653ab_4_k_cu_d816359e_136484cuda3std3__45__cpo6cbeginE,(_ZN40_INTERNAL_abd653ab_4_k_cu_d816359e_136484cuda3std3__48in_placeE - _ZN40_INTERNAL_abd653ab_4_k_cu_d816359e_136484cuda3std3__45__cpo6cbeginE)
_ZN40_INTERNAL_abd653ab_4_k_cu_d816359e_136484cuda3std3__45__cpo6cbeginE:
	.zero		1
	.type		_ZN40_INTERNAL_abd653ab_4_k_cu_d816359e_136484cuda3std3__48in_placeE,@object
	.size		_ZN40_INTERNAL_abd653ab_4_k_cu_d816359e_136484cuda3std3__48in_placeE,(_ZN40_INTERNAL_abd653ab_4_k_cu_d816359e_136484cuda3std6ranges3__45__cpo9iter_moveE - _ZN40_INTERNAL_abd653ab_4_k_cu_d816359e_136484cuda3std3__48in_placeE)
_ZN40_INTERNAL_abd653ab_4_k_cu_d816359e_136484cuda3std3__48in_placeE:
	.zero		1
	.type		_ZN40_INTERNAL_abd653ab_4_k_cu_d816359e_136484cuda3std6ranges3__45__cpo9iter_moveE,@object
	.size		_ZN40_INTERNAL_abd653ab_4_k_cu_d816359e_136484cuda3std6ranges3__45__cpo9iter_moveE,(_ZN40_INTERNAL_abd653ab_4_k_cu_d816359e_136484cuda3std3__45__cpo5beginE - _ZN40_INTERNAL_abd653ab_4_k_cu_d816359e_136484cuda3std6ranges3__45__cpo9iter_moveE)
_ZN40_INTERNAL_abd653ab_4_k_cu_d816359e_136484cuda3std6ranges3__45__cpo9iter_moveE:
	.zero		1
	.type		_ZN40_INTERNAL_abd653ab_4_k_cu_d816359e_136484cuda3std3__45__cpo5beginE,@object
	.size		_ZN40_INTERNAL_abd653ab_4_k_cu_d816359e_136484cuda3std3__45__cpo5beginE,(_ZN40_INTERNAL_abd653ab_4_k_cu_d816359e_136484cuda3std3__442_GLOBAL__N__abd653ab_4_k_cu_d816359e_136486ignoreE - _ZN40_INTERNAL_abd653ab_4_k_cu_d816359e_136484cuda3std3__45__cpo5beginE)
_ZN40_INTERNAL_abd653ab_4_k_cu_d816359e_136484cuda3std3__45__cpo5beginE:
	.zero		1
	.type		_ZN40_INTERNAL_abd653ab_4_k_cu_d816359e_136484cuda3std3__442_GLOBAL__N__abd653ab_4_k_cu_d816359e_136486ignoreE,@object
	.size		_ZN40_INTERNAL_abd653ab_4_k_cu_d816359e_136484cuda3std3__442_GLOBAL__N__abd653ab_4_k_cu_d816359e_136486ignoreE,(_ZN40_INTERNAL_abd653ab_4_k_cu_d816359e_136484cute7productE - _ZN40_INTERNAL_abd653ab_4_k_cu_d816359e_136484cuda3std3__442_GLOBAL__N__abd653ab_4_k_cu_d816359e_136486ignoreE)
_ZN40_INTERNAL_abd653ab_4_k_cu_d816359e_136484cuda3std3__442_GLOBAL__N__abd653ab_4_k_cu_d816359e_136486ignoreE:
	.zero		1
	.type		_ZN40_INTERNAL_abd653ab_4_k_cu_d816359e_136484cute7productE,@object
	.size		_ZN40_INTERNAL_abd653ab_4_k_cu_d816359e_136484cute7productE,(_ZN40_INTERNAL_abd653ab_4_k_cu_d816359e_136484cuda3std3__45__cpo3endE - _ZN40_INTERNAL_abd653ab_4_k_cu_d816359e_136484cute7productE)
_ZN40_INTERNAL_abd653ab_4_k_cu_d816359e_136484cute7productE:
	.zero		1
	.type		_ZN40_INTERNAL_abd653ab_4_k_cu_d816359e_136484cuda3std3__45__cpo3endE,@object
	.size		_ZN40_INTERNAL_abd653ab_4_k_cu_d816359e_136484cuda3std3__45__cpo3endE,(_ZN40_INTERNAL_abd653ab_4_k_cu_d816359e_136484cuda3std3__419piecewise_constructE - _ZN40_INTERNAL_abd653ab_4_k_cu_d816359e_136484cuda3std3__45__cpo3endE)
_ZN40_INTERNAL_abd653ab_4_k_cu_d816359e_136484cuda3std3__45__cpo3endE:
	.zero		1
	.type		_ZN40_INTERNAL_abd653ab_4_k_cu_d816359e_136484cuda3std3__419piecewise_constructE,@object
	.size		_ZN40_INTERNAL_abd653ab_4_k_cu_d816359e_136484cuda3std3__419piecewise_constructE,(_ZN40_INTERNAL_abd653ab_4_k_cu_d816359e_136484cuda3std3__45__cpo4cendE - _ZN40_INTERNAL_abd653ab_4_k_cu_d816359e_136484cuda3std3__419piecewise_constructE)
_ZN40_INTERNAL_abd653ab_4_k_cu_d816359e_136484cuda3std3__419piecewise_constructE:
	.zero		1
	.type		_ZN40_INTERNAL_abd653ab_4_k_cu_d816359e_136484cuda3std3__45__cpo4cendE,@object
	.size		_ZN40_INTERNAL_abd653ab_4_k_cu_d816359e_136484cuda3std3__45__cpo4cendE,(_ZN40_INTERNAL_abd653ab_4_k_cu_d816359e_136484cuda3std6ranges3__45__cpo4swapE - _ZN40_INTERNAL_abd653ab_4_k_cu_d816359e_136484cuda3std3__45__cpo4cendE)
_ZN40_INTERNAL_abd653ab_4_k_cu_d816359e_136484cuda3std3__45__cpo4cendE:
	.zero		1
	.type		_ZN40_INTERNAL_abd653ab_4_k_cu_d816359e_136484cuda3std6ranges3__45__cpo4swapE,@object
	.size		_ZN40_INTERNAL_abd653ab_4_k_cu_d816359e_136484cuda3std6ranges3__45__cpo4swapE,(.L_8 - _ZN40_INTERNAL_abd653ab_4_k_cu_d816359e_136484cuda3std6ranges3__45__cpo4swapE)
_ZN40_INTERNAL_abd653ab_4_k_cu_d816359e_136484cuda3std6ranges3__45__cpo4swapE:
	.zero		1
.L_8:


//--------------------- .nv.constant0._ZN7cutlass13device_kernelINS_4gemm6kernel13GemmUniversalIN4cute5tupleIJiiiiEEENS1_10collective13CollectiveMmaINS1_34MainloopSm90TmaGmmaWarpSpecializedILi11ENS5_IJNS4_1CILi2EEENSA_ILi1EEESC_EEENS1_35KernelTmaWarpSpecializedCooperativeEEENS5_IJNSA_ILi384EEENSA_ILi240EEENSA_ILi32EEEEEEaNS5_IJlSC_lEEEaSK_NS4_8TiledMMAINS4_8MMA_AtomIJNS4_4SM904GMMA26MMA_64x16x32_S32S8S8_SS_TNEEEENS4_6LayoutISD_NS5_IJSC_NSA_ILi0EEESS_EEEEENS5_IJNS4_10UnderscoreESV_SV_EEEEENS4_13SM90_TMA_LOADENS4_14ComposedLayoutINS4_7SwizzleILi1ELi4ELi3EEENS4_18smem_ptr_flag_bitsILi8EEENSR_INS5_IJNSA_ILi8EEESI_EEENS5_IJSI_SC_EEEEEEEvNS4_8identityENS4_23SM90_TMA_LOAD_MULTICASTES18_vS19_EENS_8epilogue10collective6detail29Sm90TmaWarpSpecializedAdapterINS1D_15DefaultEpilogueIaSK_SK_NS1C_6thread17LinearCombinationIaLi1EiiLNS1H_9ScaleType4KindE0ELNS_15FloatRoundStyleE2EaEENS1_15EpilogueDefaultEEEEEvvEEEEvNT_6ParamsE --------------------------
	.section	.nv.constant0._ZN7cutlass13device_kernelINS_4gemm6kernel13GemmUniversalIN4cute5tupleIJiiiiEEENS1_10collective13CollectiveMmaINS1_34MainloopSm90TmaGmmaWarpSpecializedILi11ENS5_IJNS4_1CILi2EEENSA_ILi1EEESC_EEENS1_35KernelTmaWarpSpecializedCooperativeEEENS5_IJNSA_ILi384EEENSA_ILi240EEENSA_ILi32EEEEEEaNS5_IJlSC_lEEEaSK_NS4_8TiledMMAINS4_8MMA_AtomIJNS4_4SM904GMMA26MMA_64x16x32_S32S8S8_SS_TNEEEENS4_6LayoutISD_NS5_IJSC_NSA_ILi0EEESS_EEEEENS5_IJNS4_10UnderscoreESV_SV_EEEEENS4_13SM90_TMA_LOADENS4_14ComposedLayoutINS4_7SwizzleILi1ELi4ELi3EEENS4_18smem_ptr_flag_bitsILi8EEENSR_INS5_IJNSA_ILi8EEESI_EEENS5_IJSI_SC_EEEEEEEvNS4_8identityENS4_23SM90_TMA_LOAD_MULTICASTES18_vS19_EENS_8epilogue10collective6detail29Sm90TmaWarpSpecializedAdapterINS1D_15DefaultEpilogueIaSK_SK_NS1C_6thread17LinearCombinationIaLi1EiiLNS1H_9ScaleType4KindE0ELNS_15FloatRoundStyleE2EaEENS1_15EpilogueDefaultEEEEEvvEEEEvNT_6ParamsE,"a",@progbits
	.sectionflags	@""
	.align	4
.nv.constant0._ZN7cutlass13device_kernelINS_4gemm6kernel13GemmUniversalIN4cute5tupleIJiiiiEEENS1_10collective13CollectiveMmaINS1_34MainloopSm90TmaGmmaWarpSpecializedILi11ENS5_IJNS4_1CILi2EEENSA_ILi1EEESC_EEENS1_35KernelTmaWarpSpecializedCooperativeEEENS5_IJNSA_ILi384EEENSA_ILi240EEENSA_ILi32EEEEEEaNS5_IJlSC_lEEEaSK_NS4_8TiledMMAINS4_8MMA_AtomIJNS4_4SM904GMMA26MMA_64x16x32_S32S8S8_SS_TNEEEENS4_6LayoutISD_NS5_IJSC_NSA_ILi0EEESS_EEEEENS5_IJNS4_10UnderscoreESV_SV_EEEEENS4_13SM90_TMA_LOADENS4_14ComposedLayoutINS4_7SwizzleILi1ELi4ELi3EEENS4_18smem_ptr_flag_bitsILi8EEENSR_INS5_IJNSA_ILi8EEESI_EEENS5_IJSI_SC_EEEEEEEvNS4_8identityENS4_23SM90_TMA_LOAD_MULTICASTES18_vS19_EENS_8epilogue10collective6detail29Sm90TmaWarpSpecializedAdapterINS1D_15DefaultEpilogueIaSK_SK_NS1C_6thread17LinearCombinationIaLi1EiiLNS1H_9ScaleType4KindE0ELNS_15FloatRoundStyleE2EaEENS1_15EpilogueDefaultEEEEEvvEEEEvNT_6ParamsE:
	.zero		1664


//--------------------- SYMBOLS --------------------------

	.type		.nv.reservedSmem.offset0,@object
	.size		.nv.reservedSmem.offset0,0x4
	.type		__assertfail,@function
